	.target	sm_90a

	.elftype	@"ET_EXEC"


//--------------------- .note.nv.tkinfo           --------------------------
	.section	.note.nv.tkinfo,"",@"SHT_NOTE"
	.sectionflags	@"SHF_NOTE_NV_TKINFO"
	.tkinfo
        /*0018*/ 	.word	0x00000002
        /*0030*/ 	.string	""
        /*0030*/ 	.string	"ptxas"
        /*0030*/ 	.string	"Cuda compilation tools, release 13.0, V13.0.88"
        /*0030*/ 	.string	"Build cuda_13.0.r13.0/compiler.36424714_0"
        /*0030*/ 	.string	"-v  -suppress-debug-info  -lineinfo  -arch sm_90a "



//--------------------- .note.nv.cuinfo           --------------------------
	.section	.note.nv.cuinfo,"",@"SHT_NOTE"
	.sectionflags	@"SHF_NOTE_NV_CUINFO"
        /*0018*/ 	.short	0x0002
        /*001a*/ 	.short	0x005a
        /*001c*/ 	.short	0x0082
	.zero		2


//--------------------- .nv.info                  --------------------------
	.section	.nv.info,"",@"SHT_CUDA_INFO"
	.align	4


	//----- nvinfo : EIATTR_REGCOUNT
	.align		4
        /*0000*/ 	.byte	0x04, 0x2f
        /*0002*/ 	.short	(.L_1 - .L_0)
	.align		4
.L_0:
        /*0004*/ 	.word	index@(matmul_kernel)
        /*0008*/ 	.word	0x00000020


	//----- nvinfo : EIATTR_FRAME_SIZE
	.align		4
.L_1:
        /*000c*/ 	.byte	0x04, 0x11
        /*000e*/ 	.short	(.L_3 - .L_2)
	.align		4
.L_2:
        /*0010*/ 	.word	index@(matmul_kernel)
        /*0014*/ 	.word	0x000034e0


	//----- nvinfo : EIATTR_MIN_STACK_SIZE
	.align		4
.L_3:
        /*0018*/ 	.byte	0x04, 0x12
        /*001a*/ 	.short	(.L_5 - .L_4)
	.align		4
.L_4:
        /*001c*/ 	.word	index@(matmul_kernel)
        /*0020*/ 	.word	0x000034e0
.L_5:


//--------------------- .nv.compat                --------------------------
	.section	.nv.compat,"",@"SHT_CUDA_COMPAT_INFO"
	.align	4
        /*0000*/ 	.byte	0x02, 0x09, 0x01, 0x00, 0x02, 0x02, 0x01, 0x00, 0x02, 0x05, 0x05, 0x00, 0x03, 0x07, 0x01, 0x01
        /*0010*/ 	.byte	0x02, 0x03, 0x00, 0x00, 0x02, 0x06, 0x01, 0x00, 0x04, 0x0b, 0x08, 0x00, 0x00, 0x00, 0x00, 0x00
        /*0020*/ 	.byte	0x00, 0x00, 0x00, 0x00


//--------------------- .nv.info.matmul_kernel    --------------------------
	.section	.nv.info.matmul_kernel,"",@"SHT_CUDA_INFO"
	.sectionflags	@""
	.align	4


	//----- nvinfo : EIATTR_CUDA_API_VERSION
	.align		4
        /*0000*/ 	.byte	0x04, 0x37
        /*0002*/ 	.short	(.L_7 - .L_6)
.L_6:
        /*0004*/ 	.word	0x00000082


	//----- nvinfo : EIATTR_KPARAM_INFO
	.align		4
.L_7:
        /*0008*/ 	.byte	0x04, 0x17
        /*000a*/ 	.short	(.L_9 - .L_8)
.L_8:
        /*000c*/ 	.word	0x00000000
        /*0010*/ 	.short	0x000d
        /*0012*/ 	.short	0x0048
        /*0014*/ 	.byte	0x00, 0xf4, 0x21, 0x00


	//----- nvinfo : EIATTR_KPARAM_INFO
	.align		4
.L_9:
        /*0018*/ 	.byte	0x04, 0x17
        /*001a*/ 	.short	(.L_11 - .L_10)
.L_10:
        /*001c*/ 	.word	0x00000000
        /*0020*/ 	.short	0x000c
        /*0022*/ 	.short	0x0040
        /*0024*/ 	.byte	0x00, 0xf4, 0x21, 0x00


	//----- nvinfo : EIATTR_KPARAM_INFO
	.align		4
.L_11:
        /*0028*/ 	.byte	0x04, 0x17
        /*002a*/ 	.short	(.L_13 - .L_12)
.L_12:
        /*002c*/ 	.word	0x00000000
        /*0030*/ 	.short	0x000b
        /*0032*/ 	.short	0x0038
        /*0034*/ 	.byte	0x00, 0xf0, 0x11, 0x00


	//----- nvinfo : EIATTR_KPARAM_INFO
	.align		4
.L_13:
        /*0038*/ 	.byte	0x04, 0x17
        /*003a*/ 	.short	(.L_15 - .L_14)
.L_14:
        /*003c*/ 	.word	0x00000000
        /*0040*/ 	.short	0x000a
        /*0042*/ 	.short	0x0034
        /*0044*/ 	.byte	0x00, 0xf0, 0x11, 0x00


	//----- nvinfo : EIATTR_KPARAM_INFO
	.align		4
.L_15:
        /*0048*/ 	.byte	0x04, 0x17
        /*004a*/ 	.short	(.L_17 - .L_16)
.L_16:
        /*004c*/ 	.word	0x00000000
        /*0050*/ 	.short	0x0009
        /*0052*/ 	.short	0x0030
        /*0054*/ 	.byte	0x00, 0xf0, 0x11, 0x00


	//----- nvinfo : EIATTR_KPARAM_INFO
	.align		4
.L_17:
        /*0058*/ 	.byte	0x04, 0x17
        /*005a*/ 	.short	(.L_19 - .L_18)
.L_18:
        /*005c*/ 	.word	0x00000000
        /*0060*/ 	.short	0x0008
        /*0062*/ 	.short	0x002c
        /*0064*/ 	.byte	0x00, 0xf0, 0x11, 0x00


	//----- nvinfo : EIATTR_KPARAM_INFO
	.align		4
.L_19:
        /*0068*/ 	.byte	0x04, 0x17
        /*006a*/ 	.short	(.L_21 - .L_20)
.L_20:
        /*006c*/ 	.word	0x00000000
        /*0070*/ 	.short	0x0007
        /*0072*/ 	.short	0x0028
        /*0074*/ 	.byte	0x00, 0xf0, 0x11, 0x00


	//----- nvinfo : EIATTR_KPARAM_INFO
	.align		4
.L_21:
        /*0078*/ 	.byte	0x04, 0x17
        /*007a*/ 	.short	(.L_23 - .L_22)
.L_22:
        /*007c*/ 	.word	0x00000000
        /*0080*/ 	.short	0x0006
        /*0082*/ 	.short	0x0024
        /*0084*/ 	.byte	0x00, 0xf0, 0x11, 0x00


	//----- nvinfo : EIATTR_KPARAM_INFO
	.align		4
.L_23:
        /*0088*/ 	.byte	0x04, 0x17
        /*008a*/ 	.short	(.L_25 - .L_24)
.L_24:
        /*008c*/ 	.word	0x00000000
        /*0090*/ 	.short	0x0005
        /*0092*/ 	.short	0x0020
        /*0094*/ 	.byte	0x00, 0xf0, 0x11, 0x00


	//----- nvinfo : EIATTR_KPARAM_INFO
	.align		4
.L_25:
        /*0098*/ 	.byte	0x04, 0x17
        /*009a*/ 	.short	(.L_27 - .L_26)
.L_26:
        /*009c*/ 	.word	0x00000000
        /*00a0*/ 	.short	0x0004
        /*00a2*/ 	.short	0x001c
        /*00a4*/ 	.byte	0x00, 0xf0, 0x11, 0x00


	//----- nvinfo : EIATTR_KPARAM_INFO
	.align		4
.L_27:
        /*00a8*/ 	.byte	0x04, 0x17
        /*00aa*/ 	.short	(.L_29 - .L_28)
.L_28:
        /*00ac*/ 	.word	0x00000000
        /*00b0*/ 	.short	0x0003
        /*00b2*/ 	.short	0x0018
        /*00b4*/ 	.byte	0x00, 0xf0, 0x11, 0x00


	//----- nvinfo : EIATTR_KPARAM_INFO
	.align		4
.L_29:
        /*00b8*/ 	.byte	0x04, 0x17
        /*00ba*/ 	.short	(.L_31 - .L_30)
.L_30:
        /*00bc*/ 	.word	0x00000000
        /*00c0*/ 	.short	0x0002
        /*00c2*/ 	.short	0x0010
        /*00c4*/ 	.byte	0x00, 0xf4, 0x21, 0x00


	//----- nvinfo : EIATTR_KPARAM_INFO
	.align		4
.L_31:
        /*00c8*/ 	.byte	0x04, 0x17
        /*00ca*/ 	.short	(.L_33 - .L_32)
.L_32:
        /*00cc*/ 	.word	0x00000000
        /*00d0*/ 	.short	0x0001
        /*00d2*/ 	.short	0x0008
        /*00d4*/ 	.byte	0x00, 0xf4, 0x21, 0x00


	//----- nvinfo : EIATTR_KPARAM_INFO
	.align		4
.L_33:
        /*00d8*/ 	.byte	0x04, 0x17
        /*00da*/ 	.short	(.L_35 - .L_34)
.L_34:
        /*00dc*/ 	.word	0x00000000
        /*00e0*/ 	.short	0x0000
        /*00e2*/ 	.short	0x0000
        /*00e4*/ 	.byte	0x00, 0xf4, 0x21, 0x00


	//----- nvinfo : EIATTR_SPARSE_MMA_MASK
	.align		4
.L_35:
        /*00e8*/ 	.byte	0x03, 0x50
        /*00ea*/ 	.short	0x0000


	//----- nvinfo : EIATTR_MAXREG_COUNT
	.align		4
        /*00ec*/ 	.byte	0x03, 0x1b
        /*00ee*/ 	.short	0x00ff


	//----- nvinfo : EIATTR_NUM_BARRIERS
	.align		4
        /*00f0*/ 	.byte	0x02, 0x4c
        /*00f2*/ 	.byte	0x01
	.zero		1


	//----- nvinfo : EIATTR_ANNOTATIONS
	.align		4
        /*00f4*/ 	.byte	0x04, 0x55
        /*00f6*/ 	.short	(.L_37 - .L_36)


	//   ....[0]....
.L_36:
        /*00f8*/ 	.word	0x00000001
        /*00fc*/ 	.byte	0x00, 0x06, 0x00, 0x00, 0x01, 0x00, 0x00, 0x00, 0x30, 0x06, 0x00, 0x00, 0x01, 0x00, 0x00, 0x00
        /* <DEDUP_REMOVED lines=2645> */
        /*a65c*/ 	.byte	0x10, 0x95, 0x03, 0x00, 0x01, 0x00, 0x00, 0x00, 0x20, 0x95, 0x03, 0x00


	//----- nvinfo : EIATTR_MERCURY_ISA_VERSION
	.align		4
.L_37:
        /*a668*/ 	.byte	0x03, 0x5f
        /*a66a*/ 	.short	0x0101


	//----- nvinfo : EIATTR_EXIT_INSTR_OFFSETS
	.align		4
        /*a66c*/ 	.byte	0x04, 0x1c
        /*a66e*/ 	.short	(.L_39 - .L_38)


	//   ....[0]....
.L_38:
        /*a670*/ 	.word	0x0006fab0


	//   ....[1]....
        /*a674*/ 	.word	0x0006fae0


	//----- nvinfo : EIATTR_REQNTID
	.align		4
.L_39:
        /*a678*/ 	.byte	0x04, 0x10
        /*a67a*/ 	.short	(.L_41 - .L_40)
.L_40:
        /*a67c*/ 	.word	0x00000080
        /*a680*/ 	.word	0x00000001
        /*a684*/ 	.word	0x00000001


	//----- nvinfo : EIATTR_CBANK_PARAM_SIZE
	.align		4
.L_41:
        /*a688*/ 	.byte	0x03, 0x19
        /*a68a*/ 	.short	0x0050


	//----- nvinfo : EIATTR_PARAM_CBANK
	.align		4
        /*a68c*/ 	.byte	0x04, 0x0a
        /*a68e*/ 	.short	(.L_43 - .L_42)
	.align		4
.L_42:
        /*a690*/ 	.word	index@(.nv.constant0.matmul_kernel)
        /*a694*/ 	.short	0x0210
        /*a696*/ 	.short	0x0050


	//----- nvinfo : EIATTR_SW_WAR
	.align		4
.L_43:
        /*a698*/ 	.byte	0x04, 0x36
        /*a69a*/ 	.short	(.L_45 - .L_44)
.L_44:
        /*a69c*/ 	.word	0x00000008
.L_45:


//--------------------- .nv.callgraph             --------------------------
	.section	.nv.callgraph,"",@"SHT_CUDA_CALLGRAPH"
	.align	4
	.sectionentsize	8
	.align		4
        /*0000*/ 	.word	0x00000000
	.align		4
        /*0004*/ 	.word	0xffffffff
	.align		4
        /*0008*/ 	.word	0x00000000
	.align		4
        /*000c*/ 	.word	0xfffffffe
	.align		4
        /*0010*/ 	.word	0x00000000
	.align		4
        /*0014*/ 	.word	0xfffffffd
	.align		4
        /*0018*/ 	.word	0x00000000
	.align		4
        /*001c*/ 	.word	0xfffffffc


//--------------------- .text.matmul_kernel       --------------------------
	.section	.text.matmul_kernel,"ax",@progbits
	.align	128
        .global         matmul_kernel
        .type           matmul_kernel,@function
        .size           matmul_kernel,(.L_x_4 - matmul_kernel)
        .other          matmul_kernel,@"STO_CUDA_ENTRY STV_DEFAULT"
matmul_kernel:
.text.matmul_kernel:
[----:B------:R-:W0:Y:S08]  /*0000*/  LDC R1, c[0x0][0x28] ;  /* 0x00000a00ff017b82 */ /* 0x000e300000000800 */
[----:B------:R-:W1:Y:S01]  /*0010*/  LDC.64 R4, c[0x0][0x228] ;  /* 0x00008a00ff047b82 */ /* 0x000e620000000a00 */
[----:B------:R-:W2:Y:S01]  /*0020*/  S2R R14, SR_TID.X ;  /* 0x00000000000e7919 */ /* 0x000ea20000002100 */
[----:B0-----:R-:W-:Y:S01]  /*0030*/  VIADD R1, R1, 0xffffcb20 ;  /* 0xffffcb2001017836 */ /* 0x001fe20000000000 */
[----:B------:R-:W-:Y:S01]  /*0040*/  UMOV UR4, 0x400 ;  /* 0x0000040000047882 */ /* 0x000fe20000000000 */
[----:B------:R-:W-:-:S04]  /*0050*/  ULDC.64 UR10, c[0x0][0x208] ;  /* 0x00008200000a7ab9 */ /* 0x000fc80000000a00 */
[----:B------:R-:W0:Y:S01]  /*0060*/  S2UR UR5, SR_CgaCtaId ;  /* 0x00000000000579c3 */ /* 0x000e220000008800 */
[----:B-1----:R-:W-:-:S05]  /*0070*/  VIADD R0, R5, 0x1ff ;  /* 0x000001ff05007836 */ /* 0x002fca0000000000 */
[----:B------:R-:W-:Y:S01]  /*0080*/  SHF.R.S32.HI R3, RZ, 0x1f, R0 ;  /* 0x0000001fff037819 */ /* 0x000fe20000011400 */
[----:B0-----:R-:W-:-:S03]  /*0090*/  ULEA UR5, UR5, UR4, 0x18 ;  /* 0x0000000405057291 */ /* 0x001fc6000f8ec03f */
[----:B------:R-:W-:-:S04]  /*00a0*/  LEA.HI R3, R3, R0, RZ, 0x9 ;  /* 0x0000000003037211 */ /* 0x000fc800078f48ff */
[----:B------:R-:W-:Y:S02]  /*00b0*/  SHF.R.S32.HI R0, RZ, 0x9, R3 ;  /* 0x00000009ff007819 */ /* 0x000fe40000011403 */
[----:B------:R-:W0:Y:S03]  /*00c0*/  S2R R3, SR_CTAID.X ;  /* 0x0000000000037919 */ /* 0x000e260000002500 */
[----:B------:R-:W-:-:S05]  /*00d0*/  IMAD.SHL.U32 R0, R0, 0x8, RZ ;  /* 0x0000000800007824 */ /* 0x000fca00078e00ff */
[-C--:B------:R-:W-:Y:S02]  /*00e0*/  IABS R9, R0.reuse ;  /* 0x0000000000097213 */ /* 0x080fe40000000000 */
[----:B------:R-:W-:Y:S02]  /*00f0*/  IABS R12, R0 ;  /* 0x00000000000c7213 */ /* 0x000fe40000000000 */
[----:B------:R-:W1:Y:S08]  /*0100*/  I2F.RP R2, R9 ;  /* 0x0000000900027306 */ /* 0x000e700000209400 */
[----:B-1----:R-:W1:Y:S01]  /*0110*/  MUFU.RCP R2, R2 ;  /* 0x0000000200027308 */ /* 0x002e620000001000 */
[----:B0-----:R-:W-:Y:S01]  /*0120*/  IABS R10, R3 ;  /* 0x00000003000a7213 */ /* 0x001fe20000000000 */
[----:B-1----:R-:W-:-:S02]  /*0130*/  VIADD R6, R2, 0xffffffe ;  /* 0x0ffffffe02067836 */ /* 0x002fc40000000000 */
[----:B------:R-:W-:-:S04]  /*0140*/  IMAD.MOV R2, RZ, RZ, -R12 ;  /* 0x000000ffff027224 */ /* 0x000fc800078e0a0c */
[----:B------:R0:W1:Y:S02]  /*0150*/  F2I.FTZ.U32.TRUNC.NTZ R7, R6 ;  /* 0x0000000600077305 */ /* 0x000064000021f000 */
[----:B0-----:R-:W-:Y:S02]  /*0160*/  IMAD.MOV.U32 R6, RZ, RZ, RZ ;  /* 0x000000ffff067224 */ /* 0x001fe400078e00ff */
[----:B-1----:R-:W-:-:S04]  /*0170*/  IMAD.MOV R8, RZ, RZ, -R7 ;  /* 0x000000ffff087224 */ /* 0x002fc800078e0a07 */
[----:B------:R-:W-:Y:S02]  /*0180*/  IMAD R11, R8, R9, RZ ;  /* 0x00000009080b7224 */ /* 0x000fe400078e02ff */
[----:B------:R-:W-:Y:S02]  /*0190*/  IMAD.MOV.U32 R8, RZ, RZ, R10 ;  /* 0x000000ffff087224 */ /* 0x000fe400078e000a */
[----:B------:R-:W-:-:S06]  /*01a0*/  IMAD.HI.U32 R7, R7, R11, R6 ;  /* 0x0000000b07077227 */ /* 0x000fcc00078e0006 */
[----:B------:R-:W-:-:S04]  /*01b0*/  IMAD.HI.U32 R7, R7, R8, RZ ;  /* 0x0000000807077227 */ /* 0x000fc800078e00ff */
[----:B------:R-:W-:-:S05]  /*01c0*/  IMAD R2, R7, R2, R8 ;  /* 0x0000000207027224 */ /* 0x000fca00078e0208 */
[----:B------:R-:W-:-:S13]  /*01d0*/  ISETP.GT.U32.AND P1, PT, R9, R2, PT ;  /* 0x000000020900720c */ /* 0x000fda0003f24070 */
[----:B------:R-:W-:Y:S02]  /*01e0*/  @!P1 IMAD.IADD R2, R2, 0x1, -R9 ;  /* 0x0000000102029824 */ /* 0x000fe400078e0a09 */
[----:B------:R-:W-:Y:S01]  /*01f0*/  @!P1 VIADD R7, R7, 0x1 ;  /* 0x0000000107079836 */ /* 0x000fe20000000000 */
[----:B------:R-:W-:Y:S02]  /*0200*/  ISETP.NE.AND P1, PT, R0, RZ, PT ;  /* 0x000000ff0000720c */ /* 0x000fe40003f25270 */
[----:B------:R-:W-:Y:S02]  /*0210*/  ISETP.GE.U32.AND P0, PT, R2, R9, PT ;  /* 0x000000090200720c */ /* 0x000fe40003f06070 */
[----:B------:R-:W-:-:S04]  /*0220*/  LOP3.LUT R2, R3, R0, RZ, 0x3c, !PT ;  /* 0x0000000003027212 */ /* 0x000fc800078e3cff */
[----:B------:R-:W-:Y:S01]  /*0230*/  ISETP.GE.AND P2, PT, R2, RZ, PT ;  /* 0x000000ff0200720c */ /* 0x000fe20003f46270 */
[----:B------:R-:W-:-:S06]  /*0240*/  VIADD R2, R4, 0x1f ;  /* 0x0000001f04027836 */ /* 0x000fcc0000000000 */
[----:B------:R-:W-:-:S04]  /*0250*/  @P0 VIADD R7, R7, 0x1 ;  /* 0x0000000107070836 */ /* 0x000fc80000000000 */
[----:B------:R-:W-:Y:S01]  /*0260*/  IMAD.MOV.U32 R6, RZ, RZ, R7 ;  /* 0x000000ffff067224 */ /* 0x000fe200078e0007 */
[----:B------:R-:W-:-:S03]  /*0270*/  SHF.R.S32.HI R7, RZ, 0x1f, R2 ;  /* 0x0000001fff077819 */ /* 0x000fc60000011402 */
[----:B------:R-:W-:Y:S01]  /*0280*/  @!P2 IMAD.MOV R6, RZ, RZ, -R6 ;  /* 0x000000ffff06a224 */ /* 0x000fe200078e0a06 */
[----:B------:R-:W-:Y:S02]  /*0290*/  @!P1 LOP3.LUT R6, RZ, R0, RZ, 0x33, !PT ;  /* 0x00000000ff069212 */ /* 0x000fe400078e33ff */
[----:B------:R-:W-:-:S03]  /*02a0*/  LEA.HI R7, R7, R2, RZ, 0x5 ;  /* 0x0000000207077211 */ /* 0x000fc600078f28ff */
[----:B------:R-:W-:Y:S02]  /*02b0*/  IMAD.SHL.U32 R2, R6, 0x8, RZ ;  /* 0x0000000806027824 */ /* 0x000fe400078e00ff */
[----:B------:R-:W-:-:S03]  /*02c0*/  IMAD.MOV R6, RZ, RZ, -R6 ;  /* 0x000000ffff067224 */ /* 0x000fc600078e0a06 */
[----:B------:R-:W-:Y:S01]  /*02d0*/  LEA.HI.SX32 R7, R7, -R2, 0x1b ;  /* 0x8000000207077211 */ /* 0x000fe200078fdaff */
[----:B------:R-:W-:Y:S02]  /*02e0*/  IMAD R13, R0, R6, R3 ;  /* 0x00000006000d7224 */ /* 0x000fe400078e0203 */
[----:B------:R-:W-:Y:S01]  /*02f0*/  IMAD.MOV.U32 R6, RZ, RZ, RZ ;  /* 0x000000ffff067224 */ /* 0x000fe200078e00ff */
[----:B------:R-:W-:-:S04]  /*0300*/  VIMNMX R8, R7, 0x8, PT ;  /* 0x0000000807087848 */ /* 0x000fc80003fe0100 */
[-C--:B------:R-:W-:Y:S02]  /*0310*/  IABS R10, R8.reuse ;  /* 0x00000008000a7213 */ /* 0x080fe40000000000 */
[----:B------:R-:W-:Y:S02]  /*0320*/  IABS R0, R8 ;  /* 0x0000000800007213 */ /* 0x000fe40000000000 */
[----:B------:R-:W0:Y:S08]  /*0330*/  I2F.RP R9, R10 ;  /* 0x0000000a00097306 */ /* 0x000e300000209400 */
[----:B0-----:R-:W0:Y:S02]  /*0340*/  MUFU.RCP R9, R9 ;  /* 0x0000000900097308 */ /* 0x001e240000001000 */
[----:B0-----:R-:W-:-:S06]  /*0350*/  VIADD R7, R9, 0xffffffe ;  /* 0x0ffffffe09077836 */ /* 0x001fcc0000000000 */
[----:B------:R-:W0:Y:S02]  /*0360*/  F2I.FTZ.U32.TRUNC.NTZ R7, R7 ;  /* 0x0000000700077305 */ /* 0x000e24000021f000 */
[----:B0-----:R-:W-:-:S04]  /*0370*/  IMAD.MOV R11, RZ, RZ, -R7 ;  /* 0x000000ffff0b7224 */ /* 0x001fc800078e0a07 */
[----:B------:R-:W-:Y:S01]  /*0380*/  IMAD.MOV.U32 R3, RZ, RZ, R11 ;  /* 0x000000ffff037224 */ /* 0x000fe200078e000b */
[----:B------:R-:W-:-:S03]  /*0390*/  IABS R11, R13 ;  /* 0x0000000d000b7213 */ /* 0x000fc60000000000 */
[----:B------:R-:W-:-:S04]  /*03a0*/  IMAD R3, R3, R10, RZ ;  /* 0x0000000a03037224 */ /* 0x000fc800078e02ff */
[----:B------:R-:W-:Y:S01]  /*03b0*/  IMAD.HI.U32 R6, R7, R3, R6 ;  /* 0x0000000307067227 */ /* 0x000fe200078e0006 */
[----:B--2---:R-:W-:-:S03]  /*03c0*/  SHF.R.U32.HI R7, RZ, 0x5, R14 ;  /* 0x00000005ff077819 */ /* 0x004fc6000001160e */
[----:B------:R-:W-:Y:S01]  /*03d0*/  IMAD.MOV R3, RZ, RZ, -R0 ;  /* 0x000000ffff037224 */ /* 0x000fe200078e0a00 */
[----:B------:R-:W-:Y:S01]  /*03e0*/  SGXT.U32 R15, R7, 0x2 ;  /* 0x00000002070f781a */ /* 0x000fe20000000000 */
[----:B------:R-:W-:Y:S02]  /*03f0*/  IMAD.HI.U32 R0, R6, R11, RZ ;  /* 0x0000000b06007227 */ /* 0x000fe400078e00ff */
[----:B------:R-:W0:Y:S02]  /*0400*/  LDC R6, c[0x0][0x230] ;  /* 0x00008c00ff067b82 */ /* 0x000e240000000800 */
[----:B------:R-:W-:-:S05]  /*0410*/  IMAD R3, R0, R3, R11 ;  /* 0x0000000300037224 */ /* 0x000fca00078e020b */
[----:B------:R-:W-:-:S13]  /*0420*/  ISETP.GT.U32.AND P1, PT, R10, R3, PT ;  /* 0x000000030a00720c */ /* 0x000fda0003f24070 */
[----:B------:R-:W-:Y:S02]  /*0430*/  @!P1 IMAD.IADD R3, R3, 0x1, -R10 ;  /* 0x0000000103039824 */ /* 0x000fe400078e0a0a */
[----:B------:R-:W-:Y:S01]  /*0440*/  @!P1 VIADD R0, R0, 0x1 ;  /* 0x0000000100009836 */ /* 0x000fe20000000000 */
[----:B------:R-:W-:Y:S01]  /*0450*/  ISETP.NE.AND P1, PT, R8, RZ, PT ;  /* 0x000000ff0800720c */ /* 0x000fe20003f25270 */
[----:B0-----:R-:W-:Y:S01]  /*0460*/  VIADD R16, R6, 0x7f ;  /* 0x0000007f06107836 */ /* 0x001fe20000000000 */
[----:B------:R-:W-:Y:S02]  /*0470*/  ISETP.GE.U32.AND P0, PT, R3, R10, PT ;  /* 0x0000000a0300720c */ /* 0x000fe40003f06070 */
[----:B------:R-:W-:Y:S02]  /*0480*/  LOP3.LUT R3, R13, R8, RZ, 0x3c, !PT ;  /* 0x000000080d037212 */ /* 0x000fe400078e3cff */
[----:B------:R-:W-:Y:S02]  /*0490*/  LOP3.LUT R6, R15, 0x8, RZ, 0xfc, !PT ;  /* 0x000000080f067812 */ /* 0x000fe400078efcff */
[----:B------:R-:W-:-:S02]  /*04a0*/  ISETP.GE.AND P2, PT, R3, RZ, PT ;  /* 0x000000ff0300720c */ /* 0x000fc40003f46270 */
[C---:B------:R-:W-:Y:S02]  /*04b0*/  LOP3.LUT R6, R15.reuse, 0x14, RZ, 0xfc, !PT ;  /* 0x000000140f067812 */ /* 0x040fe400078efcff */
[C---:B------:R-:W-:Y:S02]  /*04c0*/  LOP3.LUT R6, R15.reuse, 0x20, RZ, 0xfc, !PT ;  /* 0x000000200f067812 */ /* 0x040fe400078efcff */
[C---:B------:R-:W-:Y:S01]  /*04d0*/  LOP3.LUT R6, R15.reuse, 0x2c, RZ, 0xfc, !PT ;  /* 0x0000002c0f067812 */ /* 0x040fe200078efcff */
[----:B------:R-:W-:Y:S01]  /*04e0*/  @P0 VIADD R0, R0, 0x1 ;  /* 0x0000000100000836 */ /* 0x000fe20000000000 */
[----:B------:R-:W-:Y:S02]  /*04f0*/  ISETP.GT.AND P0, PT, R16, 0x7f, PT ;  /* 0x0000007f1000780c */ /* 0x000fe40003f04270 */
[C---:B------:R-:W-:Y:S02]  /*0500*/  LOP3.LUT R6, R15.reuse, 0x38, RZ, 0xfc, !PT ;  /* 0x000000380f067812 */ /* 0x040fe400078efcff */
[----:B------:R-:W-:Y:S01]  /*0510*/  LOP3.LUT R6, R15, 0x44, RZ, 0xfc, !PT ;  /* 0x000000440f067812 */ /* 0x000fe200078efcff */
[----:B------:R-:W-:Y:S01]  /*0520*/  @!P2 IMAD.MOV R0, RZ, RZ, -R0 ;  /* 0x000000ffff00a224 */ /* 0x000fe200078e0a00 */
[----:B------:R-:W-:-:S02]  /*0530*/  @!P1 LOP3.LUT R0, RZ, R8, RZ, 0x33, !PT ;  /* 0x00000008ff009212 */ /* 0x000fc400078e33ff */
[C---:B------:R-:W-:Y:S02]  /*0540*/  LOP3.LUT R6, R15.reuse, 0x50, RZ, 0xfc, !PT ;  /* 0x000000500f067812 */ /* 0x040fe400078efcff */
[C---:B------:R-:W-:Y:S01]  /*0550*/  LOP3.LUT R6, R15.reuse, 0x5c, RZ, 0xfc, !PT ;  /* 0x0000005c0f067812 */ /* 0x040fe200078efcff */
[----:B------:R-:W-:Y:S01]  /*0560*/  IMAD.MOV R3, RZ, RZ, -R0 ;  /* 0x000000ffff037224 */ /* 0x000fe200078e0a00 */
[C---:B------:R-:W-:Y:S01]  /*0570*/  LOP3.LUT R6, R15.reuse, 0x68, RZ, 0xfc, !PT ;  /* 0x000000680f067812 */ /* 0x040fe200078efcff */
[----:B------:R-:W-:Y:S01]  /*0580*/  IMAD.SHL.U32 R0, R0, 0x200, RZ ;  /* 0x0000020000007824 */ /* 0x000fe200078e00ff */
[----:B------:R-:W-:Y:S01]  /*0590*/  LOP3.LUT R6, R15, 0x74, RZ, 0xfc, !PT ;  /* 0x000000740f067812 */ /* 0x000fe200078efcff */
[----:B------:R-:W-:-:S04]  /*05a0*/  IMAD R3, R8, R3, R13 ;  /* 0x0000000308037224 */ /* 0x000fc800078e020d */
[----:B------:R-:W-:Y:S01]  /*05b0*/  IMAD.IADD R3, R2, 0x1, R3 ;  /* 0x0000000102037824 */ /* 0x000fe200078e0203 */
[----:B------:R-:W-:-:S05]  /*05c0*/  LOP3.LUT R2, R14, 0x1f, RZ, 0xc0, !PT ;  /* 0x0000001f0e027812 */ /* 0x000fca00078ec0ff */
[----:B------:R-:W-:Y:S01]  /*05d0*/  IMAD R28, R3, 0x20, R2 ;  /* 0x00000020031c7824 */ /* 0x000fe200078e0202 */
[C---:B------:R-:W-:Y:S02]  /*05e0*/  LOP3.LUT R2, R15.reuse, 0x4, RZ, 0xfc, !PT ;  /* 0x000000040f027812 */ /* 0x040fe400078efcff */
[C---:B------:R-:W-:Y:S02]  /*05f0*/  LOP3.LUT R3, R15.reuse, 0xc, RZ, 0xfc, !PT ;  /* 0x0000000c0f037812 */ /* 0x040fe400078efcff */
[----:B------:R0:W-:Y:S01]  /*0600*/  STL [R1+0x18d0], R28 ;  /* 0x0018d01c01007387 */ /* 0x0001e20000100800 */
[C---:B------:R-:W-:Y:S02]  /*0610*/  LOP3.LUT R2, R15.reuse, 0x10, RZ, 0xfc, !PT ;  /* 0x000000100f027812 */ /* 0x040fe400078efcff */
[C---:B------:R-:W-:Y:S01]  /*0620*/  LOP3.LUT R3, R15.reuse, 0x18, RZ, 0xfc, !PT ;  /* 0x000000180f037812 */ /* 0x040fe200078efcff */
[----:B------:R0:W-:Y:S01]  /*0630*/  STL [R1+0x494], R0 ;  /* 0x0004940001007387 */ /* 0x0001e20000100800 */
[----:B------:R-:W-:-:S02]  /*0640*/  LOP3.LUT R2, R15, 0x1c, RZ, 0xfc, !PT ;  /* 0x0000001c0f027812 */ /* 0x000fc400078efcff */
[C---:B------:R-:W-:Y:S02]  /*0650*/  LOP3.LUT R3, R15.reuse, 0x24, RZ, 0xfc, !PT ;  /* 0x000000240f037812 */ /* 0x040fe400078efcff */
[C---:B------:R-:W-:Y:S02]  /*0660*/  LOP3.LUT R2, R15.reuse, 0x28, RZ, 0xfc, !PT ;  /* 0x000000280f027812 */ /* 0x040fe400078efcff */
[C---:B------:R-:W-:Y:S02]  /*0670*/  LOP3.LUT R3, R15.reuse, 0x30, RZ, 0xfc, !PT ;  /* 0x000000300f037812 */ /* 0x040fe400078efcff */
[C---:B------:R-:W-:Y:S02]  /*0680*/  LOP3.LUT R2, R15.reuse, 0x34, RZ, 0xfc, !PT ;  /* 0x000000340f027812 */ /* 0x040fe400078efcff */
[C---:B------:R-:W-:Y:S02]  /*0690*/  LOP3.LUT R3, R15.reuse, 0x3c, RZ, 0xfc, !PT ;  /* 0x0000003c0f037812 */ /* 0x040fe400078efcff */
        /* <DEDUP_REMOVED lines=10> */
[----:B------:R-:W-:Y:S01]  /*0740*/  LOP3.LUT R2, R15, 0x7c, RZ, 0xfc, !PT ;  /* 0x0000007c0f027812 */ /* 0x000fe200078efcff */
[----:B0-----:R-:W-:Y:S06]  /*0750*/  @P0 BRA `(.L_x_0) ;  /* 0x0000000000dc0947 */ /* 0x001fec0003800000 */
[----:B------:R-:W-:Y:S01]  /*0760*/  IMAD.SHL.U32 R0, R14, 0x20, RZ ;  /* 0x000000200e007824 */ /* 0x000fe200078e00ff */
[----:B------:R-:W-:Y:S02]  /*0770*/  CS2R R24, SRZ ;  /* 0x0000000000187805 */ /* 0x000fe4000001ff00 */
[----:B------:R-:W-:Y:S02]  /*0780*/  CS2R R26, SRZ ;  /* 0x00000000001a7805 */ /* 0x000fe4000001ff00 */
[----:B------:R-:W-:Y:S02]  /*0790*/  CS2R R20, SRZ ;  /* 0x0000000000147805 */ /* 0x000fe4000001ff00 */
[----:B------:R-:W-:Y:S01]  /*07a0*/  CS2R R22, SRZ ;  /* 0x0000000000167805 */ /* 0x000fe2000001ff00 */
[----:B------:R0:W-:Y:S01]  /*07b0*/  STL [R1+0x18b4], R0 ;  /* 0x0018b40001007387 */ /* 0x0001e20000100800 */
[----:B------:R-:W-:Y:S02]  /*07c0*/  CS2R R16, SRZ ;  /* 0x0000000000107805 */ /* 0x000fe4000001ff00 */
[----:B------:R-:W-:-:S02]  /*07d0*/  CS2R R18, SRZ ;  /* 0x0000000000127805 */ /* 0x000fc4000001ff00 */
[----:B------:R-:W-:Y:S01]  /*07e0*/  CS2R R12, SRZ ;  /* 0x00000000000c7805 */ /* 0x000fe2000001ff00 */
[----:B------:R0:W-:Y:S01]  /*07f0*/  STL [R1], RZ ;  /* 0x000000ff01007387 */ /* 0x0001e20000100800 */
[----:B------:R-:W-:Y:S02]  /*0800*/  CS2R R14, SRZ ;  /* 0x00000000000e7805 */ /* 0x000fe4000001ff00 */
[----:B------:R-:W-:Y:S02]  /*0810*/  CS2R R8, SRZ ;  /* 0x0000000000087805 */ /* 0x000fe4000001ff00 */
[----:B------:R-:W-:Y:S01]  /*0820*/  CS2R R10, SRZ ;  /* 0x00000000000a7805 */ /* 0x000fe2000001ff00 */
[----:B------:R0:W-:Y:S01]  /*0830*/  STL [R1+0x4], RZ ;  /* 0x000004ff01007387 */ /* 0x0001e20000100800 */
[----:B------:R-:W-:Y:S02]  /*0840*/  CS2R R4, SRZ ;  /* 0x0000000000047805 */ /* 0x000fe4000001ff00 */
[----:B------:R-:W-:Y:S01]  /*0850*/  CS2R R6, SRZ ;  /* 0x0000000000067805 */ /* 0x000fe2000001ff00 */
[----:B------:R0:W-:Y:S04]  /*0860*/  STL [R1+0x8], RZ ;  /* 0x000008ff01007387 */ /* 0x0001e80000100800 */
        /* <DEDUP_REMOVED lines=36> */
[----:B------:R0:W-:Y:S01]  /*0ab0*/  STL [R1+0x9c], RZ ;  /* 0x00009cff01007387 */ /* 0x0001e20000100800 */
[----:B------:R-:W-:Y:S05]  /*0ac0*/  BRA `(.L_x_1) ;  /* 0x0000069400147947 */ /* 0x000fea0003800000 */
.L_x_0:
[----:B------:R-:W-:Y:S01]  /*0ad0*/  IABS R2, R5 ;  /* 0x0000000500027213 */ /* 0x000fe20000000000 */
[----:B------:R0:W-:Y:S01]  /*0ae0*/  STL [R1+0x1aac], R5 ;  /* 0x001aac0501007387 */ /* 0x0001e20000100800 */
[----:B------:R-:W-:Y:S01]  /*0af0*/  IMAD.MOV.U32 R6, RZ, RZ, RZ ;  /* 0x000000ffff067224 */ /* 0x000fe200078e00ff */
[----:B------:R-:W-:Y:S01]  /*0b00*/  ULDC UR6, c[0x0][0x238] ;  /* 0x00008e0000067ab9 */ /* 0x000fe20000000800 */
[----:B------:R-:W-:Y:S01]  /*0b10*/  ULDC UR7, c[0x0][0x23c] ;  /* 0x00008f0000077ab9 */ /* 0x000fe20000000800 */
[----:B------:R-:W-:Y:S01]  /*0b20*/  ULDC.64 UR8, c[0x0][0x218] ;  /* 0x0000860000087ab9 */ /* 0x000fe20000000a00 */
[----:B------:R-:W-:Y:S01]  /*0b30*/  ULDC UR4, c[0x0][0x240] ;  /* 0x0000900000047ab9 */ /* 0x000fe20000000800 */
[----:B------:R-:W-:Y:S01]  /*0b40*/  ULDC.64 UR12, c[0x0][0x210] ;  /* 0x00008400000c7ab9 */ /* 0x000fe20000000a00 */
[----:B0-----:R-:W2:Y:S01]  /*0b50*/  LDL R5, [R1+0x494] ;  /* 0x0004940001057983 */ /* 0x001ea20000100800 */
[----:B------:R-:W0:Y:S08]  /*0b60*/  I2F.RP R0, R2 ;  /* 0x0000000200007306 */ /* 0x000e300000209400 */
[----:B0-----:R-:W0:Y:S02]  /*0b70*/  MUFU.RCP R0, R0 ;  /* 0x0000000000007308 */ /* 0x001e240000001000 */
[----:B0-----:R-:W-:-:S06]  /*0b80*/  VIADD R0, R0, 0xffffffe ;  /* 0x0ffffffe00007836 */ /* 0x001fcc0000000000 */
[----:B------:R-:W0:Y:S02]  /*0b90*/  F2I.FTZ.U32.TRUNC.NTZ R7, R0 ;  /* 0x0000000000077305 */ /* 0x000e24000021f000 */
[----:B0-----:R-:W-:-:S04]  /*0ba0*/  IMAD.MOV R0, RZ, RZ, -R7 ;  /* 0x000000ffff007224 */ /* 0x001fc800078e0a07 */
[----:B------:R-:W-:-:S04]  /*0bb0*/  IMAD R0, R0, R2, RZ ;  /* 0x0000000200007224 */ /* 0x000fc800078e02ff */
[----:B------:R-:W-:-:S04]  /*0bc0*/  IMAD.HI.U32 R7, R7, R0, R6 ;  /* 0x0000000007077227 */ /* 0x000fc800078e0006 */
[C---:B--2---:R-:W-:Y:S02]  /*0bd0*/  VIADD R9, R5.reuse, 0x1ff ;  /* 0x000001ff05097836 */ /* 0x044fe40000000000 */
[C---:B------:R-:W-:Y:S02]  /*0be0*/  VIADD R10, R5.reuse, 0x1fe ;  /* 0x000001fe050a7836 */ /* 0x040fe40000000000 */
[C---:B------:R-:W-:Y:S01]  /*0bf0*/  VIADD R6, R5.reuse, 0x1fd ;  /* 0x000001fd05067836 */ /* 0x040fe20000000000 */
[----:B------:R-:W-:Y:S01]  /*0c00*/  IABS R8, R9 ;  /* 0x0000000900087213 */ /* 0x000fe20000000000 */
[C---:B------:R-:W-:Y:S01]  /*0c10*/  VIADD R12, R5.reuse, 0x1fc ;  /* 0x000001fc050c7836 */ /* 0x040fe20000000000 */
[----:B------:R-:W-:Y:S01]  /*0c20*/  IABS R0, R10 ;  /* 0x0000000a00007213 */ /* 0x000fe20000000000 */
[----:B------:R-:W-:Y:S01]  /*0c30*/  VIADD R29, R5, 0x2 ;  /* 0x00000002051d7836 */ /* 0x000fe20000000000 */
[----:B------:R-:W-:Y:S01]  /*0c40*/  IABS R19, R6 ;  /* 0x0000000600137213 */ /* 0x000fe20000000000 */
[----:B------:R-:W-:Y:S01]  /*0c50*/  IMAD.HI.U32 R3, R7, R8, RZ ;  /* 0x0000000807037227 */ /* 0x000fe200078e00ff */
[----:B------:R-:W-:-:S02]  /*0c60*/  IABS R13, R12 ;  /* 0x0000000c000d7213 */ /* 0x000fc40000000000 */
[----:B------:R-:W-:Y:S01]  /*0c70*/  ISETP.GE.AND P6, PT, R9, RZ, PT ;  /* 0x000000ff0900720c */ /* 0x000fe20003fc6270 */
[----:B------:R-:W-:Y:S01]  /*0c80*/  IMAD.MOV R3, RZ, RZ, -R3 ;  /* 0x000000ffff037224 */ /* 0x000fe200078e0a03 */
[----:B------:R-:W-:Y:S01]  /*0c90*/  ISETP.GE.AND P3, PT, R6, RZ, PT ;  /* 0x000000ff0600720c */ /* 0x000fe20003f66270 */
[----:B------:R-:W-:Y:S01]  /*0ca0*/  IMAD.HI.U32 R11, R7, R0, RZ ;  /* 0x00000000070b7227 */ /* 0x000fe200078e00ff */
[----:B------:R-:W-:-:S03]  /*0cb0*/  ISETP.GE.AND P1, PT, R10, RZ, PT ;  /* 0x000000ff0a00720c */ /* 0x000fc60003f26270 */
[C---:B------:R-:W-:Y:S02]  /*0cc0*/  IMAD R8, R2.reuse, R3, R8 ;  /* 0x0000000302087224 */ /* 0x040fe400078e0208 */
[----:B------:R-:W-:Y:S02]  /*0cd0*/  IMAD.MOV R11, RZ, RZ, -R11 ;  /* 0x000000ffff0b7224 */ /* 0x000fe400078e0a0b */
[----:B------:R-:W-:Y:S01]  /*0ce0*/  IMAD.HI.U32 R14, R7, R19, RZ ;  /* 0x00000013070e7227 */ /* 0x000fe200078e00ff */
[----:B------:R-:W-:-:S03]  /*0cf0*/  ISETP.GT.U32.AND P0, PT, R2, R8, PT ;  /* 0x000000080200720c */ /* 0x000fc60003f04070 */
[C---:B------:R-:W-:Y:S02]  /*0d00*/  IMAD R0, R2.reuse, R11, R0 ;  /* 0x0000000b02007224 */ /* 0x040fe400078e0200 */
[C---:B------:R-:W-:Y:S02]  /*0d10*/  VIADD R3, R5.reuse, 0x1fb ;  /* 0x000001fb05037836 */ /* 0x040fe40000000000 */
[----:B------:R-:W-:Y:S01]  /*0d20*/  IMAD.MOV R14, RZ, RZ, -R14 ;  /* 0x000000ffff0e7224 */ /* 0x000fe200078e0a0e */
[C---:B------:R-:W-:Y:S01]  /*0d30*/  ISETP.GT.U32.AND P4, PT, R2.reuse, R0, PT ;  /* 0x000000000200720c */ /* 0x040fe20003f84070 */
[----:B------:R-:W-:Y:S01]  /*0d40*/  VIADD R10, R5, 0x1f9 ;  /* 0x000001f9050a7836 */ /* 0x000fe20000000000 */
[----:B------:R-:W-:Y:S01]  /*0d50*/  IABS R11, R3 ;  /* 0x00000003000b7213 */ /* 0x000fe20000000000 */
[----:B------:R-:W-:Y:S02]  /*0d60*/  IMAD R19, R2, R14, R19 ;  /* 0x0000000e02137224 */ /* 0x000fe400078e0213 */
[----:B------:R-:W-:-:S02]  /*0d70*/  @!P0 IMAD.IADD R8, R8, 0x1, -R2 ;  /* 0x0000000108088824 */ /* 0x000fc400078e0a02 */
[C---:B------:R-:W-:Y:S01]  /*0d80*/  IMAD.HI.U32 R14, R7.reuse, R13, RZ ;  /* 0x0000000d070e7227 */ /* 0x040fe200078e00ff */
[C---:B------:R-:W-:Y:S02]  /*0d90*/  ISETP.GT.U32.AND P2, PT, R2.reuse, R19, PT ;  /* 0x000000130200720c */ /* 0x040fe40003f44070 */
[----:B------:R-:W-:Y:S01]  /*0da0*/  ISETP.GT.U32.AND P5, PT, R2, R8, PT ;  /* 0x000000080200720c */ /* 0x000fe20003fa4070 */
[----:B------:R-:W-:-:S04]  /*0db0*/  IMAD.HI.U32 R15, R7, R11, RZ ;  /* 0x0000000b070f7227 */ /* 0x000fc800078e00ff */
[----:B------:R-:W-:Y:S02]  /*0dc0*/  IMAD.MOV R14, RZ, RZ, -R14 ;  /* 0x000000ffff0e7224 */ /* 0x000fe400078e0a0e */
[----:B------:R-:W-:Y:S02]  /*0dd0*/  IMAD.MOV R15, RZ, RZ, -R15 ;  /* 0x000000ffff0f7224 */ /* 0x000fe400078e0a0f */
[----:B------:R-:W-:Y:S02]  /*0de0*/  IMAD R6, R2, R14, R13 ;  /* 0x0000000e02067224 */ /* 0x000fe400078e020d */
[--C-:B------:R-:W-:Y:S01]  /*0df0*/  @!P4 IMAD.IADD R0, R0, 0x1, -R2.reuse ;  /* 0x000000010000c824 */ /* 0x100fe200078e0a02 */
[----:B------:R-:W-:Y:S01]  /*0e00*/  ISETP.GE.AND P4, PT, R12, RZ, PT ;  /* 0x000000ff0c00720c */ /* 0x000fe20003f86270 */
[----:B------:R-:W-:Y:S01]  /*0e10*/  @!P5 IMAD.IADD R8, R8, 0x1, -R2 ;  /* 0x000000010808d824 */ /* 0x000fe200078e0a02 */
[C---:B------:R-:W-:Y:S01]  /*0e20*/  ISETP.GT.U32.AND P5, PT, R2.reuse, R6, PT ;  /* 0x000000060200720c */ /* 0x040fe20003fa4070 */
[C---:B------:R-:W-:Y:S01]  /*0e30*/  IMAD R9, R2.reuse, R15, R11 ;  /* 0x0000000f02097224 */ /* 0x040fe200078e020b */
[----:B------:R-:W-:Y:S01]  /*0e40*/  ISETP.GT.U32.AND P0, PT, R2, R0, PT ;  /* 0x000000000200720c */ /* 0x000fe20003f04070 */
[----:B------:R-:W-:Y:S01]  /*0e50*/  IMAD.MOV.U32 R16, RZ, RZ, R8 ;  /* 0x000000ffff107224 */ /* 0x000fe200078e0008 */
[----:B------:R-:W-:Y:S01]  /*0e60*/  IABS R8, R10 ;  /* 0x0000000a00087213 */ /* 0x000fe20000000000 */
[----:B------:R-:W-:-:S02]  /*0e70*/  VIADD R11, R5, 0x1fa ;  /* 0x000001fa050b7836 */ /* 0x000fc40000000000 */
[----:B------:R-:W-:Y:S01]  /*0e80*/  @!P6 IMAD.MOV R16, RZ, RZ, -R16 ;  /* 0x000000ffff10e224 */ /* 0x000fe200078e0a10 */
[----:B------:R-:W-:Y:S01]  /*0e90*/  ISETP.GT.U32.AND P6, PT, R2, R9, PT ;  /* 0x000000090200720c */ /* 0x000fe20003fc4070 */
[--C-:B------:R-:W-:Y:S01]  /*0ea0*/  @!P2 IMAD.IADD R19, R19, 0x1, -R2.reuse ;  /* 0x000000011313a824 */ /* 0x100fe200078e0a02 */
[----:B------:R-:W-:Y:S02]  /*0eb0*/  IABS R12, R11 ;  /* 0x0000000b000c7213 */ /* 0x000fe40000000000 */
[----:B------:R0:W-:Y:S01]  /*0ec0*/  STL [R1+0x7c8], R16 ;  /* 0x0007c81001007387 */ /* 0x0001e20000100800 */
[--C-:B------:R-:W-:Y:S01]  /*0ed0*/  @!P5 IMAD.IADD R6, R6, 0x1, -R2.reuse ;  /* 0x000000010606d824 */ /* 0x100fe200078e0a02 */
[----:B------:R-:W-:Y:S01]  /*0ee0*/  ISETP.GT.U32.AND P2, PT, R2, R19, PT ;  /* 0x000000130200720c */ /* 0x000fe20003f44070 */
[----:B------:R-:W-:Y:S01]  /*0ef0*/  @!P0 IMAD.IADD R0, R0, 0x1, -R2 ;  /* 0x0000000100008824 */ /* 0x000fe200078e0a02 */
[----:B------:R-:W-:Y:S01]  /*0f00*/  ISETP.GE.AND P0, PT, R3, RZ, PT ;  /* 0x000000ff0300720c */ /* 0x000fe20003f06270 */
[----:B------:R-:W-:Y:S01]  /*0f10*/  IMAD.MOV.U32 R3, RZ, RZ, R8 ;  /* 0x000000ffff037224 */ /* 0x000fe200078e0008 */
[----:B------:R-:W-:Y:S01]  /*0f20*/  ISETP.GT.U32.AND P5, PT, R2, R6, PT ;  /* 0x000000060200720c */ /* 0x000fe20003fa4070 */
[----:B------:R-:W-:-:S04]  /*0f30*/  IMAD.HI.U32 R8, R7, R12, RZ ;  /* 0x0000000c07087227 */ /* 0x000fc800078e00ff */
[----:B------:R-:W-:Y:S02]  /*0f40*/  @!P6 IMAD.IADD R9, R9, 0x1, -R2 ;  /* 0x000000010909e824 */ /* 0x000fe400078e0a02 */
[----:B------:R-:W-:-:S03]  /*0f50*/  IMAD.HI.U32 R13, R7, R3, RZ ;  /* 0x00000003070d7227 */ /* 0x000fc600078e00ff */
[C---:B------:R-:W-:Y:S01]  /*0f60*/  ISETP.GT.U32.AND P6, PT, R2.reuse, R9, PT ;  /* 0x000000090200720c */ /* 0x040fe20003fc4070 */
[----:B------:R-:W-:Y:S02]  /*0f70*/  IMAD.MOV R8, RZ, RZ, -R8 ;  /* 0x000000ffff087224 */ /* 0x000fe400078e0a08 */
[----:B------:R-:W-:Y:S02]  /*0f80*/  IMAD.MOV R13, RZ, RZ, -R13 ;  /* 0x000000ffff0d7224 */ /* 0x000fe400078e0a0d */
[C---:B------:R-:W-:Y:S02]  /*0f90*/  IMAD R12, R2.reuse, R8, R12 ;  /* 0x00000008020c7224 */ /* 0x040fe400078e020c */
[----:B0-----:R-:W-:Y:S02]  /*0fa0*/  VIADD R16, R5, 0x1f8 ;  /* 0x000001f805107836 */ /* 0x001fe40000000000 */
[----:B------:R-:W-:Y:S02]  /*0fb0*/  IMAD R3, R2, R13, R3 ;  /* 0x0000000d02037224 */ /* 0x000fe400078e0203 */
[--C-:B------:R-:W-:Y:S01]  /*0fc0*/  @!P5 IMAD.IADD R6, R6, 0x1, -R2.reuse ;  /* 0x000000010606d824 */ /* 0x100fe200078e0a02 */
[C---:B------:R-:W-:Y:S01]  /*0fd0*/  ISETP.GT.U32.AND P5, PT, R2.reuse, R12, PT ;  /* 0x0000000c0200720c */ /* 0x040fe20003fa4070 */
[--C-:B------:R-:W-:Y:S01]  /*0fe0*/  @!P2 IMAD.IADD R19, R19, 0x1, -R2.reuse ;  /* 0x000000011313a824 */ /* 0x100fe200078e0a02 */
[----:B------:R-:W-:Y:S01]  /*0ff0*/  ISETP.GE.AND P2, PT, R11, RZ, PT ;  /* 0x000000ff0b00720c */ /* 0x000fe20003f46270 */
[----:B------:R-:W-:Y:S01]  /*1000*/  @!P6 IMAD.IADD R9, R9, 0x1, -R2 ;  /* 0x000000010909e824 */ /* 0x000fe200078e0a02 */
[----:B------:R-:W-:Y:S01]  /*1010*/  IABS R11, R16 ;  /* 0x00000010000b7213 */ /* 0x000fe20000000000 */
[----:B------:R-:W-:Y:S01]  /*1020*/  IMAD.MOV.U32 R14, RZ, RZ, R0 ;  /* 0x000000ffff0e7224 */ /* 0x000fe200078e0000 */
[----:B------:R-:W-:Y:S01]  /*1030*/  ISETP.GT.U32.AND P6, PT, R2, R3, PT ;  /* 0x000000030200720c */ /* 0x000fe20003fc4070 */
[----:B------:R-:W-:-:S02]  /*1040*/  VIADD R13, R5, 0x1f7 ;  /* 0x000001f7050d7836 */ /* 0x000fc40000000000 */
[----:B------:R-:W-:-:S03]  /*1050*/  IMAD.HI.U32 R8, R7, R11, RZ ;  /* 0x0000000b07087227 */ /* 0x000fc600078e00ff */
[----:B------:R-:W-:Y:S01]  /*1060*/  IABS R17, R13 ;  /* 0x0000000d00117213 */ /* 0x000fe20000000000 */
[----:B------:R-:W-:Y:S01]  /*1070*/  @!P1 IMAD.MOV R14, RZ, RZ, -R14 ;  /* 0x000000ffff0e9224 */ /* 0x000fe200078e0a0e */
[----:B------:R-:W-:Y:S01]  /*1080*/  ISETP.GE.AND P1, PT, R10, RZ, PT ;  /* 0x000000ff0a00720c */ /* 0x000fe20003f26270 */
[----:B------:R-:W-:Y:S02]  /*1090*/  IMAD.MOV R8, RZ, RZ, -R8 ;  /* 0x000000ffff087224 */ /* 0x000fe400078e0a08 */
[--C-:B------:R-:W-:Y:S01]  /*10a0*/  @!P5 IMAD.IADD R12, R12, 0x1, -R2.reuse ;  /* 0x000000010c0cd824 */ /* 0x100fe200078e0a02 */
[----:B------:R0:W-:Y:S01]  /*10b0*/  STL [R1+0x7c4], R14 ;  /* 0x0007c40e01007387 */ /* 0x0001e20000100800 */
[C---:B------:R-:W-:Y:S02]  /*10c0*/  IMAD R11, R2.reuse, R8, R11 ;  /* 0x00000008020b7224 */ /* 0x040fe400078e020b */
[----:B------:R-:W-:Y:S01]  /*10d0*/  @!P6 IMAD.IADD R3, R3, 0x1, -R2 ;  /* 0x000000010303e824 */ /* 0x000fe200078e0a02 */
[C---:B------:R-:W-:Y:S01]  /*10e0*/  ISETP.GT.U32.AND P6, PT, R2.reuse, R12, PT ;  /* 0x0000000c0200720c */ /* 0x040fe20003fc4070 */
[----:B------:R-:W-:Y:S01]  /*10f0*/  VIADD R0, R5, 0x1f5 ;  /* 0x000001f505007836 */ /* 0x000fe20000000000 */
[----:B------:R-:W-:Y:S01]  /*1100*/  ISETP.GT.U32.AND P5, PT, R2, R11, PT ;  /* 0x0000000b0200720c */ /* 0x000fe20003fa4070 */
[----:B------:R-:W-:-:S03]  /*1110*/  IMAD.HI.U32 R20, R7, R17, RZ ;  /* 0x0000001107147227 */ /* 0x000fc600078e00ff */
[----:B------:R-:W-:Y:S01]  /*1120*/  IABS R10, R0 ;  /* 0x00000000000a7213 */ /* 0x000fe20000000000 */
[C---:B0-----:R-:W-:Y:S02]  /*1130*/  VIADD R14, R5.reuse, 0x1f6 ;  /* 0x000001f6050e7836 */ /* 0x041fe40000000000 */
[----:B------:R-:W-:Y:S02]  /*1140*/  IMAD.MOV R20, RZ, RZ, -R20 ;  /* 0x000000ffff147224 */ /* 0x000fe400078e0a14 */
[----:B------:R-:W-:Y:S01]  /*1150*/  @!P3 IMAD.MOV R19, RZ, RZ, -R19 ;  /* 0x000000ffff13b224 */ /* 0x000fe200078e0a13 */
[----:B------:R-:W-:Y:S01]  /*1160*/  IABS R15, R14 ;  /* 0x0000000e000f7213 */ /* 0x000fe20000000000 */
[----:B------:R-:W-:Y:S01]  /*1170*/  VIADD R8, R5, 0x1f4 ;  /* 0x000001f405087836 */ /* 0x000fe20000000000 */
[----:B------:R-:W-:Y:S01]  /*1180*/  ISETP.GE.AND P3, PT, R16, RZ, PT ;  /* 0x000000ff1000720c */ /* 0x000fe20003f66270 */
[----:B------:R-:W-:Y:S01]  /*1190*/  IMAD R16, R2, R20, R17 ;  /* 0x0000001402107224 */ /* 0x000fe200078e0211 */
[----:B------:R0:W-:Y:S01]  /*11a0*/  STL [R1+0x7c0], R19 ;  /* 0x0007c01301007387 */ /* 0x0001e20000100800 */
[----:B------:R-:W-:Y:S01]  /*11b0*/  IMAD.HI.U32 R18, R7, R15, RZ ;  /* 0x0000000f07127227 */ /* 0x000fe200078e00ff */
[----:B------:R-:W-:-:S03]  /*11c0*/  IABS R17, R8 ;  /* 0x0000000800117213 */ /* 0x000fc60000000000 */
[----:B------:R-:W-:Y:S02]  /*11d0*/  IMAD.MOV R18, RZ, RZ, -R18 ;  /* 0x000000ffff127224 */ /* 0x000fe400078e0a12 */
[----:B------:R-:W-:Y:S01]  /*11e0*/  @!P6 IMAD.IADD R12, R12, 0x1, -R2 ;  /* 0x000000010c0ce824 */ /* 0x000fe200078e0a02 */
[C---:B------:R-:W-:Y:S01]  /*11f0*/  ISETP.GT.U32.AND P6, PT, R2.reuse, R16, PT ;  /* 0x000000100200720c */ /* 0x040fe20003fc4070 */
[----:B------:R-:W-:Y:S02]  /*1200*/  IMAD.MOV.U32 R21, RZ, RZ, R6 ;  /* 0x000000ffff157224 */ /* 0x000fe400078e0006 */
[----:B0-----:R-:W-:Y:S02]  /*1210*/  IMAD.MOV.U32 R19, RZ, RZ, R10 ;  /* 0x000000ffff137224 */ /* 0x001fe400078e000a */
[----:B------:R-:W-:Y:S02]  /*1220*/  IMAD R10, R2, R18, R15 ;  /* 0x00000012020a7224 */ /* 0x000fe400078e020f */
[----:B------:R-:W-:-:S04]  /*1230*/  IMAD.HI.U32 R6, R7, R19, RZ ;  /* 0x0000001307067227 */ /* 0x000fc800078e00ff */
[----:B------:R-:W-:Y:S02]  /*1240*/  @!P5 IMAD.IADD R11, R11, 0x1, -R2 ;  /* 0x000000010b0bd824 */ /* 0x000fe400078e0a02 */
[----:B------:R-:W-:Y:S02]  /*1250*/  IMAD.MOV.U32 R18, RZ, RZ, R9 ;  /* 0x000000ffff127224 */ /* 0x000fe400078e0009 */
[----:B------:R-:W-:Y:S01]  /*1260*/  IMAD.MOV.U32 R15, RZ, RZ, R12 ;  /* 0x000000ffff0f7224 */ /* 0x000fe200078e000c */
[----:B------:R-:W-:Y:S01]  /*1270*/  ISETP.GT.U32.AND P5, PT, R2, R11, PT ;  /* 0x0000000b0200720c */ /* 0x000fe20003fa4070 */
[----:B------:R-:W-:-:S04]  /*1280*/  IMAD.HI.U32 R9, R7, R17, RZ ;  /* 0x0000001107097227 */ /* 0x000fc800078e00ff */
[----:B------:R-:W-:Y:S01]  /*1290*/  @!P4 IMAD.MOV R21, RZ, RZ, -R21 ;  /* 0x000000ffff15c224 */ /* 0x000fe200078e0a15 */
[C---:B------:R-:W-:Y:S01]  /*12a0*/  ISETP.GT.U32.AND P4, PT, R2.reuse, R3, PT ;  /* 0x000000030200720c */ /* 0x040fe20003f84070 */
[----:B------:R-:W-:Y:S02]  /*12b0*/  IMAD.MOV R6, RZ, RZ, -R6 ;  /* 0x000000ffff067224 */ /* 0x000fe400078e0a06 */
[----:B------:R-:W-:Y:S01]  /*12c0*/  @!P2 IMAD.MOV R15, RZ, RZ, -R15 ;  /* 0x000000ffff0fa224 */ /* 0x000fe200078e0a0f */
[C---:B------:R-:W-:Y:S01]  /*12d0*/  ISETP.GT.U32.AND P2, PT, R2.reuse, R10, PT ;  /* 0x0000000a0200720c */ /* 0x040fe20003f44070 */
[----:B------:R-:W-:Y:S01]  /*12e0*/  IMAD.MOV R12, RZ, RZ, -R9 ;  /* 0x000000ffff0c7224 */ /* 0x000fe200078e0a09 */
[----:B------:R-:W-:Y:S01]  /*12f0*/  STL [R1+0x7bc], R21 ;  /* 0x0007bc1501007387 */ /* 0x000fe20000100800 */
[----:B------:R-:W-:Y:S02]  /*1300*/  IMAD R9, R2, R6, R19 ;  /* 0x0000000602097224 */ /* 0x000fe400078e0213 */
[----:B------:R-:W-:-:S02]  /*1310*/  @!P6 IMAD.IADD R16, R16, 0x1, -R2 ;  /* 0x000000011010e824 */ /* 0x000fc400078e0a02 */
[----:B------:R-:W-:Y:S01]  /*1320*/  @!P0 IMAD.MOV R18, RZ, RZ, -R18 ;  /* 0x000000ffff128224 */ /* 0x000fe200078e0a12 */
[----:B------:R-:W-:Y:S01]  /*1330*/  ISETP.GT.U32.AND P6, PT, R2, R9, PT ;  /* 0x000000090200720c */ /* 0x000fe20003fc4070 */
[--C-:B------:R-:W-:Y:S01]  /*1340*/  @!P4 IMAD.IADD R3, R3, 0x1, -R2.reuse ;  /* 0x000000010303c824 */ /* 0x100fe200078e0a02 */
[----:B------:R-:W-:Y:S01]  /*1350*/  ISETP.GE.AND P0, PT, R13, RZ, PT ;  /* 0x000000ff0d00720c */ /* 0x000fe20003f06270 */
[--C-:B------:R-:W-:Y:S01]  /*1360*/  @!P5 IMAD.IADD R11, R11, 0x1, -R2.reuse ;  /* 0x000000010b0bd824 */ /* 0x100fe200078e0a02 */
[----:B------:R-:W-:Y:S01]  /*1370*/  STL [R1+0x7b8], R18 ;  /* 0x0007b81201007387 */ /* 0x000fe20000100800 */
[----:B------:R-:W-:Y:S01]  /*1380*/  ISETP.GE.AND P5, PT, R0, RZ, PT ;  /* 0x000000ff0000720c */ /* 0x000fe20003fa6270 */
[----:B------:R-:W-:Y:S01]  /*1390*/  @!P2 IMAD.IADD R10, R10, 0x1, -R2 ;  /* 0x000000010a0aa824 */ /* 0x000fe200078e0a02 */
[----:B------:R-:W-:Y:S01]  /*13a0*/  ISETP.GE.AND P4, PT, R14, RZ, PT ;  /* 0x000000ff0e00720c */ /* 0x000fe20003f86270 */
[----:B------:R0:W-:Y:S01]  /*13b0*/  STL [R1+0x7b4], R15 ;  /* 0x0007b40f01007387 */ /* 0x0001e20000100800 */
[----:B------:R-:W-:-:S02]  /*13c0*/  IMAD R0, R2, R12, R17 ;  /* 0x0000000c02007224 */ /* 0x000fc400078e0211 */
[----:B------:R-:W-:Y:S01]  /*13d0*/  VIADD R12, R5, 0x1f3 ;  /* 0x000001f3050c7836 */ /* 0x000fe20000000000 */
[C---:B------:R-:W-:Y:S01]  /*13e0*/  ISETP.GT.U32.AND P2, PT, R2.reuse, R10, PT ;  /* 0x0000000a0200720c */ /* 0x040fe20003f44070 */
[----:B------:R-:W-:Y:S02]  /*13f0*/  @!P6 IMAD.IADD R9, R9, 0x1, -R2 ;  /* 0x000000010909e824 */ /* 0x000fe400078e0a02 */
[C---:B------:R-:W-:Y:S01]  /*1400*/  VIADD R13, R5.reuse, 0x1f2 ;  /* 0x000001f2050d7836 */ /* 0x040fe20000000000 */
[----:B------:R-:W-:Y:S01]  /*1410*/  IABS R17, R12 ;  /* 0x0000000c00117213 */ /* 0x000fe20000000000 */
[----:B------:R-:W-:Y:S01]  /*1420*/  VIADD R14, R5, 0x1f1 ;  /* 0x000001f1050e7836 */ /* 0x000fe20000000000 */
[----:B------:R-:W-:Y:S01]  /*1430*/  ISETP.GT.U32.AND P6, PT, R2, R9, PT ;  /* 0x000000090200720c */ /* 0x000fe20003fc4070 */
[----:B0-----:R-:W-:Y:S01]  /*1440*/  IMAD.MOV.U32 R15, RZ, RZ, R3 ;  /* 0x000000ffff0f7224 */ /* 0x001fe200078e0003 */
[----:B------:R-:W-:Y:S01]  /*1450*/  IABS R18, R13 ;  /* 0x0000000d00127213 */ /* 0x000fe20000000000 */
[----:B------:R-:W-:Y:S01]  /*1460*/  IMAD.HI.U32 R19, R7, R17, RZ ;  /* 0x0000001107137227 */ /* 0x000fe200078e00ff */
[----:B------:R-:W-:-:S03]  /*1470*/  IABS R3, R14 ;  /* 0x0000000e00037213 */ /* 0x000fc60000000000 */
[----:B------:R-:W-:Y:S01]  /*1480*/  @!P1 IMAD.MOV R15, RZ, RZ, -R15 ;  /* 0x000000ffff0f9224 */ /* 0x000fe200078e0a0f */
[----:B------:R-:W-:Y:S01]  /*1490*/  ISETP.GT.U32.AND P1, PT, R2, R16, PT ;  /* 0x000000100200720c */ /* 0x000fe20003f24070 */
[----:B------:R-:W-:Y:S02]  /*14a0*/  IMAD.MOV R19, RZ, RZ, -R19 ;  /* 0x000000ffff137224 */ /* 0x000fe400078e0a13 */
[--C-:B------:R-:W-:Y:S01]  /*14b0*/  @!P2 IMAD.IADD R10, R10, 0x1, -R2.reuse ;  /* 0x000000010a0aa824 */ /* 0x100fe200078e0a02 */
[----:B------:R-:W-:Y:S01]  /*14c0*/  ISETP.GE.AND P2, PT, R8, RZ, PT ;  /* 0x000000ff0800720c */ /* 0x000fe20003f46270 */
[C---:B------:R-:W-:Y:S01]  /*14d0*/  IMAD R8, R2.reuse, R19, R17 ;  /* 0x0000001302087224 */ /* 0x040fe200078e0211 */
[----:B------:R0:W-:Y:S01]  /*14e0*/  STL [R1+0x2c], R15 ;  /* 0x00002c0f01007387 */ /* 0x0001e20000100800 */
[----:B------:R-:W-:Y:S02]  /*14f0*/  @!P6 IMAD.IADD R9, R9, 0x1, -R2 ;  /* 0x000000010909e824 */ /* 0x000fe400078e0a02 */
[----:B------:R-:W-:Y:S01]  /*1500*/  IMAD.HI.U32 R17, R7, R18, RZ ;  /* 0x0000001207117227 */ /* 0x000fe200078e00ff */
[----:B------:R-:W-:-:S03]  /*1510*/  ISETP.GT.U32.AND P6, PT, R2, R8, PT ;  /* 0x000000080200720c */ /* 0x000fc60003fc4070 */
[----:B------:R-:W-:Y:S01]  /*1520*/  @!P1 IMAD.IADD R16, R16, 0x1, -R2 ;  /* 0x0000000110109824 */ /* 0x000fe200078e0a02 */
[----:B------:R-:W-:Y:S01]  /*1530*/  ISETP.GT.U32.AND P1, PT, R2, R0, PT ;  /* 0x000000000200720c */ /* 0x000fe20003f24070 */
[----:B------:R-:W-:-:S04]  /*1540*/  IMAD.HI.U32 R20, R7, R3, RZ ;  /* 0x0000000307147227 */ /* 0x000fc800078e00ff */
[----:B0-----:R-:W-:Y:S02]  /*1550*/  VIADD R15, R5, 0x1f0 ;  /* 0x000001f0050f7836 */ /* 0x001fe40000000000 */
[----:B------:R-:W-:Y:S02]  /*1560*/  IMAD.MOV R17, RZ, RZ, -R17 ;  /* 0x000000ffff117224 */ /* 0x000fe400078e0a11 */
[----:B------:R-:W-:Y:S01]  /*1570*/  IMAD.MOV R20, RZ, RZ, -R20 ;  /* 0x000000ffff147224 */ /* 0x000fe200078e0a14 */
[----:B------:R-:W-:Y:S01]  /*1580*/  IABS R6, R15 ;  /* 0x0000000f00067213 */ /* 0x000fe20000000000 */
[----:B------:R-:W-:Y:S02]  /*1590*/  IMAD R17, R2, R17, R18 ;  /* 0x0000001102117224 */ /* 0x000fe400078e0212 */
[----:B------:R-:W-:Y:S01]  /*15a0*/  @!P1 IMAD.IADD R0, R0, 0x1, -R2 ;  /* 0x0000000100009824 */ /* 0x000fe200078e0a02 */
[----:B------:R-:W-:Y:S01]  /*15b0*/  ISETP.GE.AND P1, PT, R12, RZ, PT ;  /* 0x000000ff0c00720c */ /* 0x000fe20003f26270 */
[----:B------:R-:W-:-:S02]  /*15c0*/  IMAD.MOV.U32 R22, RZ, RZ, R11 ;  /* 0x000000ffff167224 */ /* 0x000fc400078e000b */
[----:B------:R-:W-:Y:S01]  /*15d0*/  @!P6 IMAD.IADD R8, R8, 0x1, -R2 ;  /* 0x000000010808e824 */ /* 0x000fe200078e0a02 */
[----:B------:R-:W-:Y:S01]  /*15e0*/  ISETP.GT.U32.AND P6, PT, R2, R0, PT ;  /* 0x000000000200720c */ /* 0x000fe20003fc4070 */
[----:B------:R-:W-:-:S04]  /*15f0*/  IMAD.HI.U32 R19, R7, R6, RZ ;  /* 0x0000000607137227 */ /* 0x000fc800078e00ff */
[----:B------:R-:W-:Y:S02]  /*1600*/  IMAD.MOV.U32 R21, RZ, RZ, R16 ;  /* 0x000000ffff157224 */ /* 0x000fe400078e0010 */
[C---:B------:R-:W-:Y:S02]  /*1610*/  IMAD R3, R2.reuse, R20, R3 ;  /* 0x0000001402037224 */ /* 0x040fe400078e0203 */
[----:B------:R-:W-:Y:S01]  /*1620*/  @!P3 IMAD.MOV R22, RZ, RZ, -R22 ;  /* 0x000000ffff16b224 */ /* 0x000fe200078e0a16 */
[C---:B------:R-:W-:Y:S01]  /*1630*/  ISETP.GT.U32.AND P3, PT, R2.reuse, R17, PT ;  /* 0x000000110200720c */ /* 0x040fe20003f64070 */
[----:B------:R-:W-:Y:S02]  /*1640*/  IMAD.MOV R19, RZ, RZ, -R19 ;  /* 0x000000ffff137224 */ /* 0x000fe400078e0a13 */
[----:B------:R-:W-:Y:S01]  /*1650*/  VIADD R12, R5, 0x1ef ;  /* 0x000001ef050c7836 */ /* 0x000fe20000000000 */
[----:B------:R-:W-:Y:S01]  /*1660*/  STL [R1+0x34], R22 ;  /* 0x0000341601007387 */ /* 0x000fe20000100800 */
[----:B------:R-:W-:Y:S01]  /*1670*/  @!P0 IMAD.MOV R21, RZ, RZ, -R21 ;  /* 0x000000ffff158224 */ /* 0x000fe200078e0a15 */
[C---:B------:R-:W-:Y:S01]  /*1680*/  ISETP.GT.U32.AND P0, PT, R2.reuse, R8, PT ;  /* 0x000000080200720c */ /* 0x040fe20003f04070 */
[----:B------:R-:W-:Y:S01]  /*1690*/  @!P4 IMAD.MOV R10, RZ, RZ, -R10 ;  /* 0x000000ffff0ac224 */ /* 0x000fe200078e0a0a */
[C---:B------:R-:W-:Y:S01]  /*16a0*/  ISETP.GT.U32.AND P4, PT, R2.reuse, R3, PT ;  /* 0x000000030200720c */ /* 0x040fe20003f84070 */
[----:B------:R-:W-:Y:S01]  /*16b0*/  IMAD R6, R2, R19, R6 ;  /* 0x0000001302067224 */ /* 0x000fe200078e0206 */
[----:B------:R-:W-:Y:S01]  /*16c0*/  IABS R11, R12 ;  /* 0x0000000c000b7213 */ /* 0x000fe20000000000 */
[--C-:B------:R-:W-:Y:S01]  /*16d0*/  @!P6 IMAD.IADD R0, R0, 0x1, -R2.reuse ;  /* 0x000000010000e824 */ /* 0x100fe200078e0a02 */
[----:B------:R-:W-:Y:S01]  /*16e0*/  STL [R1+0x3c], R21 ;  /* 0x00003c1501007387 */ /* 0x000fe20000100800 */
[----:B------:R-:W-:Y:S01]  /*16f0*/  IMAD.MOV.U32 R19, RZ, RZ, R9 ;  /* 0x000000ffff137224 */ /* 0x000fe200078e0009 */
[----:B------:R-:W-:Y:S01]  /*1700*/  ISETP.GT.U32.AND P6, PT, R2, R6, PT ;  /* 0x000000060200720c */ /* 0x000fe20003fc4070 */
[----:B------:R-:W-:Y:S01]  /*1710*/  IMAD.HI.U32 R9, R7, R11, RZ ;  /* 0x0000000b07097227 */ /* 0x000fe200078e00ff */
[----:B------:R0:W-:Y:S03]  /*1720*/  STL [R1+0x44], R10 ;  /* 0x0000440a01007387 */ /* 0x0001e60000100800 */
[----:B------:R-:W-:Y:S01]  /*1730*/  @!P3 IMAD.IADD R17, R17, 0x1, -R2 ;  /* 0x000000011111b824 */ /* 0x000fe200078e0a02 */
[----:B------:R-:W-:Y:S01]  /*1740*/  ISETP.GE.AND P3, PT, R15, RZ, PT ;  /* 0x000000ff0f00720c */ /* 0x000fe20003f66270 */
[----:B------:R-:W-:-:S02]  /*1750*/  VIADD R18, R5, 0x1ee ;  /* 0x000001ee05127836 */ /* 0x000fc40000000000 */
[----:B------:R-:W-:Y:S02]  /*1760*/  IMAD.MOV R9, RZ, RZ, -R9 ;  /* 0x000000ffff097224 */ /* 0x000fe400078e0a09 */
[--C-:B------:R-:W-:Y:S01]  /*1770*/  @!P0 IMAD.IADD R8, R8, 0x1, -R2.reuse ;  /* 0x0000000108088824 */ /* 0x100fe200078e0a02 */
[----:B------:R-:W-:Y:S01]  /*1780*/  IABS R16, R18 ;  /* 0x0000001200107213 */ /* 0x000fe20000000000 */
[----:B------:R-:W-:Y:S01]  /*1790*/  @!P5 IMAD.MOV R19, RZ, RZ, -R19 ;  /* 0x000000ffff13d224 */ /* 0x000fe200078e0a13 */
[----:B------:R-:W-:Y:S01]  /*17a0*/  ISETP.GE.AND P5, PT, R13, RZ, PT ;  /* 0x000000ff0d00720c */ /* 0x000fe20003fa6270 */
[----:B------:R-:W-:Y:S01]  /*17b0*/  @!P4 IMAD.IADD R3, R3, 0x1, -R2 ;  /* 0x000000010303c824 */ /* 0x000fe200078e0a02 */
[C---:B------:R-:W-:Y:S01]  /*17c0*/  ISETP.GT.U32.AND P4, PT, R2.reuse, R17, PT ;  /* 0x000000110200720c */ /* 0x040fe20003f84070 */
[----:B------:R-:W-:Y:S01]  /*17d0*/  IMAD R11, R2, R9, R11 ;  /* 0x00000009020b7224 */ /* 0x000fe200078e020b */
[----:B------:R1:W-:Y:S01]  /*17e0*/  STL [R1+0x50], R19 ;  /* 0x0000501301007387 */ /* 0x0003e20000100800 */
[----:B------:R-:W-:Y:S01]  /*17f0*/  IMAD.MOV.U32 R13, RZ, RZ, R8 ;  /* 0x000000ffff0d7224 */ /* 0x000fe200078e0008 */
[----:B------:R-:W-:Y:S01]  /*1800*/  ISETP.GE.AND P0, PT, R14, RZ, PT ;  /* 0x000000ff0e00720c */ /* 0x000fe20003f06270 */
[----:B------:R-:W-:Y:S01]  /*1810*/  @!P6 IMAD.IADD R6, R6, 0x1, -R2 ;  /* 0x000000010606e824 */ /* 0x000fe200078e0a02 */
[C---:B------:R-:W-:Y:S01]  /*1820*/  ISETP.GT.U32.AND P6, PT, R2.reuse, R3, PT ;  /* 0x000000030200720c */ /* 0x040fe20003fc4070 */
[----:B------:R-:W-:Y:S01]  /*1830*/  @!P1 IMAD.MOV R13, RZ, RZ, -R13 ;  /* 0x000000ffff0d9224 */ /* 0x000fe200078e0a0d */
[----:B------:R-:W-:Y:S01]  /*1840*/  ISETP.GT.U32.AND P1, PT, R2, R11, PT ;  /* 0x0000000b0200720c */ /* 0x000fe20003f24070 */
[----:B0-----:R-:W-:-:S04]  /*1850*/  IMAD.HI.U32 R10, R7, R16, RZ ;  /* 0x00000010070a7227 */ /* 0x001fc800078e00ff */
[----:B-1----:R-:W-:Y:S02]  /*1860*/  IMAD.MOV.U32 R19, RZ, RZ, R0 ;  /* 0x000000ffff137224 */ /* 0x002fe400078e0000 */
[----:B------:R-:W-:Y:S02]  /*1870*/  VIADD R0, R5, 0x1ed ;  /* 0x000001ed05007836 */ /* 0x000fe40000000000 */
[----:B------:R-:W-:Y:S02]  /*1880*/  IMAD.MOV R10, RZ, RZ, -R10 ;  /* 0x000000ffff0a7224 */ /* 0x000fe400078e0a0a */
[----:B------:R-:W-:Y:S01]  /*1890*/  @!P4 IMAD.IADD R17, R17, 0x1, -R2 ;  /* 0x000000011111c824 */ /* 0x000fe200078e0a02 */
[----:B------:R-:W-:Y:S01]  /*18a0*/  IABS R9, R0 ;  /* 0x0000000000097213 */ /* 0x000fe20000000000 */
[----:B------:R-:W-:Y:S01]  /*18b0*/  VIADD R8, R5, 0x1ec ;  /* 0x000001ec05087836 */ /* 0x000fe20000000000 */
[----:B------:R-:W-:Y:S01]  /*18c0*/  ISETP.GE.AND P4, PT, R12, RZ, PT ;  /* 0x000000ff0c00720c */ /* 0x000fe20003f86270 */
[----:B------:R-:W-:-:S02]  /*18d0*/  IMAD R16, R2, R10, R16 ;  /* 0x0000000a02107224 */ /* 0x000fc400078e0210 */
[----:B------:R-:W-:Y:S01]  /*18e0*/  @!P2 IMAD.MOV R19, RZ, RZ, -R19 ;  /* 0x000000ffff13a224 */ /* 0x000fe200078e0a13 */
[----:B------:R-:W-:Y:S01]  /*18f0*/  IABS R10, R8 ;  /* 0x00000008000a7213 */ /* 0x000fe20000000000 */
[----:B------:R-:W-:Y:S01]  /*1900*/  IMAD.MOV.U32 R15, RZ, RZ, R17 ;  /* 0x000000ffff0f7224 */ /* 0x000fe200078e0011 */
[C---:B------:R-:W-:Y:S01]  /*1910*/  ISETP.GT.U32.AND P2, PT, R2.reuse, R6, PT ;  /* 0x000000060200720c */ /* 0x040fe20003f44070 */
[--C-:B------:R-:W-:Y:S01]  /*1920*/  @!P6 IMAD.IADD R3, R3, 0x1, -R2.reuse ;  /* 0x000000010303e824 */ /* 0x100fe200078e0a02 */
[----:B------:R-:W-:Y:S01]  /*1930*/  ISETP.GT.U32.AND P6, PT, R2, R16, PT ;  /* 0x000000100200720c */ /* 0x000fe20003fc4070 */
[----:B------:R-:W-:Y:S01]  /*1940*/  IMAD.HI.U32 R14, R7, R9, RZ ;  /* 0x00000009070e7227 */ /* 0x000fe200078e00ff */
[----:B------:R-:W-:Y:S03]  /*1950*/  STL [R1+0x8c], R19 ;  /* 0x00008c1301007387 */ /* 0x000fe60000100800 */
[----:B------:R-:W-:Y:S01]  /*1960*/  @!P1 IMAD.IADD R11, R11, 0x1, -R2 ;  /* 0x000000010b0b9824 */ /* 0x000fe200078e0a02 */
[----:B------:R0:W-:Y:S01]  /*1970*/  STL [R1+0x98], R13 ;  /* 0x0000980d01007387 */ /* 0x0001e20000100800 */
[----:B------:R-:W-:Y:S01]  /*1980*/  @!P5 IMAD.MOV R15, RZ, RZ, -R15 ;  /* 0x000000ffff0fd224 */ /* 0x000fe200078e0a0f */
[----:B------:R-:W-:Y:S01]  /*1990*/  ISETP.GE.AND P1, PT, R0, RZ, PT ;  /* 0x000000ff0000720c */ /* 0x000fe20003f26270 */
[----:B------:R-:W-:Y:S01]  /*19a0*/  VIADD R12, R5, 0x1eb ;  /* 0x000001eb050c7836 */ /* 0x000fe20000000000 */
[----:B------:R-:W-:Y:S01]  /*19b0*/  ISETP.GT.U32.AND P5, PT, R2, R11, PT ;  /* 0x0000000b0200720c */ /* 0x000fe20003fa4070 */
[----:B------:R-:W-:Y:S01]  /*19c0*/  IMAD.MOV R14, RZ, RZ, -R14 ;  /* 0x000000ffff0e7224 */ /* 0x000fe200078e0a0e */
[----:B------:R1:W-:Y:S01]  /*19d0*/  STL [R1+0xa0], R15 ;  /* 0x0000a00f01007387 */ /* 0x0003e20000100800 */
[----:B------:R-:W-:Y:S01]  /*19e0*/  @!P6 IMAD.IADD R16, R16, 0x1, -R2 ;  /* 0x000000011010e824 */ /* 0x000fe200078e0a02 */
[----:B------:R-:W-:Y:S01]  /*19f0*/  IABS R0, R12 ;  /* 0x0000000c00007213 */ /* 0x000fe20000000000 */
[----:B------:R-:W-:-:S02]  /*1a00*/  IMAD R9, R2, R14, R9 ;  /* 0x0000000e02097224 */ /* 0x000fc400078e0209 */
[----:B0-----:R-:W-:Y:S01]  /*1a10*/  IMAD.HI.U32 R13, R7, R10, RZ ;  /* 0x0000000a070d7227 */ /* 0x001fe200078e00ff */
[----:B------:R-:W-:-:S03]  /*1a20*/  ISETP.GT.U32.AND P6, PT, R2, R16, PT ;  /* 0x000000100200720c */ /* 0x000fc60003fc4070 */
[----:B------:R-:W-:Y:S02]  /*1a30*/  IMAD.MOV R13, RZ, RZ, -R13 ;  /* 0x000000ffff0d7224 */ /* 0x000fe400078e0a0d */
[----:B-1----:R-:W-:Y:S02]  /*1a40*/  IMAD.MOV.U32 R15, RZ, RZ, R3 ;  /* 0x000000ffff0f7224 */ /* 0x002fe400078e0003 */
[C---:B------:R-:W-:Y:S02]  /*1a50*/  IMAD R3, R2.reuse, R13, R10 ;  /* 0x0000000d02037224 */ /* 0x040fe400078e020a */
[----:B------:R-:W-:Y:S01]  /*1a60*/  @!P0 IMAD.MOV R15, RZ, RZ, -R15 ;  /* 0x000000ffff0f8224 */ /* 0x000fe200078e0a0f */
[----:B------:R-:W-:Y:S01]  /*1a70*/  ISETP.GT.U32.AND P0, PT, R2, R9, PT ;  /* 0x000000090200720c */ /* 0x000fe20003f04070 */
[----:B------:R-:W-:-:S03]  /*1a80*/  IMAD.HI.U32 R10, R7, R0, RZ ;  /* 0x00000000070a7227 */ /* 0x000fc600078e00ff */
[----:B------:R-:W-:Y:S01]  /*1a90*/  STL [R1+0xac], R15 ;  /* 0x0000ac0f01007387 */ /* 0x000fe20000100800 */
[----:B------:R-:W-:Y:S02]  /*1aa0*/  IMAD.MOV R10, RZ, RZ, -R10 ;  /* 0x000000ffff0a7224 */ /* 0x000fe400078e0a0a */
[--C-:B------:R-:W-:Y:S01]  /*1ab0*/  @!P5 IMAD.IADD R11, R11, 0x1, -R2.reuse ;  /* 0x000000010b0bd824 */ /* 0x100fe200078e0a02 */
[----:B------:R-:W-:Y:S01]  /*1ac0*/  ISETP.GT.U32.AND P5, PT, R2, R3, PT ;  /* 0x000000030200720c */ /* 0x000fe20003fa4070 */
[----:B------:R-:W-:Y:S01]  /*1ad0*/  @!P2 IMAD.IADD R6, R6, 0x1, -R2 ;  /* 0x000000010606a824 */ /* 0x000fe200078e0a02 */
[----:B------:R-:W-:Y:S01]  /*1ae0*/  ISETP.GE.AND P2, PT, R18, RZ, PT ;  /* 0x000000ff1200720c */ /* 0x000fe20003f46270 */
[----:B------:R-:W-:Y:S02]  /*1af0*/  IMAD R10, R2, R10, R0 ;  /* 0x0000000a020a7224 */ /* 0x000fe400078e0200 */
[----:B------:R-:W-:Y:S02]  /*1b00*/  IMAD.MOV.U32 R14, RZ, RZ, R11 ;  /* 0x000000ffff0e7224 */ /* 0x000fe400078e000b */
[----:B------:R-:W-:Y:S01]  /*1b10*/  @!P3 IMAD.MOV R6, RZ, RZ, -R6 ;  /* 0x000000ffff06b224 */ /* 0x000fe200078e0a06 */
[----:B------:R-:W-:Y:S01]  /*1b20*/  ISETP.GE.AND P3, PT, R8, RZ, PT ;  /* 0x000000ff0800720c */ /* 0x000fe20003f66270 */
[----:B------:R-:W-:-:S02]  /*1b30*/  @!P0 IMAD.IADD R9, R9, 0x1, -R2 ;  /* 0x0000000109098824 */ /* 0x000fc400078e0a02 */
[----:B------:R-:W-:Y:S01]  /*1b40*/  @!P4 IMAD.MOV R14, RZ, RZ, -R14 ;  /* 0x000000ffff0ec224 */ /* 0x000fe200078e0a0e */
[C---:B------:R-:W-:Y:S01]  /*1b50*/  ISETP.GT.U32.AND P4, PT, R2.reuse, R10, PT ;  /* 0x0000000a0200720c */ /* 0x040fe20003f84070 */
[----:B------:R0:W-:Y:S01]  /*1b60*/  STL [R1+0xb4], R6 ;  /* 0x0000b40601007387 */ /* 0x0001e20000100800 */
[----:B------:R-:W-:Y:S01]  /*1b70*/  ISETP.GT.U32.AND P0, PT, R2, R9, PT ;  /* 0x000000090200720c */ /* 0x000fe20003f04070 */
[----:B------:R-:W-:Y:S01]  /*1b80*/  @!P6 IMAD.IADD R16, R16, 0x1, -R2 ;  /* 0x000000011010e824 */ /* 0x000fe200078e0a02 */
[----:B------:R-:W-:Y:S01]  /*1b90*/  ISETP.GE.AND P6, PT, R12, RZ, PT ;  /* 0x000000ff0c00720c */ /* 0x000fe20003fc6270 */
[----:B------:R-:W-:Y:S01]  /*1ba0*/  VIADD R8, R5, 0x1e9 ;  /* 0x000001e905087836 */ /* 0x000fe20000000000 */
[----:B------:R-:W-:Y:S01]  /*1bb0*/  STL [R1+0xc8], R14 ;  /* 0x0000c80e01007387 */ /* 0x000fe20000100800 */
[----:B------:R-:W-:Y:S02]  /*1bc0*/  IMAD.MOV.U32 R13, RZ, RZ, R16 ;  /* 0x000000ffff0d7224 */ /* 0x000fe400078e0010 */
[----:B------:R-:W-:Y:S01]  /*1bd0*/  @!P5 IMAD.IADD R3, R3, 0x1, -R2 ;  /* 0x000000010303d824 */ /* 0x000fe200078e0a02 */
[----:B------:R-:W-:Y:S01]  /*1be0*/  IABS R21, R8 ;  /* 0x0000000800157213 */ /* 0x000fe20000000000 */
[----:B0-----:R-:W-:-:S02]  /*1bf0*/  VIADD R6, R5, 0x1ea ;  /* 0x000001ea05067836 */ /* 0x001fc40000000000 */
[----:B------:R-:W-:Y:S01]  /*1c00*/  @!P2 IMAD.MOV R13, RZ, RZ, -R13 ;  /* 0x000000ffff0da224 */ /* 0x000fe200078e0a0d */
[----:B------:R-:W-:Y:S01]  /*1c10*/  ISETP.GT.U32.AND P5, PT, R2, R3, PT ;  /* 0x000000030200720c */ /* 0x000fe20003fa4070 */
[--C-:B------:R-:W-:Y:S01]  /*1c20*/  @!P4 IMAD.IADD R10, R10, 0x1, -R2.reuse ;  /* 0x000000010a0ac824 */ /* 0x100fe200078e0a02 */
[----:B------:R-:W-:Y:S01]  /*1c30*/  IABS R20, R6 ;  /* 0x0000000600147213 */ /* 0x000fe20000000000 */
[----:B------:R-:W-:Y:S01]  /*1c40*/  @!P0 IMAD.IADD R9, R9, 0x1, -R2 ;  /* 0x0000000109098824 */ /* 0x000fe200078e0a02 */
[----:B------:R0:W-:Y:S01]  /*1c50*/  STL [R1+0xd0], R13 ;  /* 0x0000d00d01007387 */ /* 0x0001e20000100800 */
[----:B------:R-:W-:Y:S01]  /*1c60*/  ISETP.GE.AND P0, PT, R8, RZ, PT ;  /* 0x000000ff0800720c */ /* 0x000fe20003f06270 */
[----:B------:R-:W-:Y:S01]  /*1c70*/  VIADD R12, R5, 0x1e8 ;  /* 0x000001e8050c7836 */ /* 0x000fe20000000000 */
[----:B------:R-:W-:Y:S01]  /*1c80*/  ISETP.GT.U32.AND P4, PT, R2, R10, PT ;  /* 0x0000000a0200720c */ /* 0x000fe20003f84070 */
[----:B------:R-:W-:Y:S01]  /*1c90*/  IMAD.HI.U32 R11, R7, R20, RZ ;  /* 0x00000014070b7227 */ /* 0x000fe200078e00ff */
[----:B------:R-:W-:-:S02]  /*1ca0*/  ISETP.GE.AND P2, PT, R6, RZ, PT ;  /* 0x000000ff0600720c */ /* 0x000fc40003f46270 */
[----:B------:R-:W-:Y:S01]  /*1cb0*/  IABS R0, R12 ;  /* 0x0000000c00007213 */ /* 0x000fe20000000000 */
[----:B------:R-:W-:Y:S02]  /*1cc0*/  IMAD.MOV R11, RZ, RZ, -R11 ;  /* 0x000000ffff0b7224 */ /* 0x000fe400078e0a0b */
[----:B0-----:R-:W-:-:S04]  /*1cd0*/  IMAD.HI.U32 R13, R7, R21, RZ ;  /* 0x00000015070d7227 */ /* 0x001fc800078e00ff */
[C---:B------:R-:W-:Y:S02]  /*1ce0*/  IMAD R20, R2.reuse, R11, R20 ;  /* 0x0000000b02147224 */ /* 0x040fe400078e0214 */
[----:B------:R-:W-:Y:S02]  /*1cf0*/  IMAD.MOV.U32 R15, RZ, RZ, R9 ;  /* 0x000000ffff0f7224 */ /* 0x000fe400078e0009 */
[----:B------:R-:W-:Y:S02]  /*1d00*/  IMAD.MOV R8, RZ, RZ, -R13 ;  /* 0x000000ffff087224 */ /* 0x000fe400078e0a0d */
[----:B------:R-:W-:Y:S01]  /*1d10*/  @!P1 IMAD.MOV R15, RZ, RZ, -R15 ;  /* 0x000000ffff0f9224 */ /* 0x000fe200078e0a0f */
[C---:B------:R-:W-:Y:S01]  /*1d20*/  ISETP.GT.U32.AND P1, PT, R2.reuse, R20, PT ;  /* 0x000000140200720c */ /* 0x040fe20003f24070 */
[----:B------:R-:W-:Y:S02]  /*1d30*/  IMAD R21, R2, R8, R21 ;  /* 0x0000000802157224 */ /* 0x000fe400078e0215 */
[--C-:B------:R-:W-:Y:S01]  /*1d40*/  @!P4 IMAD.IADD R10, R10, 0x1, -R2.reuse ;  /* 0x000000010a0ac824 */ /* 0x100fe200078e0a02 */
[----:B------:R-:W-:Y:S01]  /*1d50*/  STL [R1+0x174], R15 ;  /* 0x0001740f01007387 */ /* 0x000fe20000100800 */
[----:B------:R-:W-:Y:S01]  /*1d60*/  @!P5 IMAD.IADD R3, R3, 0x1, -R2 ;  /* 0x000000010303d824 */ /* 0x000fe200078e0a02 */
[----:B------:R-:W-:Y:S01]  /*1d70*/  ISETP.GT.U32.AND P4, PT, R2, R21, PT ;  /* 0x000000150200720c */ /* 0x000fe20003f84070 */
[----:B------:R-:W-:Y:S01]  /*1d80*/  IMAD.HI.U32 R6, R7, R0, RZ ;  /* 0x0000000007067227 */ /* 0x000fe200078e00ff */
[----:B------:R-:W-:-:S03]  /*1d90*/  ISETP.GE.AND P5, PT, R12, RZ, PT ;  /* 0x000000ff0c00720c */ /* 0x000fc60003fa6270 */
[----:B------:R-:W-:Y:S02]  /*1da0*/  IMAD.MOV.U32 R14, RZ, RZ, R3 ;  /* 0x000000ffff0e7224 */ /* 0x000fe400078e0003 */
[----:B------:R-:W-:Y:S02]  /*1db0*/  @!P1 IMAD.IADD R20, R20, 0x1, -R2 ;  /* 0x0000000114149824 */ /* 0x000fe400078e0a02 */
[C---:B------:R-:W-:Y:S02]  /*1dc0*/  VIADD R12, R5.reuse, 0x1e7 ;  /* 0x000001e7050c7836 */ /* 0x040fe40000000000 */
[----:B------:R-:W-:Y:S01]  /*1dd0*/  @!P3 IMAD.MOV R14, RZ, RZ, -R14 ;  /* 0x000000ffff0eb224 */ /* 0x000fe200078e0a0e */
[----:B------:R-:W-:Y:S01]  /*1de0*/  ISETP.GT.U32.AND P1, PT, R2, R20, PT ;  /* 0x000000140200720c */ /* 0x000fe20003f24070 */
[----:B------:R-:W-:Y:S01]  /*1df0*/  IMAD.MOV R6, RZ, RZ, -R6 ;  /* 0x000000ffff067224 */ /* 0x000fe200078e0a06 */
[----:B------:R-:W-:Y:S01]  /*1e00*/  ISETP.GE.AND P3, PT, R12, RZ, PT ;  /* 0x000000ff0c00720c */ /* 0x000fe20003f66270 */
[----:B------:R-:W-:Y:S01]  /*1e10*/  VIADD R8, R5, 0x1e6 ;  /* 0x000001e605087836 */ /* 0x000fe20000000000 */
[----:B------:R0:W-:Y:S01]  /*1e20*/  STL [R1+0x178], R14 ;  /* 0x0001780e01007387 */ /* 0x0001e20000100800 */
[----:B------:R-:W-:Y:S01]  /*1e30*/  IMAD R0, R2, R6, R0 ;  /* 0x0000000602007224 */ /* 0x000fe200078e0200 */
[----:B------:R-:W-:Y:S01]  /*1e40*/  IABS R12, R12 ;  /* 0x0000000c000c7213 */ /* 0x000fe20000000000 */
[----:B------:R-:W-:-:S02]  /*1e50*/  @!P4 IMAD.IADD R21, R21, 0x1, -R2 ;  /* 0x000000011515c824 */ /* 0x000fc400078e0a02 */
[----:B------:R-:W-:Y:S02]  /*1e60*/  IMAD.MOV.U32 R18, RZ, RZ, R10 ;  /* 0x000000ffff127224 */ /* 0x000fe400078e000a */
[C---:B------:R-:W-:Y:S01]  /*1e70*/  IMAD.HI.U32 R13, R7.reuse, R12, RZ ;  /* 0x0000000c070d7227 */ /* 0x040fe200078e00ff */
[C---:B------:R-:W-:Y:S02]  /*1e80*/  ISETP.GT.U32.AND P4, PT, R2.reuse, R21, PT ;  /* 0x000000150200720c */ /* 0x040fe40003f84070 */
[----:B0-----:R-:W-:Y:S01]  /*1e90*/  IABS R14, R8 ;  /* 0x00000008000e7213 */ /* 0x001fe20000000000 */
[----:B------:R-:W-:Y:S01]  /*1ea0*/  @!P6 IMAD.MOV R18, RZ, RZ, -R18 ;  /* 0x000000ffff12e224 */ /* 0x000fe200078e0a12 */
[----:B------:R-:W-:Y:S01]  /*1eb0*/  ISETP.GT.U32.AND P6, PT, R2, R0, PT ;  /* 0x000000000200720c */ /* 0x000fe20003fc4070 */
[----:B------:R-:W-:Y:S02]  /*1ec0*/  IMAD.MOV R13, RZ, RZ, -R13 ;  /* 0x000000ffff0d7224 */ /* 0x000fe400078e0a0d */
[----:B------:R-:W-:Y:S01]  /*1ed0*/  IMAD.HI.U32 R11, R7, R14, RZ ;  /* 0x0000000e070b7227 */ /* 0x000fe200078e00ff */
[----:B------:R0:W-:Y:S03]  /*1ee0*/  STL [R1+0x17c], R18 ;  /* 0x00017c1201007387 */ /* 0x0001e60000100800 */
[----:B------:R-:W-:-:S02]  /*1ef0*/  IMAD.MOV R11, RZ, RZ, -R11 ;  /* 0x000000ffff0b7224 */ /* 0x000fc400078e0a0b */
[----:B------:R-:W-:Y:S01]  /*1f00*/  @!P1 IMAD.IADD R20, R20, 0x1, -R2 ;  /* 0x0000000114149824 */ /* 0x000fe200078e0a02 */
[----:B------:R-:W-:Y:S01]  /*1f10*/  ISETP.GE.AND P1, PT, R8, RZ, PT ;  /* 0x000000ff0800720c */ /* 0x000fe20003f26270 */
[C---:B------:R-:W-:Y:S02]  /*1f20*/  IMAD R8, R2.reuse, R13, R12 ;  /* 0x0000000d02087224 */ /* 0x040fe400078e020c */
[C---:B------:R-:W-:Y:S02]  /*1f30*/  IMAD R14, R2.reuse, R11, R14 ;  /* 0x0000000b020e7224 */ /* 0x040fe400078e020e */
[----:B------:R-:W-:Y:S02]  /*1f40*/  VIADD R17, R5, 0x1e5 ;  /* 0x000001e505117836 */ /* 0x000fe40000000000 */
[--C-:B------:R-:W-:Y:S01]  /*1f50*/  @!P4 IMAD.IADD R21, R21, 0x1, -R2.reuse ;  /* 0x000000011515c824 */ /* 0x100fe200078e0a02 */
[----:B------:R-:W-:Y:S01]  /*1f60*/  ISETP.GT.U32.AND P4, PT, R2, R8, PT ;  /* 0x000000080200720c */ /* 0x000fe20003f84070 */
[----:B------:R-:W-:Y:S01]  /*1f70*/  @!P6 IMAD.IADD R0, R0, 0x1, -R2 ;  /* 0x000000010000e824 */ /* 0x000fe200078e0a02 */
[----:B------:R-:W-:Y:S01]  /*1f80*/  ISETP.GT.U32.AND P6, PT, R2, R14, PT ;  /* 0x0000000e0200720c */ /* 0x000fe20003fc4070 */
[C---:B------:R-:W-:Y:S01]  /*1f90*/  VIADD R6, R5.reuse, 0x1e4 ;  /* 0x000001e405067836 */ /* 0x040fe20000000000 */
[----:B------:R-:W-:Y:S01]  /*1fa0*/  IABS R9, R17 ;  /* 0x0000001100097213 */ /* 0x000fe20000000000 */
[----:B------:R-:W-:-:S02]  /*1fb0*/  VIADD R12, R5, 0x1e2 ;  /* 0x000001e2050c7836 */ /* 0x000fc40000000000 */
[----:B------:R-:W-:Y:S01]  /*1fc0*/  VIADD R11, R5, 0x1e3 ;  /* 0x000001e3050b7836 */ /* 0x000fe20000000000 */
[----:B------:R-:W-:Y:S01]  /*1fd0*/  IABS R16, R6 ;  /* 0x0000000600107213 */ /* 0x000fe20000000000 */
[----:B------:R-:W-:Y:S01]  /*1fe0*/  IMAD.HI.U32 R15, R7, R9, RZ ;  /* 0x00000009070f7227 */ /* 0x000fe200078e00ff */
[----:B0-----:R-:W-:-:S03]  /*1ff0*/  IABS R18, R12 ;  /* 0x0000000c00127213 */ /* 0x001fc60000000000 */
[----:B------:R-:W-:Y:S02]  /*2000*/  IMAD.MOV R10, RZ, RZ, -R15 ;  /* 0x000000ffff0a7224 */ /* 0x000fe400078e0a0f */
[--C-:B------:R-:W-:Y:S01]  /*2010*/  @!P4 IMAD.IADD R8, R8, 0x1, -R2.reuse ;  /* 0x000000010808c824 */ /* 0x100fe200078e0a02 */
[----:B------:R-:W-:Y:S01]  /*2020*/  ISETP.GT.U32.AND P4, PT, R2, R0, PT ;  /* 0x000000000200720c */ /* 0x000fe20003f84070 */
[----:B------:R-:W-:Y:S02]  /*2030*/  @!P6 IMAD.IADD R14, R14, 0x1, -R2 ;  /* 0x000000010e0ee824 */ /* 0x000fe400078e0a02 */
[----:B------:R-:W-:-:S03]  /*2040*/  IMAD.HI.U32 R3, R7, R16, RZ ;  /* 0x0000001007037227 */ /* 0x000fc600078e00ff */
[C---:B------:R-:W-:Y:S01]  /*2050*/  ISETP.GT.U32.AND P6, PT, R2.reuse, R14, PT ;  /* 0x0000000e0200720c */ /* 0x040fe20003fc4070 */
[----:B------:R-:W-:Y:S01]  /*2060*/  IMAD R9, R2, R10, R9 ;  /* 0x0000000a02097224 */ /* 0x000fe200078e0209 */
[----:B------:R-:W-:Y:S01]  /*2070*/  IABS R10, R11 ;  /* 0x0000000b000a7213 */ /* 0x000fe20000000000 */
[----:B------:R-:W-:Y:S02]  /*2080*/  IMAD.MOV.U32 R23, RZ, RZ, R20 ;  /* 0x000000ffff177224 */ /* 0x000fe400078e0014 */
[----:B------:R-:W-:Y:S02]  /*2090*/  IMAD.MOV R3, RZ, RZ, -R3 ;  /* 0x000000ffff037224 */ /* 0x000fe400078e0a03 */
[----:B------:R-:W-:-:S04]  /*20a0*/  IMAD.HI.U32 R20, R7, R18, RZ ;  /* 0x0000001207147227 */ /* 0x000fc800078e00ff */
[----:B------:R-:W-:Y:S01]  /*20b0*/  @!P2 IMAD.MOV R23, RZ, RZ, -R23 ;  /* 0x000000ffff17a224 */ /* 0x000fe200078e0a17 */
[C---:B------:R-:W-:Y:S01]  /*20c0*/  ISETP.GT.U32.AND P2, PT, R2.reuse, R8, PT ;  /* 0x000000080200720c */ /* 0x040fe20003f44070 */
[----:B------:R-:W-:Y:S02]  /*20d0*/  IMAD R16, R2, R3, R16 ;  /* 0x0000000302107224 */ /* 0x000fe400078e0210 */
[----:B------:R-:W-:Y:S01]  /*20e0*/  IMAD.HI.U32 R22, R7, R10, RZ ;  /* 0x0000000a07167227 */ /* 0x000fe200078e00ff */
[----:B------:R0:W-:Y:S03]  /*20f0*/  STL [R1+0x180], R23 ;  /* 0x0001801701007387 */ /* 0x0001e60000100800 */
[----:B------:R-:W-:Y:S02]  /*2100*/  IMAD.MOV R20, RZ, RZ, -R20 ;  /* 0x000000ffff147224 */ /* 0x000fe400078e0a14 */
[----:B------:R-:W-:-:S02]  /*2110*/  IMAD.MOV R22, RZ, RZ, -R22 ;  /* 0x000000ffff167224 */ /* 0x000fc400078e0a16 */
[----:B------:R-:W-:Y:S01]  /*2120*/  @!P4 IMAD.IADD R0, R0, 0x1, -R2 ;  /* 0x000000010000c824 */ /* 0x000fe200078e0a02 */
[C---:B------:R-:W-:Y:S01]  /*2130*/  ISETP.GT.U32.AND P4, PT, R2.reuse, R16, PT ;  /* 0x000000100200720c */ /* 0x040fe20003f84070 */
[C---:B------:R-:W-:Y:S02]  /*2140*/  IMAD R18, R2.reuse, R20, R18 ;  /* 0x0000001402127224 */ /* 0x040fe400078e0212 */
[----:B------:R-:W-:Y:S01]  /*2150*/  @!P0 IMAD.MOV R21, RZ, RZ, -R21 ;  /* 0x000000ffff158224 */ /* 0x000fe200078e0a15 */
[C---:B------:R-:W-:Y:S01]  /*2160*/  ISETP.GT.U32.AND P0, PT, R2.reuse, R9, PT ;  /* 0x000000090200720c */ /* 0x040fe20003f04070 */
[----:B------:R-:W-:Y:S02]  /*2170*/  IMAD R10, R2, R22, R10 ;  /* 0x00000016020a7224 */ /* 0x000fe400078e020a */
[--C-:B------:R-:W-:Y:S01]  /*2180*/  @!P6 IMAD.IADD R14, R14, 0x1, -R2.reuse ;  /* 0x000000010e0ee824 */ /* 0x100fe200078e0a02 */
[----:B------:R-:W-:Y:S01]  /*2190*/  ISETP.GT.U32.AND P6, PT, R2, R18, PT ;  /* 0x000000120200720c */ /* 0x000fe20003fc4070 */
[--C-:B------:R-:W-:Y:S01]  /*21a0*/  @!P2 IMAD.IADD R8, R8, 0x1, -R2.reuse ;  /* 0x000000010808a824 */ /* 0x100fe200078e0a02 */
[----:B------:R-:W-:Y:S01]  /*21b0*/  ISETP.GT.U32.AND P2, PT, R2, R10, PT ;  /* 0x0000000a0200720c */ /* 0x000fe20003f44070 */
[C---:B------:R-:W-:Y:S01]  /*21c0*/  VIADD R15, R5.reuse, 0x1e0 ;  /* 0x000001e0050f7836 */ /* 0x040fe20000000000 */
[----:B------:R1:W-:Y:S01]  /*21d0*/  STL [R1+0x184], R21 ;  /* 0x0001841501007387 */ /* 0x0003e20000100800 */
[--C-:B------:R-:W-:Y:S01]  /*21e0*/  @!P4 IMAD.IADD R16, R16, 0x1, -R2.reuse ;  /* 0x000000011010c824 */ /* 0x100fe200078e0a02 */
[----:B------:R-:W-:Y:S01]  /*21f0*/  ISETP.GE.AND P4, PT, R6, RZ, PT ;  /* 0x000000ff0600720c */ /* 0x000fe20003f86270 */
[----:B------:R-:W-:Y:S01]  /*2200*/  VIADD R3, R5, 0x1e1 ;  /* 0x000001e105037836 */ /* 0x000fe20000000000 */
[----:B------:R-:W-:Y:S01]  /*2210*/  IABS R13, R15 ;  /* 0x0000000f000d7213 */ /* 0x000fe20000000000 */
[----:B------:R-:W-:Y:S01]  /*2220*/  @!P0 IMAD.IADD R9, R9, 0x1, -R2 ;  /* 0x0000000109098824 */ /* 0x000fe200078e0a02 */
[----:B------:R-:W-:Y:S01]  /*2230*/  ISETP.GE.AND P0, PT, R17, RZ, PT ;  /* 0x000000ff1100720c */ /* 0x000fe20003f06270 */
[----:B------:R-:W-:Y:S01]  /*2240*/  IMAD.MOV.U32 R24, RZ, RZ, R0 ;  /* 0x000000ffff187224 */ /* 0x000fe200078e0000 */
[----:B------:R-:W-:Y:S01]  /*2250*/  IABS R19, R3 ;  /* 0x0000000300137213 */ /* 0x000fe20000000000 */
[----:B------:R-:W-:Y:S01]  /*2260*/  @!P6 IMAD.IADD R18, R18, 0x1, -R2 ;  /* 0x000000011212e824 */ /* 0x000fe200078e0a02 */
[----:B------:R-:W-:Y:S01]  /*2270*/  ISETP.GT.U32.AND P6, PT, R2, R16, PT ;  /* 0x000000100200720c */ /* 0x000fe20003fc4070 */
[----:B------:R-:W-:-:S04]  /*2280*/  IMAD.HI.U32 R22, R7, R13, RZ ;  /* 0x0000000d07167227 */ /* 0x000fc800078e00ff */
[----:B------:R-:W-:Y:S01]  /*2290*/  @!P2 IMAD.IADD R10, R10, 0x1, -R2 ;  /* 0x000000010a0aa824 */ /* 0x000fe200078e0a02 */
[C---:B------:R-:W-:Y:S01]  /*22a0*/  ISETP.GT.U32.AND P2, PT, R2.reuse, R9, PT ;  /* 0x000000090200720c */ /* 0x040fe20003f44070 */
[----:B0-----:R-:W-:Y:S02]  /*22b0*/  IMAD.MOV.U32 R23, RZ, RZ, R8 ;  /* 0x000000ffff177224 */ /* 0x001fe400078e0008 */
[----:B------:R-:W-:Y:S02]  /*22c0*/  IMAD.MOV R22, RZ, RZ, -R22 ;  /* 0x000000ffff167224 */ /* 0x000fe400078e0a16 */
[----:B------:R-:W-:Y:S01]  /*22d0*/  @!P5 IMAD.MOV R24, RZ, RZ, -R24 ;  /* 0x000000ffff18d224 */ /* 0x000fe200078e0a18 */
[C---:B------:R-:W-:Y:S01]  /*22e0*/  ISETP.GT.U32.AND P5, PT, R2.reuse, R10, PT ;  /* 0x0000000a0200720c */ /* 0x040fe20003fa4070 */
[----:B------:R-:W-:Y:S01]  /*22f0*/  @!P3 IMAD.MOV R23, RZ, RZ, -R23 ;  /* 0x000000ffff17b224 */ /* 0x000fe200078e0a17 */
[C---:B------:R-:W-:Y:S01]  /*2300*/  ISETP.GT.U32.AND P3, PT, R2.reuse, R18, PT ;  /* 0x000000120200720c */ /* 0x040fe20003f64070 */
[----:B------:R-:W-:Y:S01]  /*2310*/  IMAD R13, R2, R22, R13 ;  /* 0x00000016020d7224 */ /* 0x000fe200078e020d */
[----:B------:R-:W-:Y:S01]  /*2320*/  STL [R1+0x18c], R24 ;  /* 0x00018c1801007387 */ /* 0x000fe20000100800 */
[----:B------:R-:W-:-:S02]  /*2330*/  VIADD R6, R5, 0x1df ;  /* 0x000001df05067836 */ /* 0x000fc40000000000 */
[----:B-1----:R-:W-:Y:S01]  /*2340*/  IMAD.HI.U32 R21, R7, R19, RZ ;  /* 0x0000001307157227 */ /* 0x002fe200078e00ff */
[----:B------:R-:W-:Y:S02]  /*2350*/  STL [R1+0x190], R23 ;  /* 0x0001901701007387 */ /* 0x000fe40000100800 */
[----:B------:R-:W-:Y:S01]  /*2360*/  IABS R0, R6 ;  /* 0x0000000600007213 */ /* 0x000fe20000000000 */
[----:B------:R-:W-:Y:S02]  /*2370*/  VIADD R17, R5, 0x1de ;  /* 0x000001de05117836 */ /* 0x000fe40000000000 */
[--C-:B------:R-:W-:Y:S01]  /*2380*/  @!P6 IMAD.IADD R16, R16, 0x1, -R2.reuse ;  /* 0x000000011010e824 */ /* 0x100fe200078e0a02 */
[----:B------:R-:W-:Y:S01]  /*2390*/  ISETP.GT.U32.AND P6, PT, R2, R13, PT ;  /* 0x0000000d0200720c */ /* 0x000fe20003fc4070 */
[----:B------:R-:W-:Y:S01]  /*23a0*/  IMAD.MOV R21, RZ, RZ, -R21 ;  /* 0x000000ffff157224 */ /* 0x000fe200078e0a15 */
[----:B------:R-:W-:Y:S01]  /*23b0*/  IABS R8, R17 ;  /* 0x0000001100087213 */ /* 0x000fe20000000000 */
[----:B------:R-:W-:Y:S01]  /*23c0*/  @!P2 IMAD.IADD R9, R9, 0x1, -R2 ;  /* 0x000000010909a824 */ /* 0x000fe200078e0a02 */
[----:B------:R-:W-:Y:S01]  /*23d0*/  ISETP.GE.AND P2, PT, R11, RZ, PT ;  /* 0x000000ff0b00720c */ /* 0x000fe20003f46270 */
[----:B------:R-:W-:-:S04]  /*23e0*/  IMAD.HI.U32 R11, R7, R0, RZ ;  /* 0x00000000070b7227 */ /* 0x000fc800078e00ff */
[----:B------:R-:W-:Y:S02]  /*23f0*/  IMAD R19, R2, R21, R19 ;  /* 0x0000001502137224 */ /* 0x000fe400078e0213 */
[----:B------:R-:W-:Y:S02]  /*2400*/  @!P1 IMAD.MOV R14, RZ, RZ, -R14 ;  /* 0x000000ffff0e9224 */ /* 0x000fe400078e0a0e */
[--C-:B------:R-:W-:Y:S01]  /*2410*/  @!P5 IMAD.IADD R10, R10, 0x1, -R2.reuse ;  /* 0x000000010a0ad824 */ /* 0x100fe200078e0a02 */
[----:B------:R-:W-:Y:S01]  /*2420*/  ISETP.GE.AND P5, PT, R12, RZ, PT ;  /* 0x000000ff0c00720c */ /* 0x000fe20003fa6270 */
[----:B------:R-:W-:Y:S01]  /*2430*/  @!P3 IMAD.IADD R18, R18, 0x1, -R2 ;  /* 0x000000011212b824 */ /* 0x000fe200078e0a02 */
[----:B------:R-:W-:Y:S01]  /*2440*/  ISETP.GE.AND P3, PT, R3, RZ, PT ;  /* 0x000000ff0300720c */ /* 0x000fe20003f66270 */
[----:B------:R-:W-:Y:S01]  /*2450*/  IMAD.HI.U32 R3, R7, R8, RZ ;  /* 0x0000000807037227 */ /* 0x000fe200078e00ff */
[----:B------:R-:W-:Y:S01]  /*2460*/  ISETP.GT.U32.AND P1, PT, R2, R19, PT ;  /* 0x000000130200720c */ /* 0x000fe20003f24070 */
[----:B------:R0:W-:Y:S02]  /*2470*/  STL [R1+0x194], R14 ;  /* 0x0001940e01007387 */ /* 0x0001e40000100800 */
[----:B------:R-:W-:-:S02]  /*2480*/  IMAD.MOV R11, RZ, RZ, -R11 ;  /* 0x000000ffff0b7224 */ /* 0x000fc400078e0a0b */
[----:B------:R-:W-:Y:S02]  /*2490*/  IMAD.MOV R3, RZ, RZ, -R3 ;  /* 0x000000ffff037224 */ /* 0x000fe400078e0a03 */
[----:B------:R-:W-:Y:S01]  /*24a0*/  @!P6 IMAD.IADD R13, R13, 0x1, -R2 ;  /* 0x000000010d0de824 */ /* 0x000fe200078e0a02 */
[----:B------:R-:W-:Y:S01]  /*24b0*/  ISETP.GE.AND P6, PT, R6, RZ, PT ;  /* 0x000000ff0600720c */ /* 0x000fe20003fc6270 */
[C---:B------:R-:W-:Y:S02]  /*24c0*/  IMAD R0, R2.reuse, R11, R0 ;  /* 0x0000000b02007224 */ /* 0x040fe400078e0200 */
[----:B0-----:R-:W-:Y:S02]  /*24d0*/  IMAD.MOV.U32 R14, RZ, RZ, R16 ;  /* 0x000000ffff0e7224 */ /* 0x001fe400078e0010 */
[----:B------:R-:W-:Y:S02]  /*24e0*/  IMAD.MOV.U32 R20, RZ, RZ, R9 ;  /* 0x000000ffff147224 */ /* 0x000fe400078e0009 */
[----:B------:R-:W-:Y:S01]  /*24f0*/  @!P4 IMAD.MOV R14, RZ, RZ, -R14 ;  /* 0x000000ffff0ec224 */ /* 0x000fe200078e0a0e */
[C---:B------:R-:W-:Y:S01]  /*2500*/  ISETP.GT.U32.AND P4, PT, R2.reuse, R13, PT ;  /* 0x0000000d0200720c */ /* 0x040fe20003f84070 */
[----:B------:R-:W-:-:S02]  /*2510*/  IMAD R8, R2, R3, R8 ;  /* 0x0000000302087224 */ /* 0x000fc400078e0208 */
[----:B------:R-:W-:Y:S02]  /*2520*/  IMAD.MOV.U32 R9, RZ, RZ, R18 ;  /* 0x000000ffff097224 */ /* 0x000fe400078e0012 */
[----:B------:R-:W-:Y:S01]  /*2530*/  @!P2 IMAD.MOV R10, RZ, RZ, -R10 ;  /* 0x000000ffff0aa224 */ /* 0x000fe200078e0a0a */
[C---:B------:R-:W-:Y:S01]  /*2540*/  ISETP.GT.U32.AND P2, PT, R2.reuse, R0, PT ;  /* 0x000000000200720c */ /* 0x040fe20003f44070 */
[----:B------:R-:W-:Y:S02]  /*2550*/  @!P0 IMAD.MOV R20, RZ, RZ, -R20 ;  /* 0x000000ffff148224 */ /* 0x000fe400078e0a14 */
[----:B------:R-:W-:Y:S01]  /*2560*/  @!P5 IMAD.MOV R9, RZ, RZ, -R9 ;  /* 0x000000ffff09d224 */ /* 0x000fe200078e0a09 */
[C---:B------:R-:W-:Y:S01]  /*2570*/  ISETP.GT.U32.AND P5, PT, R2.reuse, R8, PT ;  /* 0x000000080200720c */ /* 0x040fe20003fa4070 */
[----:B------:R-:W-:Y:S01]  /*2580*/  VIADD R6, R5, 0x1dd ;  /* 0x000001dd05067836 */ /* 0x000fe20000000000 */
[----:B------:R-:W-:Y:S01]  /*2590*/  STL [R1+0x1a0], R20 ;  /* 0x0001a01401007387 */ /* 0x000fe20000100800 */
[--C-:B------:R-:W-:Y:S01]  /*25a0*/  @!P1 IMAD.IADD R19, R19, 0x1, -R2.reuse ;  /* 0x0000000113139824 */ /* 0x100fe200078e0a02 */
[----:B------:R-:W-:Y:S01]  /*25b0*/  ISETP.GE.AND P1, PT, R15, RZ, PT ;  /* 0x000000ff0f00720c */ /* 0x000fe20003f26270 */
[----:B------:R-:W-:Y:S01]  /*25c0*/  VIADD R3, R5, 0x1dc ;  /* 0x000001dc05037836 */ /* 0x000fe20000000000 */
[----:B------:R0:W-:Y:S01]  /*25d0*/  STL [R1+0x1a4], R14 ;  /* 0x0001a40e01007387 */ /* 0x0001e20000100800 */
[--C-:B------:R-:W-:Y:S01]  /*25e0*/  @!P4 IMAD.IADD R13, R13, 0x1, -R2.reuse ;  /* 0x000000010d0dc824 */ /* 0x100fe200078e0a02 */
[----:B------:R-:W-:Y:S01]  /*25f0*/  ISETP.GT.U32.AND P0, PT, R2, R19, PT ;  /* 0x000000130200720c */ /* 0x000fe20003f04070 */
[--C-:B------:R-:W-:Y:S01]  /*2600*/  @!P2 IMAD.IADD R0, R0, 0x1, -R2.reuse ;  /* 0x000000010000a824 */ /* 0x100fe200078e0a02 */
[----:B------:R-:W-:Y:S01]  /*2610*/  STL [R1+0x1a8], R10 ;  /* 0x0001a80a01007387 */ /* 0x000fe20000100800 */
[----:B------:R-:W-:Y:S01]  /*2620*/  ISETP.GE.AND P4, PT, R6, RZ, PT ;  /* 0x000000ff0600720c */ /* 0x000fe20003f86270 */
[----:B------:R-:W-:Y:S01]  /*2630*/  VIADD R12, R5, 0x1da ;  /* 0x000001da050c7836 */ /* 0x000fe20000000000 */
[----:B------:R-:W-:Y:S01]  /*2640*/  IABS R15, R3 ;  /* 0x00000003000f7213 */ /* 0x000fe20000000000 */
[----:B------:R1:W-:Y:S01]  /*2650*/  STL [R1+0x1b4], R9 ;  /* 0x0001b40901007387 */ /* 0x0003e20000100800 */
[----:B------:R-:W-:Y:S01]  /*2660*/  @!P5 IMAD.IADD R8, R8, 0x1, -R2 ;  /* 0x000000010808d824 */ /* 0x000fe200078e0a02 */
[----:B------:R-:W-:Y:S01]  /*2670*/  ISETP.GE.AND P2, PT, R3, RZ, PT ;  /* 0x000000ff0300720c */ /* 0x000fe20003f46270 */
[C---:B0-----:R-:W-:Y:S01]  /*2680*/  VIADD R14, R5.reuse, 0x1db ;  /* 0x000001db050e7836 */ /* 0x041fe20000000000 */
[----:B------:R-:W-:Y:S01]  /*2690*/  ISETP.GT.U32.AND P5, PT, R2, R0, PT ;  /* 0x000000000200720c */ /* 0x000fe20003fa4070 */
[----:B------:R-:W-:-:S02]  /*26a0*/  VIADD R16, R5, 0x1d6 ;  /* 0x000001d605107836 */ /* 0x000fc40000000000 */
[----:B------:R-:W-:Y:S01]  /*26b0*/  @!P0 IMAD.IADD R19, R19, 0x1, -R2 ;  /* 0x0000000113138824 */ /* 0x000fe200078e0a02 */
[----:B------:R-:W-:Y:S01]  /*26c0*/  ISETP.GE.AND P0, PT, R17, RZ, PT ;  /* 0x000000ff1100720c */ /* 0x000fe20003f06270 */
[----:B------:R-:W-:Y:S01]  /*26d0*/  VIADD R17, R5, 0x1d7 ;  /* 0x000001d705117836 */ /* 0x000fe20000000000 */
[----:B-1----:R-:W-:Y:S01]  /*26e0*/  IABS R9, R6 ;  /* 0x0000000600097213 */ /* 0x002fe20000000000 */
[----:B------:R-:W-:-:S04]  /*26f0*/  IMAD.MOV.U32 R10, RZ, RZ, R19 ;  /* 0x000000ffff0a7224 */ /* 0x000fc800078e0013 */
[----:B------:R-:W-:Y:S02]  /*2700*/  IMAD.MOV.U32 R6, RZ, RZ, R9 ;  /* 0x000000ffff067224 */ /* 0x000fe400078e0009 */
[----:B------:R-:W-:-:S04]  /*2710*/  IMAD.HI.U32 R9, R7, R15, RZ ;  /* 0x0000000f07097227 */ /* 0x000fc800078e00ff */
[----:B------:R-:W-:-:S04]  /*2720*/  IMAD.HI.U32 R3, R7, R6, RZ ;  /* 0x0000000607037227 */ /* 0x000fc800078e00ff */
[----:B------:R-:W-:Y:S02]  /*2730*/  IMAD.MOV R3, RZ, RZ, -R3 ;  /* 0x000000ffff037224 */ /* 0x000fe400078e0a03 */
[----:B------:R-:W-:Y:S02]  /*2740*/  @!P5 IMAD.IADD R0, R0, 0x1, -R2 ;  /* 0x000000010000d824 */ /* 0x000fe400078e0a02 */
[C---:B------:R-:W-:Y:S02]  /*2750*/  IMAD R3, R2.reuse, R3, R6 ;  /* 0x0000000302037224 */ /* 0x040fe400078e0206 */
[----:B------:R-:W-:Y:S01]  /*2760*/  @!P3 IMAD.MOV R10, RZ, RZ, -R10 ;  /* 0x000000ffff0ab224 */ /* 0x000fe200078e0a0a */
[C---:B------:R-:W-:Y:S01]  /*2770*/  ISETP.GT.U32.AND P3, PT, R2.reuse, R8, PT ;  /* 0x000000080200720c */ /* 0x040fe20003f64070 */
[----:B------:R-:W-:Y:S01]  /*2780*/  IMAD.MOV R9, RZ, RZ, -R9 ;  /* 0x000000ffff097224 */ /* 0x000fe200078e0a09 */
[C---:B------:R-:W-:Y:S01]  /*2790*/  ISETP.GT.U32.AND P5, PT, R2.reuse, R3, PT ;  /* 0x000000030200720c */ /* 0x040fe20003fa4070 */
[----:B------:R-:W-:Y:S01]  /*27a0*/  VIADD R6, R5, 0x1d8 ;  /* 0x000001d805067836 */ /* 0x000fe20000000000 */
[----:B------:R0:W-:Y:S01]  /*27b0*/  STL [R1+0x1bc], R10 ;  /* 0x0001bc0a01007387 */ /* 0x0001e20000100800 */
[----:B------:R-:W-:-:S08]  /*27c0*/  IMAD R15, R2, R9, R15 ;  /* 0x00000009020f7224 */ /* 0x000fd000078e020f */
[----:B------:R-:W-:Y:S01]  /*27d0*/  @!P3 IMAD.IADD R8, R8, 0x1, -R2 ;  /* 0x000000010808b824 */ /* 0x000fe200078e0a02 */
[----:B------:R-:W-:Y:S01]  /*27e0*/  ISETP.GE.AND P3, PT, R12, RZ, PT ;  /* 0x000000ff0c00720c */ /* 0x000fe20003f66270 */
[----:B0-----:R-:W-:Y:S01]  /*27f0*/  IMAD.MOV.U32 R10, RZ, RZ, R13 ;  /* 0x000000ffff0a7224 */ /* 0x001fe200078e000d */
[----:B------:R-:W-:Y:S01]  /*2800*/  IABS R12, R12 ;  /* 0x0000000c000c7213 */ /* 0x000fe20000000000 */
[----:B------:R-:W-:Y:S02]  /*2810*/  IMAD.MOV.U32 R13, RZ, RZ, R0 ;  /* 0x000000ffff0d7224 */ /* 0x000fe400078e0000 */
[----:B------:R-:W-:Y:S02]  /*2820*/  @!P5 IMAD.IADD R3, R3, 0x1, -R2 ;  /* 0x000000010303d824 */ /* 0x000fe400078e0a02 */
[----:B------:R-:W-:Y:S01]  /*2830*/  @!P6 IMAD.MOV R13, RZ, RZ, -R13 ;  /* 0x000000ffff0de224 */ /* 0x000fe200078e0a0d */
[----:B------:R-:W-:Y:S01]  /*2840*/  ISETP.GT.U32.AND P6, PT, R2, R15, PT ;  /* 0x0000000f0200720c */ /* 0x000fe20003fc4070 */
[----:B------:R-:W-:Y:S01]  /*2850*/  @!P1 IMAD.MOV R10, RZ, RZ, -R10 ;  /* 0x000000ffff0a9224 */ /* 0x000fe200078e0a0a */
[----:B------:R-:W-:Y:S01]  /*2860*/  ISETP.GE.AND P1, PT, R14, RZ, PT ;  /* 0x000000ff0e00720c */ /* 0x000fe20003f26270 */
[----:B------:R-:W-:Y:S01]  /*2870*/  IMAD.MOV.U32 R11, RZ, RZ, R8 ;  /* 0x000000ffff0b7224 */ /* 0x000fe200078e0008 */
[----:B------:R-:W-:-:S02]  /*2880*/  IABS R14, R14 ;  /* 0x0000000e000e7213 */ /* 0x000fc40000000000 */
[----:B------:R-:W-:Y:S01]  /*2890*/  ISETP.GT.U32.AND P5, PT, R2, R3, PT ;  /* 0x000000030200720c */ /* 0x000fe20003fa4070 */
[----:B------:R0:W-:Y:S01]  /*28a0*/  STL [R1+0x1e4], R10 ;  /* 0x0001e40a01007387 */ /* 0x0001e20000100800 */
[----:B------:R-:W-:Y:S02]  /*28b0*/  @!P0 IMAD.MOV R11, RZ, RZ, -R11 ;  /* 0x000000ffff0b8224 */ /* 0x000fe400078e0a0b */
[----:B------:R-:W-:Y:S01]  /*28c0*/  IMAD.HI.U32 R9, R7, R14, RZ ;  /* 0x0000000e07097227 */ /* 0x000fe200078e00ff */
[----:B------:R-:W-:Y:S03]  /*28d0*/  STL [R1+0x1e8], R13 ;  /* 0x0001e80d01007387 */ /* 0x000fe60000100800 */
[----:B------:R-:W-:Y:S01]  /*28e0*/  @!P6 IMAD.IADD R15, R15, 0x1, -R2 ;  /* 0x000000010f0fe824 */ /* 0x000fe200078e0a02 */
[----:B------:R1:W-:Y:S01]  /*28f0*/  STL [R1+0x1f0], R11 ;  /* 0x0001f00b01007387 */ /* 0x0003e20000100800 */
[----:B------:R-:W-:-:S02]  /*2900*/  IMAD.MOV R0, RZ, RZ, -R9 ;  /* 0x000000ffff007224 */ /* 0x000fc400078e0a09 */
[----:B0-----:R-:W-:Y:S01]  /*2910*/  VIADD R10, R5, 0x1d9 ;  /* 0x000001d9050a7836 */ /* 0x001fe20000000000 */
[----:B------:R-:W-:Y:S01]  /*2920*/  ISETP.GT.U32.AND P6, PT, R2, R15, PT ;  /* 0x0000000f0200720c */ /* 0x000fe20003fc4070 */
[----:B------:R-:W-:-:S03]  /*2930*/  IMAD.HI.U32 R9, R7, R12, RZ ;  /* 0x0000000c07097227 */ /* 0x000fc600078e00ff */
[----:B------:R-:W-:Y:S01]  /*2940*/  IABS R8, R10 ;  /* 0x0000000a00087213 */ /* 0x000fe20000000000 */
[----:B------:R-:W-:Y:S01]  /*2950*/  IMAD R14, R2, R0, R14 ;  /* 0x00000000020e7224 */ /* 0x000fe200078e020e */
[----:B------:R-:W-:Y:S01]  /*2960*/  IABS R0, R6 ;  /* 0x0000000600007213 */ /* 0x000fe20000000000 */
[----:B------:R-:W-:Y:S01]  /*2970*/  IMAD.MOV R9, RZ, RZ, -R9 ;  /* 0x000000ffff097224 */ /* 0x000fe200078e0a09 */
[----:B------:R-:W-:Y:S01]  /*2980*/  ISETP.GE.AND P0, PT, R10, RZ, PT ;  /* 0x000000ff0a00720c */ /* 0x000fe20003f06270 */
[----:B-1----:R-:W-:Y:S01]  /*2990*/  IMAD.HI.U32 R11, R7, R8, RZ ;  /* 0x00000008070b7227 */ /* 0x002fe200078e00ff */
[----:B------:R-:W-:-:S03]  /*29a0*/  IABS R10, R17 ;  /* 0x00000011000a7213 */ /* 0x000fc60000000000 */
[----:B------:R-:W-:Y:S01]  /*29b0*/  @!P5 IMAD.IADD R3, R3, 0x1, -R2 ;  /* 0x000000010303d824 */ /* 0x000fe200078e0a02 */
[C---:B------:R-:W-:Y:S01]  /*29c0*/  ISETP.GT.U32.AND P5, PT, R2.reuse, R14, PT ;  /* 0x0000000e0200720c */ /* 0x040fe20003fa4070 */
[----:B------:R-:W-:Y:S02]  /*29d0*/  IMAD R12, R2, R9, R12 ;  /* 0x00000009020c7224 */ /* 0x000fe400078e020c */
[----:B------:R-:W-:Y:S02]  /*29e0*/  IMAD.MOV R11, RZ, RZ, -R11 ;  /* 0x000000ffff0b7224 */ /* 0x000fe400078e0a0b */
[----:B------:R-:W-:Y:S02]  /*29f0*/  IMAD.MOV.U32 R13, RZ, RZ, R3 ;  /* 0x000000ffff0d7224 */ /* 0x000fe400078e0003 */
[----:B------:R-:W-:-:S04]  /*2a00*/  IMAD.HI.U32 R9, R7, R0, RZ ;  /* 0x0000000007097227 */ /* 0x000fc800078e00ff */
[C---:B------:R-:W-:Y:S02]  /*2a10*/  IMAD R3, R2.reuse, R11, R8 ;  /* 0x0000000b02037224 */ /* 0x040fe400078e0208 */
[----:B------:R-:W-:Y:S01]  /*2a20*/  @!P4 IMAD.MOV R13, RZ, RZ, -R13 ;  /* 0x000000ffff0dc224 */ /* 0x000fe200078e0a0d */
[C---:B------:R-:W-:Y:S01]  /*2a30*/  ISETP.GT.U32.AND P4, PT, R2.reuse, R12, PT ;  /* 0x0000000c0200720c */ /* 0x040fe20003f84070 */
[----:B------:R-:W-:Y:S02]  /*2a40*/  IMAD.MOV R9, RZ, RZ, -R9 ;  /* 0x000000ffff097224 */ /* 0x000fe400078e0a09 */
[----:B------:R-:W-:Y:S01]  /*2a50*/  @!P6 IMAD.IADD R15, R15, 0x1, -R2 ;  /* 0x000000010f0fe824 */ /* 0x000fe200078e0a02 */
[C---:B------:R-:W-:Y:S01]  /*2a60*/  ISETP.GT.U32.AND P6, PT, R2.reuse, R3, PT ;  /* 0x000000030200720c */ /* 0x040fe20003fc4070 */
[----:B------:R-:W-:Y:S01]  /*2a70*/  IMAD R0, R2, R9, R0 ;  /* 0x0000000902007224 */ /* 0x000fe200078e0200 */
[----:B------:R0:W-:Y:S01]  /*2a80*/  STL [R1+0x1f4], R13 ;  /* 0x0001f40d01007387 */ /* 0x0001e20000100800 */
[----:B------:R-:W-:-:S02]  /*2a90*/  @!P5 IMAD.IADD R14, R14, 0x1, -R2 ;  /* 0x000000010e0ed824 */ /* 0x000fc400078e0a02 */
[----:B------:R-:W-:Y:S01]  /*2aa0*/  IMAD.HI.U32 R8, R7, R10, RZ ;  /* 0x0000000a07087227 */ /* 0x000fe200078e00ff */
[----:B------:R-:W-:-:S03]  /*2ab0*/  ISETP.GT.U32.AND P5, PT, R2, R0, PT ;  /* 0x000000000200720c */ /* 0x000fc60003fa4070 */
[--C-:B------:R-:W-:Y:S01]  /*2ac0*/  @!P4 IMAD.IADD R12, R12, 0x1, -R2.reuse ;  /* 0x000000010c0cc824 */ /* 0x100fe200078e0a02 */
[C---:B------:R-:W-:Y:S01]  /*2ad0*/  ISETP.GT.U32.AND P4, PT, R2.reuse, R14, PT ;  /* 0x0000000e0200720c */ /* 0x040fe20003f84070 */
[----:B------:R-:W-:Y:S01]  /*2ae0*/  IMAD.MOV.U32 R19, RZ, RZ, R15 ;  /* 0x000000ffff137224 */ /* 0x000fe200078e000f */
[----:B0-----:R-:W-:Y:S01]  /*2af0*/  IABS R13, R16 ;  /* 0x00000010000d7213 */ /* 0x001fe20000000000 */
[----:B------:R-:W-:Y:S01]  /*2b00*/  @!P6 IMAD.IADD R3, R3, 0x1, -R2 ;  /* 0x000000010303e824 */ /* 0x000fe200078e0a02 */
[----:B------:R-:W-:Y:S01]  /*2b10*/  ISETP.GT.U32.AND P6, PT, R2, R12, PT ;  /* 0x0000000c0200720c */ /* 0x000fe20003fc4070 */
[----:B------:R-:W-:Y:S02]  /*2b20*/  IMAD.MOV R9, RZ, RZ, -R8 ;  /* 0x000000ffff097224 */ /* 0x000fe400078e0a08 */
[----:B------:R-:W-:-:S04]  /*2b30*/  IMAD.HI.U32 R18, R7, R13, RZ ;  /* 0x0000000d07127227 */ /* 0x000fc800078e00ff */
[----:B------:R-:W-:Y:S01]  /*2b40*/  @!P5 IMAD.IADD R0, R0, 0x1, -R2 ;  /* 0x000000010000d824 */ /* 0x000fe200078e0a02 */
[C---:B------:R-:W-:Y:S01]  /*2b50*/  ISETP.GT.U32.AND P5, PT, R2.reuse, R3, PT ;  /* 0x000000030200720c */ /* 0x040fe20003fa4070 */
[----:B------:R-:W-:Y:S02]  /*2b60*/  IMAD.MOV R18, RZ, RZ, -R18 ;  /* 0x000000ffff127224 */ /* 0x000fe400078e0a12 */
[----:B------:R-:W-:Y:S01]  /*2b70*/  @!P2 IMAD.MOV R19, RZ, RZ, -R19 ;  /* 0x000000ffff13a224 */ /* 0x000fe200078e0a13 */
[----:B------:R-:W-:Y:S01]  /*2b80*/  ISETP.GT.U32.AND P2, PT, R2, R0, PT ;  /* 0x000000000200720c */ /* 0x000fe20003f44070 */
[----:B------:R-:W-:Y:S01]  /*2b90*/  @!P6 IMAD.IADD R12, R12, 0x1, -R2 ;  /* 0x000000010c0ce824 */ /* 0x000fe200078e0a02 */
[----:B------:R-:W-:Y:S01]  /*2ba0*/  ISETP.GE.AND P6, PT, R6, RZ, PT ;  /* 0x000000ff0600720c */ /* 0x000fe20003fc6270 */
[C---:B------:R-:W-:Y:S01]  /*2bb0*/  IMAD R6, R2.reuse, R18, R13 ;  /* 0x0000001202067224 */ /* 0x040fe200078e020d */
[----:B------:R0:W-:Y:S01]  /*2bc0*/  STL [R1+0x1f8], R19 ;  /* 0x0001f81301007387 */ /* 0x0001e20000100800 */
[----:B------:R-:W-:-:S02]  /*2bd0*/  IMAD R10, R2, R9, R10 ;  /* 0x00000009020a7224 */ /* 0x000fc400078e020a */
[--C-:B------:R-:W-:Y:S02]  /*2be0*/  @!P4 IMAD.IADD R14, R14, 0x1, -R2.reuse ;  /* 0x000000010e0ec824 */ /* 0x100fe400078e0a02 */
[--C-:B------:R-:W-:Y:S01]  /*2bf0*/  @!P5 IMAD.IADD R3, R3, 0x1, -R2.reuse ;  /* 0x000000010303d824 */ /* 0x100fe200078e0a02 */
[C---:B------:R-:W-:Y:S01]  /*2c00*/  ISETP.GT.U32.AND P5, PT, R2.reuse, R6, PT ;  /* 0x000000060200720c */ /* 0x040fe20003fa4070 */
[C---:B------:R-:W-:Y:S01]  /*2c10*/  VIADD R8, R5.reuse, 0x1d5 ;  /* 0x000001d505087836 */ /* 0x040fe20000000000 */
[----:B------:R-:W-:Y:S01]  /*2c20*/  ISETP.GT.U32.AND P4, PT, R2, R10, PT ;  /* 0x0000000a0200720c */ /* 0x000fe20003f84070 */
[----:B------:R-:W-:Y:S02]  /*2c30*/  VIADD R13, R5, 0x1d3 ;  /* 0x000001d3050d7836 */ /* 0x000fe40000000000 */
[----:B------:R-:W-:Y:S01]  /*2c40*/  @!P2 IMAD.IADD R0, R0, 0x1, -R2 ;  /* 0x000000010000a824 */ /* 0x000fe200078e0a02 */
[----:B------:R-:W-:Y:S01]  /*2c50*/  IABS R11, R8 ;  /* 0x00000008000b7213 */ /* 0x000fe20000000000 */
[----:B------:R-:W-:Y:S01]  /*2c60*/  IMAD.MOV.U32 R21, RZ, RZ, R14 ;  /* 0x000000ffff157224 */ /* 0x000fe200078e000e */
[----:B------:R-:W-:Y:S01]  /*2c70*/  ISETP.GE.AND P2, PT, R17, RZ, PT ;  /* 0x000000ff1100720c */ /* 0x000fe20003f46270 */
[----:B------:R-:W-:Y:S01]  /*2c80*/  VIADD R9, R5, 0x1d4 ;  /* 0x000001d405097836 */ /* 0x000fe20000000000 */
[----:B------:R-:W-:Y:S01]  /*2c90*/  IABS R17, R13 ;  /* 0x0000000d00117213 */ /* 0x000fe20000000000 */
[----:B------:R-:W-:-:S03]  /*2ca0*/  IMAD.HI.U32 R18, R7, R11, RZ ;  /* 0x0000000b07127227 */ /* 0x000fc600078e00ff */
[----:B------:R-:W-:Y:S01]  /*2cb0*/  IABS R15, R9 ;  /* 0x00000009000f7213 */ /* 0x000fe20000000000 */
[--C-:B------:R-:W-:Y:S02]  /*2cc0*/  @!P5 IMAD.IADD R6, R6, 0x1, -R2.reuse ;  /* 0x000000010606d824 */ /* 0x100fe400078e0a02 */
[----:B------:R-:W-:Y:S01]  /*2cd0*/  @!P4 IMAD.IADD R10, R10, 0x1, -R2 ;  /* 0x000000010a0ac824 */ /* 0x000fe200078e0a02 */
[----:B------:R-:W-:Y:S01]  /*2ce0*/  ISETP.GE.AND P4, PT, R16, RZ, PT ;  /* 0x000000ff1000720c */ /* 0x000fe20003f86270 */
[----:B------:R-:W-:Y:S01]  /*2cf0*/  IMAD.HI.U32 R14, R7, R17, RZ ;  /* 0x00000011070e7227 */ /* 0x000fe200078e00ff */
[----:B------:R-:W-:-:S03]  /*2d00*/  ISETP.GT.U32.AND P5, PT, R2, R6, PT ;  /* 0x000000060200720c */ /* 0x000fc60003fa4070 */
[----:B------:R-:W-:Y:S02]  /*2d10*/  IMAD.MOV R18, RZ, RZ, -R18 ;  /* 0x000000ffff127224 */ /* 0x000fe400078e0a12 */
[----:B------:R-:W-:Y:S01]  /*2d20*/  @!P1 IMAD.MOV R21, RZ, RZ, -R21 ;  /* 0x000000ffff159224 */ /* 0x000fe200078e0a15 */
[C---:B------:R-:W-:Y:S01]  /*2d30*/  ISETP.GT.U32.AND P1, PT, R2.reuse, R10, PT ;  /* 0x0000000a0200720c */ /* 0x040fe20003f24070 */
[----:B------:R-:W-:Y:S02]  /*2d40*/  IMAD.MOV R14, RZ, RZ, -R14 ;  /* 0x000000ffff0e7224 */ /* 0x000fe400078e0a0e */
[C---:B------:R-:W-:Y:S01]  /*2d50*/  IMAD R11, R2.reuse, R18, R11 ;  /* 0x00000012020b7224 */ /* 0x040fe200078e020b */
[----:B------:R-:W-:Y:S01]  /*2d60*/  STL [R1+0x1fc], R21 ;  /* 0x0001fc1501007387 */ /* 0x000fe20000100800 */
[----:B------:R-:W-:Y:S02]  /*2d70*/  IMAD.MOV.U32 R20, RZ, RZ, R12 ;  /* 0x000000ffff147224 */ /* 0x000fe400078e000c */
[----:B------:R-:W-:-:S02]  /*2d80*/  IMAD R17, R2, R14, R17 ;  /* 0x0000000e02117224 */ /* 0x000fc400078e0211 */
[----:B------:R-:W-:Y:S01]  /*2d90*/  @!P3 IMAD.MOV R20, RZ, RZ, -R20 ;  /* 0x000000ffff14b224 */ /* 0x000fe200078e0a14 */
[----:B------:R-:W-:Y:S01]  /*2da0*/  ISETP.GT.U32.AND P3, PT, R2, R11, PT ;  /* 0x0000000b0200720c */ /* 0x000fe20003f64070 */
[----:B------:R-:W-:Y:S01]  /*2db0*/  @!P5 IMAD.IADD R6, R6, 0x1, -R2 ;  /* 0x000000010606d824 */ /* 0x000fe200078e0a02 */
[----:B------:R-:W-:Y:S01]  /*2dc0*/  ISETP.GT.U32.AND P5, PT, R2, R17, PT ;  /* 0x000000110200720c */ /* 0x000fe20003fa4070 */
[----:B0-----:R-:W-:Y:S01]  /*2dd0*/  IMAD.HI.U32 R19, R7, R15, RZ ;  /* 0x0000000f07137227 */ /* 0x001fe200078e00ff */
[----:B------:R-:W-:Y:S03]  /*2de0*/  STL [R1+0x200], R20 ;  /* 0x0002001401007387 */ /* 0x000fe60000100800 */
[----:B------:R-:W-:Y:S01]  /*2df0*/  @!P0 IMAD.MOV R3, RZ, RZ, -R3 ;  /* 0x000000ffff038224 */ /* 0x000fe200078e0a03 */
[----:B------:R-:W-:Y:S01]  /*2e00*/  ISETP.GE.AND P0, PT, R8, RZ, PT ;  /* 0x000000ff0800720c */ /* 0x000fe20003f06270 */
[----:B------:R-:W-:-:S02]  /*2e10*/  @!P6 IMAD.MOV R0, RZ, RZ, -R0 ;  /* 0x000000ffff00e224 */ /* 0x000fc400078e0a00 */
[----:B------:R-:W-:Y:S01]  /*2e20*/  IMAD.MOV R19, RZ, RZ, -R19 ;  /* 0x000000ffff137224 */ /* 0x000fe200078e0a13 */
[----:B------:R-:W-:Y:S01]  /*2e30*/  STL [R1+0x204], R3 ;  /* 0x0002040301007387 */ /* 0x000fe20000100800 */
[----:B------:R-:W-:Y:S01]  /*2e40*/  @!P1 IMAD.IADD R10, R10, 0x1, -R2 ;  /* 0x000000010a0a9824 */ /* 0x000fe200078e0a02 */
[----:B------:R-:W-:Y:S01]  /*2e50*/  ISETP.GE.AND P1, PT, R9, RZ, PT ;  /* 0x000000ff0900720c */ /* 0x000fe20003f26270 */
[C---:B------:R-:W-:Y:S01]  /*2e60*/  IMAD R15, R2.reuse, R19, R15 ;  /* 0x00000013020f7224 */ /* 0x040fe200078e020f */
[----:B------:R0:W-:Y:S01]  /*2e70*/  STL [R1+0x208], R0 ;  /* 0x0002080001007387 */ /* 0x0001e20000100800 */
[----:B------:R-:W-:Y:S02]  /*2e80*/  IMAD.MOV.U32 R12, RZ, RZ, R10 ;  /* 0x000000ffff0c7224 */ /* 0x000fe400078e000a */
[----:B------:R-:W-:Y:S01]  /*2e90*/  @!P3 IMAD.IADD R11, R11, 0x1, -R2 ;  /* 0x000000010b0bb824 */ /* 0x000fe200078e0a02 */
[----:B------:R-:W-:Y:S01]  /*2ea0*/  ISETP.GT.U32.AND P6, PT, R2, R15, PT ;  /* 0x0000000f0200720c */ /* 0x000fe20003fc4070 */
[----:B------:R-:W-:Y:S01]  /*2eb0*/  @!P2 IMAD.MOV R12, RZ, RZ, -R12 ;  /* 0x000000ffff0ca224 */ /* 0x000fe200078e0a0c */
[----:B------:R-:W-:Y:S01]  /*2ec0*/  ISETP.GE.AND P3, PT, R13, RZ, PT ;  /* 0x000000ff0d00720c */ /* 0x000fe20003f66270 */
[----:B------:R-:W-:-:S02]  /*2ed0*/  @!P5 IMAD.IADD R17, R17, 0x1, -R2 ;  /* 0x000000011111d824 */ /* 0x000fc400078e0a02 */
[C---:B------:R-:W-:Y:S01]  /*2ee0*/  VIADD R16, R5.reuse, 0x1d2 ;  /* 0x000001d205107836 */ /* 0x040fe20000000000 */
[----:B------:R1:W-:Y:S01]  /*2ef0*/  STL [R1+0x20c], R12 ;  /* 0x00020c0c01007387 */ /* 0x0003e20000100800 */
[C---:B0-----:R-:W-:Y:S01]  /*2f00*/  VIADD R0, R5.reuse, 0x1d1 ;  /* 0x000001d105007836 */ /* 0x041fe20000000000 */
[C---:B------:R-:W-:Y:S01]  /*2f10*/  ISETP.GT.U32.AND P5, PT, R2.reuse, R17, PT ;  /* 0x000000110200720c */ /* 0x040fe20003fa4070 */
[C---:B------:R-:W-:Y:S01]  /*2f20*/  VIADD R9, R5.reuse, 0x1cf ;  /* 0x000001cf05097836 */ /* 0x040fe20000000000 */
[----:B------:R-:W-:Y:S01]  /*2f30*/  IABS R8, R16 ;  /* 0x0000001000087213 */ /* 0x000fe20000000000 */
[----:B------:R-:W-:Y:S01]  /*2f40*/  VIADD R3, R5, 0x1d0 ;  /* 0x000001d005037836 */ /* 0x000fe20000000000 */
[----:B------:R-:W-:Y:S01]  /*2f50*/  IABS R13, R0 ;  /* 0x00000000000d7213 */ /* 0x000fe20000000000 */
[----:B------:R-:W-:Y:S01]  /*2f60*/  @!P6 IMAD.IADD R15, R15, 0x1, -R2 ;  /* 0x000000010f0fe824 */ /* 0x000fe200078e0a02 */
[----:B------:R-:W-:Y:S01]  /*2f70*/  ISETP.GT.U32.AND P6, PT, R2, R11, PT ;  /* 0x0000000b0200720c */ /* 0x000fe20003fc4070 */
[----:B------:R-:W-:Y:S01]  /*2f80*/  IMAD.HI.U32 R14, R7, R8, RZ ;  /* 0x00000008070e7227 */ /* 0x000fe200078e00ff */
[----:B------:R-:W-:-:S02]  /*2f90*/  IABS R10, R3 ;  /* 0x00000003000a7213 */ /* 0x000fc40000000000 */
[----:B------:R-:W-:Y:S01]  /*2fa0*/  ISETP.GT.U32.AND P2, PT, R2, R15, PT ;  /* 0x0000000f0200720c */ /* 0x000fe20003f44070 */
[----:B-1----:R-:W-:-:S04]  /*2fb0*/  IMAD.HI.U32 R12, R7, R13, RZ ;  /* 0x0000000d070c7227 */ /* 0x002fc800078e00ff */
[----:B------:R-:W-:Y:S02]  /*2fc0*/  IMAD.MOV R18, RZ, RZ, -R12 ;  /* 0x000000ffff127224 */ /* 0x000fe400078e0a0c */
[----:B------:R-:W-:Y:S02]  /*2fd0*/  IMAD.MOV R14, RZ, RZ, -R14 ;  /* 0x000000ffff0e7224 */ /* 0x000fe400078e0a0e */
[C---:B------:R-:W-:Y:S02]  /*2fe0*/  IMAD R13, R2.reuse, R18, R13 ;  /* 0x00000012020d7224 */ /* 0x040fe400078e020d */
[----:B------:R-:W-:Y:S02]  /*2ff0*/  @!P5 IMAD.IADD R17, R17, 0x1, -R2 ;  /* 0x000000011111d824 */ /* 0x000fe400078e0a02 */
[C---:B------:R-:W-:Y:S01]  /*3000*/  IMAD R8, R2.reuse, R14, R8 ;  /* 0x0000000e02087224 */ /* 0x040fe200078e0208 */
[----:B------:R-:W-:Y:S01]  /*3010*/  ISETP.GT.U32.AND P5, PT, R2, R13, PT ;  /* 0x0000000d0200720c */ /* 0x000fe20003fa4070 */
[--C-:B------:R-:W-:Y:S01]  /*3020*/  @!P2 IMAD.IADD R15, R15, 0x1, -R2.reuse ;  /* 0x000000010f0fa824 */ /* 0x100fe200078e0a02 */
[----:B------:R-:W-:Y:S01]  /*3030*/  IABS R14, R9 ;  /* 0x00000009000e7213 */ /* 0x000fe20000000000 */
[----:B------:R-:W-:Y:S01]  /*3040*/  @!P6 IMAD.IADD R11, R11, 0x1, -R2 ;  /* 0x000000010b0be824 */ /* 0x000fe200078e0a02 */
[----:B------:R-:W-:Y:S01]  /*3050*/  ISETP.GE.AND P2, PT, R16, RZ, PT ;  /* 0x000000ff1000720c */ /* 0x000fe20003f46270 */
[----:B------:R-:W-:Y:S01]  /*3060*/  IMAD.HI.U32 R18, R7, R10, RZ ;  /* 0x0000000a07127227 */ /* 0x000fe200078e00ff */
[----:B------:R-:W-:-:S03]  /*3070*/  ISETP.GT.U32.AND P6, PT, R2, R8, PT ;  /* 0x000000080200720c */ /* 0x000fc60003fc4070 */
[----:B------:R-:W-:Y:S02]  /*3080*/  IMAD.MOV.U32 R12, RZ, RZ, R14 ;  /* 0x000000ffff0c7224 */ /* 0x000fe400078e000e */
[----:B------:R-:W-:Y:S02]  /*3090*/  VIADD R14, R5, 0x1ce ;  /* 0x000001ce050e7836 */ /* 0x000fe40000000000 */
[----:B------:R-:W-:Y:S02]  /*30a0*/  @!P5 IMAD.IADD R13, R13, 0x1, -R2 ;  /* 0x000000010d0dd824 */ /* 0x000fe400078e0a02 */
[----:B------:R-:W-:Y:S01]  /*30b0*/  IMAD.MOV.U32 R21, RZ, RZ, R6 ;  /* 0x000000ffff157224 */ /* 0x000fe200078e0006 */
[----:B------:R-:W-:Y:S01]  /*30c0*/  IABS R16, R14 ;  /* 0x0000000e00107213 */ /* 0x000fe20000000000 */
[----:B------:R-:W-:Y:S01]  /*30d0*/  IMAD.MOV R18, RZ, RZ, -R18 ;  /* 0x000000ffff127224 */ /* 0x000fe200078e0a12 */
[----:B------:R-:W-:Y:S01]  /*30e0*/  ISETP.GT.U32.AND P5, PT, R2, R13, PT ;  /* 0x0000000d0200720c */ /* 0x000fe20003fa4070 */
[----:B------:R-:W-:-:S04]  /*30f0*/  IMAD.HI.U32 R19, R7, R12, RZ ;  /* 0x0000000c07137227 */ /* 0x000fc800078e00ff */
[----:B------:R-:W-:-:S04]  /*3100*/  IMAD.HI.U32 R6, R7, R16, RZ ;  /* 0x0000001007067227 */ /* 0x000fc800078e00ff */
[----:B------:R-:W-:Y:S02]  /*3110*/  IMAD.MOV R6, RZ, RZ, -R6 ;  /* 0x000000ffff067224 */ /* 0x000fe400078e0a06 */
[C---:B------:R-:W-:Y:S02]  /*3120*/  IMAD R10, R2.reuse, R18, R10 ;  /* 0x00000012020a7224 */ /* 0x040fe400078e020a */
[----:B------:R-:W-:Y:S02]  /*3130*/  IMAD.MOV.U32 R20, RZ, RZ, R11 ;  /* 0x000000ffff147224 */ /* 0x000fe400078e000b */
[----:B------:R-:W-:Y:S02]  /*3140*/  IMAD R6, R2, R6, R16 ;  /* 0x0000000602067224 */ /* 0x000fe400078e0210 */
[----:B------:R-:W-:Y:S02]  /*3150*/  IMAD.MOV R19, RZ, RZ, -R19 ;  /* 0x000000ffff137224 */ /* 0x000fe400078e0a13 */
[----:B------:R-:W-:Y:S01]  /*3160*/  @!P6 IMAD.IADD R8, R8, 0x1, -R2 ;  /* 0x000000010808e824 */ /* 0x000fe200078e0a02 */
[----:B------:R-:W-:Y:S01]  /*3170*/  ISETP.GE.AND P6, PT, R0, RZ, PT ;  /* 0x000000ff0000720c */ /* 0x000fe20003fc6270 */
[----:B------:R-:W-:Y:S01]  /*3180*/  @!P0 IMAD.MOV R20, RZ, RZ, -R20 ;  /* 0x000000ffff148224 */ /* 0x000fe200078e0a14 */
[----:B------:R-:W-:Y:S01]  /*3190*/  ISETP.GT.U32.AND P0, PT, R2, R10, PT ;  /* 0x0000000a0200720c */ /* 0x000fe20003f04070 */
[----:B------:R-:W-:-:S02]  /*31a0*/  IMAD.MOV.U32 R11, RZ, RZ, R17 ;  /* 0x000000ffff0b7224 */ /* 0x000fc400078e0011 */
[----:B------:R-:W-:Y:S01]  /*31b0*/  @!P5 IMAD.IADD R13, R13, 0x1, -R2 ;  /* 0x000000010d0dd824 */ /* 0x000fe200078e0a02 */
[C---:B------:R-:W-:Y:S01]  /*31c0*/  ISETP.GT.U32.AND P5, PT, R2.reuse, R6, PT ;  /* 0x000000060200720c */ /* 0x040fe20003fa4070 */
[----:B------:R-:W-:Y:S02]  /*31d0*/  VIADD R0, R5, 0x1cd ;  /* 0x000001cd05007836 */ /* 0x000fe40000000000 */
[----:B------:R-:W-:Y:S01]  /*31e0*/  @!P4 IMAD.MOV R21, RZ, RZ, -R21 ;  /* 0x000000ffff15c224 */ /* 0x000fe200078e0a15 */
[C---:B------:R-:W-:Y:S01]  /*31f0*/  ISETP.GT.U32.AND P4, PT, R2.reuse, R8, PT ;  /* 0x000000080200720c */ /* 0x040fe20003f84070 */
[C---:B------:R-:W-:Y:S01]  /*3200*/  IMAD R19, R2.reuse, R19, R12 ;  /* 0x0000001302137224 */ /* 0x040fe200078e020c */
[----:B------:R-:W-:Y:S01]  /*3210*/  IABS R12, R0 ;  /* 0x00000000000c7213 */ /* 0x000fe20000000000 */
[----:B------:R-:W-:Y:S01]  /*3220*/  @!P1 IMAD.MOV R15, RZ, RZ, -R15 ;  /* 0x000000ffff0f9224 */ /* 0x000fe200078e0a0f */
[----:B------:R-:W-:Y:S01]  /*3230*/  STL [R1+0x210], R21 ;  /* 0x0002101501007387 */ /* 0x000fe20000100800 */
[----:B------:R-:W-:Y:S01]  /*3240*/  @!P3 IMAD.MOV R11, RZ, RZ, -R11 ;  /* 0x000000ffff0bb224 */ /* 0x000fe200078e0a0b */
[----:B------:R-:W-:Y:S01]  /*3250*/  ISETP.GT.U32.AND P3, PT, R2, R19, PT ;  /* 0x000000130200720c */ /* 0x000fe20003f64070 */
[--C-:B------:R-:W-:Y:S01]  /*3260*/  @!P0 IMAD.IADD R10, R10, 0x1, -R2.reuse ;  /* 0x000000010a0a8824 */ /* 0x100fe200078e0a02 */
[----:B------:R-:W-:Y:S01]  /*3270*/  STL [R1+0x214], R20 ;  /* 0x0002141401007387 */ /* 0x000fe20000100800 */
[----:B------:R-:W-:Y:S01]  /*3280*/  ISETP.GE.AND P1, PT, R3, RZ, PT ;  /* 0x000000ff0300720c */ /* 0x000fe20003f26270 */
[----:B------:R-:W-:Y:S01]  /*3290*/  IMAD.HI.U32 R3, R7, R12, RZ ;  /* 0x0000000c07037227 */ /* 0x000fe200078e00ff */
[----:B------:R-:W-:Y:S01]  /*32a0*/  ISETP.GE.AND P0, PT, R14, RZ, PT ;  /* 0x000000ff0e00720c */ /* 0x000fe20003f06270 */
[----:B------:R0:W-:Y:S02]  /*32b0*/  STL [R1+0x218], R15 ;  /* 0x0002180f01007387 */ /* 0x0001e40000100800 */
[----:B------:R-:W-:-:S02]  /*32c0*/  @!P5 IMAD.IADD R6, R6, 0x1, -R2 ;  /* 0x000000010606d824 */ /* 0x000fc400078e0a02 */
[----:B------:R1:W-:Y:S01]  /*32d0*/  STL [R1+0x21c], R11 ;  /* 0x00021c0b01007387 */ /* 0x0003e20000100800 */
[----:B------:R-:W-:Y:S02]  /*32e0*/  IMAD.MOV R3, RZ, RZ, -R3 ;  /* 0x000000ffff037224 */ /* 0x000fe400078e0a03 */
[----:B------:R-:W-:Y:S01]  /*32f0*/  @!P4 IMAD.IADD R8, R8, 0x1, -R2 ;  /* 0x000000010808c824 */ /* 0x000fe200078e0a02 */
[C---:B------:R-:W-:Y:S01]  /*3300*/  ISETP.GT.U32.AND P5, PT, R2.reuse, R6, PT ;  /* 0x000000060200720c */ /* 0x040fe20003fa4070 */
[C---:B------:R-:W-:Y:S01]  /*3310*/  IMAD R3, R2.reuse, R3, R12 ;  /* 0x0000000302037224 */ /* 0x040fe200078e020c */
[----:B------:R-:W-:Y:S01]  /*3320*/  ISETP.GE.AND P4, PT, R9, RZ, PT ;  /* 0x000000ff0900720c */ /* 0x000fe20003f86270 */
[----:B------:R-:W-:Y:S01]  /*3330*/  @!P3 IMAD.IADD R19, R19, 0x1, -R2 ;  /* 0x000000011313b824 */ /* 0x000fe200078e0a02 */
[----:B------:R-:W-:Y:S01]  /*3340*/  ISETP.GT.U32.AND P3, PT, R2, R10, PT ;  /* 0x0000000a0200720c */ /* 0x000fe20003f64070 */
[----:B0-----:R-:W-:Y:S02]  /*3350*/  IMAD.MOV.U32 R15, RZ, RZ, R8 ;  /* 0x000000ffff0f7224 */ /* 0x001fe400078e0008 */
[----:B-1----:R-:W-:-:S02]  /*3360*/  VIADD R11, R5, 0x1cc ;  /* 0x000001cc050b7836 */ /* 0x002fc40000000000 */
[----:B------:R-:W-:Y:S01]  /*3370*/  @!P2 IMAD.MOV R15, RZ, RZ, -R15 ;  /* 0x000000ffff0fa224 */ /* 0x000fe200078e0a0f */
[----:B------:R-:W-:Y:S01]  /*3380*/  ISETP.GT.U32.AND P2, PT, R2, R19, PT ;  /* 0x000000130200720c */ /* 0x000fe20003f44070 */
[----:B------:R-:W-:Y:S01]  /*3390*/  @!P6 IMAD.MOV R13, RZ, RZ, -R13 ;  /* 0x000000ffff0de224 */ /* 0x000fe200078e0a0d */
[----:B------:R-:W-:Y:S01]  /*33a0*/  IABS R14, R11 ;  /* 0x0000000b000e7213 */ /* 0x000fe20000000000 */
[----:B------:R-:W-:Y:S01]  /*33b0*/  VIADD R9, R5, 0x1cb ;  /* 0x000001cb05097836 */ /* 0x000fe20000000000 */
[----:B------:R-:W-:Y:S01]  /*33c0*/  ISETP.GE.AND P6, PT, R0, RZ, PT ;  /* 0x000000ff0000720c */ /* 0x000fe20003fc6270 */
[----:B------:R-:W-:Y:S01]  /*33d0*/  @!P5 IMAD.IADD R6, R6, 0x1, -R2 ;  /* 0x000000010606d824 */ /* 0x000fe200078e0a02 */
[----:B------:R-:W-:Y:S01]  /*33e0*/  STL [R1+0x220], R15 ;  /* 0x0002200f01007387 */ /* 0x000fe20000100800 */
[----:B------:R-:W-:Y:S01]  /*33f0*/  IMAD.HI.U32 R12, R7, R14, RZ ;  /* 0x0000000e070c7227 */ /* 0x000fe200078e00ff */
[----:B------:R-:W-:Y:S02]  /*3400*/  IABS R8, R9 ;  /* 0x0000000900087213 */ /* 0x000fe40000000000 */
[----:B------:R0:W-:Y:S01]  /*3410*/  STL [R1+0x224], R13 ;  /* 0x0002240d01007387 */ /* 0x0001e20000100800 */
[----:B------:R-:W-:-:S02]  /*3420*/  IMAD.MOV R12, RZ, RZ, -R12 ;  /* 0x000000ffff0c7224 */ /* 0x000fc400078e0a0c */
[----:B------:R-:W-:Y:S01]  /*3430*/  @!P3 IMAD.IADD R10, R10, 0x1, -R2 ;  /* 0x000000010a0ab824 */ /* 0x000fe200078e0a02 */
[C---:B------:R-:W-:Y:S01]  /*3440*/  ISETP.GT.U32.AND P3, PT, R2.reuse, R3, PT ;  /* 0x000000030200720c */ /* 0x040fe20003f64070 */
[C---:B------:R-:W-:Y:S02]  /*3450*/  IMAD R0, R2.reuse, R12, R14 ;  /* 0x0000000c02007224 */ /* 0x040fe400078e020e */
[----:B------:R-:W-:Y:S01]  /*3460*/  @!P2 IMAD.IADD R19, R19, 0x1, -R2 ;  /* 0x000000011313a824 */ /* 0x000fe200078e0a02 */
[----:B------:R-:W-:Y:S01]  /*3470*/  ISETP.GE.AND P2, PT, R11, RZ, PT ;  /* 0x000000ff0b00720c */ /* 0x000fe20003f46270 */
[----:B------:R-:W-:Y:S01]  /*3480*/  IMAD.MOV.U32 R16, RZ, RZ, R10 ;  /* 0x000000ffff107224 */ /* 0x000fe200078e000a */
[----:B------:R-:W-:Y:S01]  /*3490*/  ISETP.GT.U32.AND P5, PT, R2, R0, PT ;  /* 0x000000000200720c */ /* 0x000fe20003fa4070 */
[----:B------:R-:W-:Y:S02]  /*34a0*/  VIADD R11, R5, 0x1ca ;  /* 0x000001ca050b7836 */ /* 0x000fe40000000000 */
[----:B0-----:R-:W-:-:S03]  /*34b0*/  IMAD.HI.U32 R13, R7, R8, RZ ;  /* 0x00000008070d7227 */ /* 0x001fc600078e00ff */
[----:B------:R-:W-:Y:S01]  /*34c0*/  IABS R14, R11 ;  /* 0x0000000b000e7213 */ /* 0x000fe20000000000 */
[----:B------:R-:W-:Y:S02]  /*34d0*/  @!P1 IMAD.MOV R16, RZ, RZ, -R16 ;  /* 0x000000ffff109224 */ /* 0x000fe400078e0a10 */
[----:B------:R-:W-:Y:S02]  /*34e0*/  IMAD.MOV R13, RZ, RZ, -R13 ;  /* 0x000000ffff0d7224 */ /* 0x000fe400078e0a0d */
[--C-:B------:R-:W-:Y:S01]  /*34f0*/  @!P3 IMAD.IADD R3, R3, 0x1, -R2.reuse ;  /* 0x000000010303b824 */ /* 0x100fe200078e0a02 */
[----:B------:R0:W-:Y:S01]  /*3500*/  STL [R1+0x228], R16 ;  /* 0x0002281001007387 */ /* 0x0001e20000100800 */
[----:B------:R-:W-:Y:S01]  /*3510*/  @!P5 IMAD.IADD R0, R0, 0x1, -R2 ;  /* 0x000000010000d824 */ /* 0x000fe200078e0a02 */
[----:B------:R-:W-:Y:S01]  /*3520*/  ISETP.GE.AND P3, PT, R9, RZ, PT ;  /* 0x000000ff0900720c */ /* 0x000fe20003f66270 */
[C---:B------:R-:W-:Y:S01]  /*3530*/  IMAD R8, R2.reuse, R13, R8 ;  /* 0x0000000d02087224 */ /* 0x040fe200078e0208 */
[C---:B------:R-:W-:Y:S01]  /*3540*/  ISETP.GT.U32.AND P1, PT, R2.reuse, R3, PT ;  /* 0x000000030200720c */ /* 0x040fe20003f24070 */
[----:B------:R-:W-:Y:S01]  /*3550*/  VIADD R12, R5, 0x1c9 ;  /* 0x000001c9050c7836 */ /* 0x000fe20000000000 */
[----:B------:R-:W-:Y:S01]  /*3560*/  ISETP.GT.U32.AND P5, PT, R2, R0, PT ;  /* 0x000000000200720c */ /* 0x000fe20003fa4070 */
[----:B------:R-:W-:-:S03]  /*3570*/  IMAD.HI.U32 R9, R7, R14, RZ ;  /* 0x0000000e07097227 */ /* 0x000fc600078e00ff */
[----:B------:R-:W-:Y:S01]  /*3580*/  IABS R15, R12 ;  /* 0x0000000c000f7213 */ /* 0x000fe20000000000 */
[----:B0-----:R-:W-:Y:S02]  /*3590*/  IMAD.MOV.U32 R16, RZ, RZ, R19 ;  /* 0x000000ffff107224 */ /* 0x001fe400078e0013 */
[----:B------:R-:W-:Y:S02]  /*35a0*/  IMAD.MOV R9, RZ, RZ, -R9 ;  /* 0x000000ffff097224 */ /* 0x000fe400078e0a09 */
[----:B------:R-:W-:Y:S01]  /*35b0*/  @!P4 IMAD.MOV R16, RZ, RZ, -R16 ;  /* 0x000000ffff10c224 */ /* 0x000fe200078e0a10 */
[C---:B------:R-:W-:Y:S01]  /*35c0*/  ISETP.GT.U32.AND P4, PT, R2.reuse, R8, PT ;  /* 0x000000080200720c */ /* 0x040fe20003f84070 */
[----:B------:R-:W-:Y:S02]  /*35d0*/  IMAD R14, R2, R9, R14 ;  /* 0x00000009020e7224 */ /* 0x000fe400078e020e */
[----:B------:R-:W-:Y:S01]  /*35e0*/  IMAD.HI.U32 R10, R7, R15, RZ ;  /* 0x0000000f070a7227 */ /* 0x000fe200078e00ff */
[----:B------:R0:W-:Y:S03]  /*35f0*/  STL [R1+0x22c], R16 ;  /* 0x00022c1001007387 */ /* 0x0001e60000100800 */
[----:B------:R-:W-:Y:S01]  /*3600*/  @!P5 IMAD.IADD R0, R0, 0x1, -R2 ;  /* 0x000000010000d824 */ /* 0x000fe200078e0a02 */
[----:B------:R-:W-:Y:S01]  /*3610*/  ISETP.GT.U32.AND P5, PT, R2, R14, PT ;  /* 0x0000000e0200720c */ /* 0x000fe20003fa4070 */
[----:B------:R-:W-:-:S02]  /*3620*/  IMAD.MOV R10, RZ, RZ, -R10 ;  /* 0x000000ffff0a7224 */ /* 0x000fc400078e0a0a */
[--C-:B------:R-:W-:Y:S01]  /*3630*/  @!P1 IMAD.IADD R3, R3, 0x1, -R2.reuse ;  /* 0x0000000103039824 */ /* 0x100fe200078e0a02 */
[----:B------:R-:W-:Y:S01]  /*3640*/  ISETP.GE.AND P1, PT, R12, RZ, PT ;  /* 0x000000ff0c00720c */ /* 0x000fe20003f26270 */
[----:B------:R-:W-:Y:S02]  /*3650*/  @!P4 IMAD.IADD R8, R8, 0x1, -R2 ;  /* 0x000000010808c824 */ /* 0x000fe400078e0a02 */
[C---:B------:R-:W-:Y:S02]  /*3660*/  IMAD R15, R2.reuse, R10, R15 ;  /* 0x0000000a020f7224 */ /* 0x040fe400078e020f */
[----:B0-----:R-:W-:Y:S01]  /*3670*/  IMAD.MOV.U32 R16, RZ, RZ, R3 ;  /* 0x000000ffff107224 */ /* 0x001fe200078e0003 */
[C---:B------:R-:W-:Y:S01]  /*3680*/  ISETP.GT.U32.AND P4, PT, R2.reuse, R8, PT ;  /* 0x000000080200720c */ /* 0x040fe20003f84070 */
[----:B------:R-:W-:Y:S01]  /*3690*/  @!P0 IMAD.MOV R6, RZ, RZ, -R6 ;  /* 0x000000ffff068224 */ /* 0x000fe200078e0a06 */
[----:B------:R-:W-:Y:S01]  /*36a0*/  ISETP.GE.AND P0, PT, R11, RZ, PT ;  /* 0x000000ff0b00720c */ /* 0x000fe20003f06270 */
[----:B------:R-:W-:Y:S01]  /*36b0*/  @!P6 IMAD.MOV R16, RZ, RZ, -R16 ;  /* 0x000000ffff10e224 */ /* 0x000fe200078e0a10 */
[----:B------:R-:W-:Y:S01]  /*36c0*/  ISETP.GT.U32.AND P6, PT, R2, R15, PT ;  /* 0x0000000f0200720c */ /* 0x000fe20003fc4070 */
[----:B------:R-:W-:Y:S01]  /*36d0*/  @!P5 IMAD.IADD R14, R14, 0x1, -R2 ;  /* 0x000000010e0ed824 */ /* 0x000fe200078e0a02 */
[----:B------:R0:W-:Y:S01]  /*36e0*/  STL [R1+0x234], R6 ;  /* 0x0002340601007387 */ /* 0x0001e20000100800 */
[----:B------:R-:W-:-:S02]  /*36f0*/  IMAD.MOV.U32 R13, RZ, RZ, R0 ;  /* 0x000000ffff0d7224 */ /* 0x000fc400078e0000 */
[C---:B------:R-:W-:Y:S01]  /*3700*/  VIADD R9, R5.reuse, 0x1c6 ;  /* 0x000001c605097836 */ /* 0x040fe20000000000 */
[----:B------:R-:W-:Y:S01]  /*3710*/  ISETP.GT.U32.AND P5, PT, R2, R14, PT ;  /* 0x0000000e0200720c */ /* 0x000fe20003fa4070 */
[C---:B------:R-:W-:Y:S01]  /*3720*/  VIADD R10, R5.reuse, 0x1c7 ;  /* 0x000001c7050a7836 */ /* 0x040fe20000000000 */
[----:B------:R-:W-:Y:S01]  /*3730*/  STL [R1+0x238], R16 ;  /* 0x0002381001007387 */ /* 0x000fe20000100800 */
[----:B------:R-:W-:Y:S01]  /*3740*/  @!P2 IMAD.MOV R13, RZ, RZ, -R13 ;  /* 0x000000ffff0da224 */ /* 0x000fe200078e0a0d */
[----:B------:R-:W-:Y:S01]  /*3750*/  IABS R3, R9 ;  /* 0x0000000900037213 */ /* 0x000fe20000000000 */
[--C-:B------:R-:W-:Y:S01]  /*3760*/  @!P4 IMAD.IADD R8, R8, 0x1, -R2.reuse ;  /* 0x000000010808c824 */ /* 0x100fe200078e0a02 */
[----:B------:R-:W-:Y:S01]  /*3770*/  IABS R12, R10 ;  /* 0x0000000a000c7213 */ /* 0x000fe20000000000 */
[----:B0-----:R-:W-:Y:S01]  /*3780*/  VIADD R6, R5, 0x1c8 ;  /* 0x000001c805067836 */ /* 0x001fe20000000000 */
[----:B------:R0:W-:Y:S01]  /*3790*/  STL [R1+0x23c], R13 ;  /* 0x00023c0d01007387 */ /* 0x0001e20000100800 */
[----:B------:R-:W-:Y:S01]  /*37a0*/  @!P6 IMAD.IADD R15, R15, 0x1, -R2 ;  /* 0x000000010f0fe824 */ /* 0x000fe200078e0a02 */
[----:B------:R-:W-:-:S02]  /*37b0*/  ISETP.GE.AND P4, PT, R10, RZ, PT ;  /* 0x000000ff0a00720c */ /* 0x000fc40003f86270 */
[----:B------:R-:W-:Y:S01]  /*37c0*/  IABS R11, R6 ;  /* 0x00000006000b7213 */ /* 0x000fe20000000000 */
[----:B------:R-:W-:Y:S01]  /*37d0*/  @!P5 IMAD.IADD R14, R14, 0x1, -R2 ;  /* 0x000000010e0ed824 */ /* 0x000fe200078e0a02 */
[----:B------:R-:W-:Y:S01]  /*37e0*/  ISETP.GE.AND P2, PT, R6, RZ, PT ;  /* 0x000000ff0600720c */ /* 0x000fe20003f46270 */
[----:B------:R-:W-:Y:S01]  /*37f0*/  IMAD.MOV.U32 R6, RZ, RZ, R3 ;  /* 0x000000ffff067224 */ /* 0x000fe200078e0003 */
[----:B------:R-:W-:Y:S01]  /*3800*/  ISETP.GT.U32.AND P6, PT, R2, R15, PT ;  /* 0x0000000f0200720c */ /* 0x000fe20003fc4070 */
[----:B------:R-:W-:-:S04]  /*3810*/  IMAD.HI.U32 R0, R7, R11, RZ ;  /* 0x0000000b07007227 */ /* 0x000fc800078e00ff */
[----:B0-----:R-:W-:Y:S02]  /*3820*/  IMAD.MOV.U32 R13, RZ, RZ, R8 ;  /* 0x000000ffff0d7224 */ /* 0x001fe400078e0008 */
[----:B------:R-:W-:-:S04]  /*3830*/  IMAD.HI.U32 R3, R7, R12, RZ ;  /* 0x0000000c07037227 */ /* 0x000fc800078e00ff */
[----:B------:R-:W-:Y:S01]  /*3840*/  @!P3 IMAD.MOV R13, RZ, RZ, -R13 ;  /* 0x000000ffff0db224 */ /* 0x000fe200078e0a0d */
[----:B------:R-:W-:Y:S01]  /*3850*/  ISETP.GE.AND P3, PT, R9, RZ, PT ;  /* 0x000000ff0900720c */ /* 0x000fe20003f66270 */
[----:B------:R-:W-:Y:S02]  /*3860*/  IMAD.MOV R0, RZ, RZ, -R0 ;  /* 0x000000ffff007224 */ /* 0x000fe400078e0a00 */
[----:B------:R-:W-:Y:S01]  /*3870*/  IMAD.MOV R3, RZ, RZ, -R3 ;  /* 0x000000ffff037224 */ /* 0x000fe200078e0a03 */
[----:B------:R0:W-:Y:S01]  /*3880*/  STL [R1+0x244], R13 ;  /* 0x0002440d01007387 */ /* 0x0001e20000100800 */
[C---:B------:R-:W-:Y:S02]  /*3890*/  IMAD R0, R2.reuse, R0, R11 ;  /* 0x0000000002007224 */ /* 0x040fe400078e020b */
[C---:B------:R-:W-:Y:S02]  /*38a0*/  IMAD R3, R2.reuse, R3, R12 ;  /* 0x0000000302037224 */ /* 0x040fe400078e020c */
[----:B------:R-:W-:Y:S01]  /*38b0*/  IMAD.HI.U32 R10, R7, R6, RZ ;  /* 0x00000006070a7227 */ /* 0x000fe200078e00ff */
[----:B------:R-:W-:-:S03]  /*38c0*/  ISETP.GT.U32.AND P5, PT, R2, R0, PT ;  /* 0x000000000200720c */ /* 0x000fc60003fa4070 */
[----:B------:R-:W-:Y:S02]  /*38d0*/  IMAD.MOV R10, RZ, RZ, -R10 ;  /* 0x000000ffff0a7224 */ /* 0x000fe400078e0a0a */
[----:B0-----:R-:W-:Y:S02]  /*38e0*/  IMAD.MOV.U32 R13, RZ, RZ, R14 ;  /* 0x000000ffff0d7224 */ /* 0x001fe400078e000e */
[----:B------:R-:W-:Y:S02]  /*38f0*/  @!P6 IMAD.IADD R15, R15, 0x1, -R2 ;  /* 0x000000010f0fe824 */ /* 0x000fe400078e0a02 */
[----:B------:R-:W-:Y:S01]  /*3900*/  @!P0 IMAD.MOV R13, RZ, RZ, -R13 ;  /* 0x000000ffff0d8224 */ /* 0x000fe200078e0a0d */
[C---:B------:R-:W-:Y:S01]  /*3910*/  ISETP.GT.U32.AND P0, PT, R2.reuse, R3, PT ;  /* 0x000000030200720c */ /* 0x040fe20003f04070 */
[----:B------:R-:W-:Y:S02]  /*3920*/  IMAD R6, R2, R10, R6 ;  /* 0x0000000a02067224 */ /* 0x000fe400078e0206 */
[----:B------:R-:W-:Y:S01]  /*3930*/  IMAD.MOV.U32 R17, RZ, RZ, R15 ;  /* 0x000000ffff117224 */ /* 0x000fe200078e000f */
[----:B------:R0:W-:Y:S01]  /*3940*/  STL [R1+0x248], R13 ;  /* 0x0002480d01007387 */ /* 0x0001e20000100800 */
[----:B------:R-:W-:-:S02]  /*3950*/  VIADD R11, R5, 0x1c5 ;  /* 0x000001c5050b7836 */ /* 0x000fc40000000000 */
[----:B------:R-:W-:Y:S01]  /*3960*/  @!P1 IMAD.MOV R17, RZ, RZ, -R17 ;  /* 0x000000ffff119224 */ /* 0x000fe200078e0a11 */
[----:B------:R-:W-:Y:S01]  /*3970*/  ISETP.GT.U32.AND P1, PT, R2, R6, PT ;  /* 0x000000060200720c */ /* 0x000fe20003f24070 */
[--C-:B------:R-:W-:Y:S01]  /*3980*/  @!P5 IMAD.IADD R0, R0, 0x1, -R2.reuse ;  /* 0x000000010000d824 */ /* 0x100fe200078e0a02 */
[----:B------:R-:W-:Y:S01]  /*3990*/  ISETP.GE.AND P6, PT, R11, RZ, PT ;  /* 0x000000ff0b00720c */ /* 0x000fe20003fc6270 */
[----:B------:R-:W-:Y:S01]  /*39a0*/  VIADD R8, R5, 0x1c4 ;  /* 0x000001c405087836 */ /* 0x000fe20000000000 */
[----:B------:R-:W-:Y:S01]  /*39b0*/  IABS R11, R11 ;  /* 0x0000000b000b7213 */ /* 0x000fe20000000000 */
[--C-:B------:R-:W-:Y:S01]  /*39c0*/  @!P0 IMAD.IADD R3, R3, 0x1, -R2.reuse ;  /* 0x0000000103038824 */ /* 0x100fe200078e0a02 */
[C---:B------:R-:W-:Y:S01]  /*39d0*/  ISETP.GT.U32.AND P5, PT, R2.reuse, R0, PT ;  /* 0x000000000200720c */ /* 0x040fe20003fa4070 */
[----:B------:R-:W-:Y:S01]  /*39e0*/  VIADD R10, R5, 0x1c2 ;  /* 0x000001c2050a7836 */ /* 0x000fe20000000000 */
[----:B------:R-:W-:Y:S01]  /*39f0*/  IABS R12, R8 ;  /* 0x00000008000c7213 */ /* 0x000fe20000000000 */
[----:B------:R-:W-:Y:S01]  /*3a00*/  IMAD.HI.U32 R15, R7, R11, RZ ;  /* 0x0000000b070f7227 */ /* 0x000fe200078e00ff */
[----:B------:R-:W-:Y:S01]  /*3a10*/  ISETP.GT.U32.AND P0, PT, R2, R3, PT ;  /* 0x000000030200720c */ /* 0x000fe20003f04070 */
[----:B------:R1:W-:Y:S01]  /*3a20*/  STL [R1+0x24c], R17 ;  /* 0x00024c1101007387 */ /* 0x0003e20000100800 */
[----:B------:R-:W-:Y:S01]  /*3a30*/  IABS R14, R10 ;  /* 0x0000000a000e7213 */ /* 0x000fe20000000000 */
[----:B------:R-:W-:-:S02]  /*3a40*/  @!P1 IMAD.IADD R6, R6, 0x1, -R2 ;  /* 0x0000000106069824 */ /* 0x000fc400078e0a02 */
[----:B------:R-:W-:Y:S02]  /*3a50*/  IMAD.MOV R15, RZ, RZ, -R15 ;  /* 0x000000ffff0f7224 */ /* 0x000fe400078e0a0f */
[----:B------:R-:W-:Y:S01]  /*3a60*/  VIADD R9, R5, 0x1c3 ;  /* 0x000001c305097836 */ /* 0x000fe20000000000 */
[----:B------:R-:W-:Y:S01]  /*3a70*/  ISETP.GT.U32.AND P1, PT, R2, R6, PT ;  /* 0x000000060200720c */ /* 0x000fe20003f24070 */
[----:B------:R-:W-:-:S03]  /*3a80*/  IMAD.HI.U32 R16, R7, R12, RZ ;  /* 0x0000000c07107227 */ /* 0x000fc600078e00ff */
[----:B0-----:R-:W-:Y:S01]  /*3a90*/  IABS R13, R9 ;  /* 0x00000009000d7213 */ /* 0x001fe20000000000 */
[--C-:B------:R-:W-:Y:S01]  /*3aa0*/  @!P5 IMAD.IADD R0, R0, 0x1, -R2.reuse ;  /* 0x000000010000d824 */ /* 0x100fe200078e0a02 */
[----:B------:R-:W-:Y:S01]  /*3ab0*/  ISETP.GE.AND P5, PT, R8, RZ, PT ;  /* 0x000000ff0800720c */ /* 0x000fe20003fa6270 */
[C---:B------:R-:W-:Y:S02]  /*3ac0*/  IMAD R11, R2.reuse, R15, R11 ;  /* 0x0000000f020b7224 */ /* 0x040fe400078e020b */
[----:B------:R-:W-:Y:S02]  /*3ad0*/  @!P0 IMAD.IADD R3, R3, 0x1, -R2 ;  /* 0x0000000103038824 */ /* 0x000fe400078e0a02 */
[----:B------:R-:W-:Y:S01]  /*3ae0*/  IMAD.MOV R16, RZ, RZ, -R16 ;  /* 0x000000ffff107224 */ /* 0x000fe200078e0a10 */
[----:B------:R-:W-:Y:S01]  /*3af0*/  ISETP.GT.U32.AND P0, PT, R2, R11, PT ;  /* 0x0000000b0200720c */ /* 0x000fe20003f04070 */
[----:B------:R-:W-:Y:S02]  /*3b00*/  IMAD.MOV.U32 R19, RZ, RZ, R0 ;  /* 0x000000ffff137224 */ /* 0x000fe400078e0000 */
[----:B------:R-:W-:-:S02]  /*3b10*/  IMAD.MOV.U32 R18, RZ, RZ, R3 ;  /* 0x000000ffff127224 */ /* 0x000fc400078e0003 */
[----:B------:R-:W-:Y:S02]  /*3b20*/  IMAD R12, R2, R16, R12 ;  /* 0x00000010020c7224 */ /* 0x000fe400078e020c */
[----:B------:R-:W-:-:S04]  /*3b30*/  IMAD.HI.U32 R8, R7, R14, RZ ;  /* 0x0000000e07087227 */ /* 0x000fc800078e00ff */
[----:B-1----:R-:W-:-:S04]  /*3b40*/  IMAD.HI.U32 R17, R7, R13, RZ ;  /* 0x0000000d07117227 */ /* 0x002fc800078e00ff */
[----:B------:R-:W-:Y:S01]  /*3b50*/  @!P2 IMAD.MOV R19, RZ, RZ, -R19 ;  /* 0x000000ffff13a224 */ /* 0x000fe200078e0a13 */
[----:B------:R-:W-:Y:S01]  /*3b60*/  ISETP.GT.U32.AND P2, PT, R2, R12, PT ;  /* 0x0000000c0200720c */ /* 0x000fe20003f44070 */
[----:B------:R-:W-:Y:S01]  /*3b70*/  @!P4 IMAD.MOV R18, RZ, RZ, -R18 ;  /* 0x000000ffff12c224 */ /* 0x000fe200078e0a12 */
[----:B------:R-:W-:Y:S01]  /*3b80*/  ISETP.GE.AND P4, PT, R9, RZ, PT ;  /* 0x000000ff0900720c */ /* 0x000fe20003f86270 */
[----:B------:R-:W-:Y:S01]  /*3b90*/  IMAD.MOV R8, RZ, RZ, -R8 ;  /* 0x000000ffff087224 */ /* 0x000fe200078e0a08 */
[----:B------:R-:W-:Y:S01]  /*3ba0*/  STL [R1+0x250], R19 ;  /* 0x0002501301007387 */ /* 0x000fe20000100800 */
[----:B------:R-:W-:Y:S02]  /*3bb0*/  @!P1 IMAD.IADD R6, R6, 0x1, -R2 ;  /* 0x0000000106069824 */ /* 0x000fe400078e0a02 */
[----:B------:R-:W-:Y:S01]  /*3bc0*/  IMAD.MOV R17, RZ, RZ, -R17 ;  /* 0x000000ffff117224 */ /* 0x000fe200078e0a11 */
[----:B------:R0:W-:Y:S01]  /*3bd0*/  STL [R1+0x254], R18 ;  /* 0x0002541201007387 */ /* 0x0001e20000100800 */
[----:B------:R-:W-:-:S02]  /*3be0*/  IMAD R14, R2, R8, R14 ;  /* 0x00000008020e7224 */ /* 0x000fc400078e020e */
[----:B------:R-:W-:Y:S02]  /*3bf0*/  IMAD R13, R2, R17, R13 ;  /* 0x00000011020d7224 */ /* 0x000fe400078e020d */
[--C-:B------:R-:W-:Y:S02]  /*3c00*/  @!P0 IMAD.IADD R11, R11, 0x1, -R2.reuse ;  /* 0x000000010b0b8824 */ /* 0x100fe400078e0a02 */
[----:B------:R-:W-:Y:S01]  /*3c10*/  @!P2 IMAD.IADD R12, R12, 0x1, -R2 ;  /* 0x000000010c0ca824 */ /* 0x000fe200078e0a02 */
[C---:B------:R-:W-:Y:S01]  /*3c20*/  ISETP.GT.U32.AND P1, PT, R2.reuse, R13, PT ;  /* 0x0000000d0200720c */ /* 0x040fe20003f24070 */
[C---:B------:R-:W-:Y:S01]  /*3c30*/  VIADD R0, R5.reuse, 0x1c1 ;  /* 0x000001c105007836 */ /* 0x040fe20000000000 */
[C---:B------:R-:W-:Y:S01]  /*3c40*/  ISETP.GT.U32.AND P0, PT, R2.reuse, R11, PT ;  /* 0x0000000b0200720c */ /* 0x040fe20003f04070 */
[----:B0-----:R-:W-:Y:S01]  /*3c50*/  IMAD.MOV.U32 R18, RZ, RZ, R6 ;  /* 0x000000ffff127224 */ /* 0x001fe200078e0006 */
[C---:B------:R-:W-:Y:S01]  /*3c60*/  ISETP.GT.U32.AND P2, PT, R2.reuse, R12, PT ;  /* 0x0000000c0200720c */ /* 0x040fe20003f44070 */
[C---:B------:R-:W-:Y:S01]  /*3c70*/  VIADD R3, R5.reuse, 0x1c0 ;  /* 0x000001c005037836 */ /* 0x040fe20000000000 */
[----:B------:R-:W-:Y:S01]  /*3c80*/  IABS R15, R0 ;  /* 0x00000000000f7213 */ /* 0x000fe20000000000 */
[----:B------:R-:W-:Y:S01]  /*3c90*/  @!P3 IMAD.MOV R18, RZ, RZ, -R18 ;  /* 0x000000ffff12b224 */ /* 0x000fe200078e0a12 */
[----:B------:R-:W-:Y:S01]  /*3ca0*/  ISETP.GT.U32.AND P3, PT, R2, R14, PT ;  /* 0x0000000e0200720c */ /* 0x000fe20003f64070 */
[----:B------:R-:W-:Y:S01]  /*3cb0*/  VIADD R8, R5, 0x1bf ;  /* 0x000001bf05087836 */ /* 0x000fe20000000000 */
[----:B------:R-:W-:Y:S01]  /*3cc0*/  IABS R16, R3 ;  /* 0x0000000300107213 */ /* 0x000fe20000000000 */
[----:B------:R-:W-:Y:S01]  /*3cd0*/  IMAD.HI.U32 R6, R7, R15, RZ ;  /* 0x0000000f07067227 */ /* 0x000fe200078e00ff */
[----:B------:R0:W-:Y:S02]  /*3ce0*/  STL [R1+0x258], R18 ;  /* 0x0002581201007387 */ /* 0x0001e40000100800 */
[----:B------:R-:W-:Y:S01]  /*3cf0*/  IABS R9, R8 ;  /* 0x0000000800097213 */ /* 0x000fe20000000000 */
[----:B------:R-:W-:-:S02]  /*3d00*/  @!P1 IMAD.IADD R13, R13, 0x1, -R2 ;  /* 0x000000010d0d9824 */ /* 0x000fc400078e0a02 */
[----:B------:R-:W-:Y:S01]  /*3d10*/  @!P0 IMAD.IADD R11, R11, 0x1, -R2 ;  /* 0x000000010b0b8824 */ /* 0x000fe200078e0a02 */
[----:B------:R-:W-:Y:S01]  /*3d20*/  ISETP.GE.AND P0, PT, R10, RZ, PT ;  /* 0x000000ff0a00720c */ /* 0x000fe20003f06270 */
[----:B------:R-:W-:Y:S01]  /*3d30*/  IMAD.HI.U32 R10, R7, R16, RZ ;  /* 0x00000010070a7227 */ /* 0x000fe200078e00ff */
[----:B------:R-:W-:-:S03]  /*3d40*/  ISETP.GT.U32.AND P1, PT, R2, R13, PT ;  /* 0x0000000d0200720c */ /* 0x000fc60003f24070 */
[----:B------:R-:W-:Y:S02]  /*3d50*/  @!P3 IMAD.IADD R14, R14, 0x1, -R2 ;  /* 0x000000010e0eb824 */ /* 0x000fe400078e0a02 */
[----:B------:R-:W-:Y:S02]  /*3d60*/  IMAD.MOV R6, RZ, RZ, -R6 ;  /* 0x000000ffff067224 */ /* 0x000fe400078e0a06 */
[----:B------:R-:W-:Y:S01]  /*3d70*/  @!P2 IMAD.IADD R12, R12, 0x1, -R2 ;  /* 0x000000010c0ca824 */ /* 0x000fe200078e0a02 */
[C---:B------:R-:W-:Y:S01]  /*3d80*/  ISETP.GT.U32.AND P3, PT, R2.reuse, R14, PT ;  /* 0x0000000e0200720c */ /* 0x040fe20003f64070 */
[----:B------:R-:W-:Y:S02]  /*3d90*/  IMAD.MOV R10, RZ, RZ, -R10 ;  /* 0x000000ffff0a7224 */ /* 0x000fe400078e0a0a */
[----:B------:R-:W-:Y:S02]  /*3da0*/  IMAD R6, R2, R6, R15 ;  /* 0x0000000602067224 */ /* 0x000fe400078e020f */
[----:B0-----:R-:W-:-:S02]  /*3db0*/  IMAD.MOV.U32 R18, RZ, RZ, R11 ;  /* 0x000000ffff127224 */ /* 0x001fc400078e000b */
[----:B------:R-:W-:Y:S01]  /*3dc0*/  IMAD.MOV.U32 R17, RZ, RZ, R12 ;  /* 0x000000ffff117224 */ /* 0x000fe200078e000c */
[C---:B------:R-:W-:Y:S01]  /*3dd0*/  ISETP.GT.U32.AND P2, PT, R2.reuse, R6, PT ;  /* 0x000000060200720c */ /* 0x040fe20003f44070 */
[----:B------:R-:W-:Y:S02]  /*3de0*/  IMAD R16, R2, R10, R16 ;  /* 0x0000000a02107224 */ /* 0x000fe400078e0210 */
[----:B------:R-:W-:Y:S01]  /*3df0*/  @!P6 IMAD.MOV R18, RZ, RZ, -R18 ;  /* 0x000000ffff12e224 */ /* 0x000fe200078e0a12 */
[----:B------:R-:W-:Y:S01]  /*3e00*/  ISETP.GE.AND P6, PT, R0, RZ, PT ;  /* 0x000000ff0000720c */ /* 0x000fe20003fc6270 */
[----:B------:R-:W-:Y:S01]  /*3e10*/  @!P5 IMAD.MOV R17, RZ, RZ, -R17 ;  /* 0x000000ffff11d224 */ /* 0x000fe200078e0a11 */
[----:B------:R-:W-:Y:S01]  /*3e20*/  ISETP.GE.AND P5, PT, R3, RZ, PT ;  /* 0x000000ff0300720c */ /* 0x000fe20003fa6270 */
[--C-:B------:R-:W-:Y:S01]  /*3e30*/  @!P3 IMAD.IADD R14, R14, 0x1, -R2.reuse ;  /* 0x000000010e0eb824 */ /* 0x100fe200078e0a02 */
[----:B------:R-:W-:Y:S01]  /*3e40*/  ISETP.GT.U32.AND P3, PT, R2, R16, PT ;  /* 0x000000100200720c */ /* 0x000fe20003f64070 */
[----:B------:R-:W-:Y:S01]  /*3e50*/  @!P1 IMAD.IADD R13, R13, 0x1, -R2 ;  /* 0x000000010d0d9824 */ /* 0x000fe200078e0a02 */
[----:B------:R-:W-:Y:S01]  /*3e60*/  STL [R1+0x25c], R18 ;  /* 0x00025c1201007387 */ /* 0x000fe20000100800 */
[----:B------:R-:W-:Y:S01]  /*3e70*/  VIADD R0, R5, 0x1be ;  /* 0x000001be05007836 */ /* 0x000fe20000000000 */
[----:B------:R-:W-:Y:S01]  /*3e80*/  ISETP.GE.AND P1, PT, R8, RZ, PT ;  /* 0x000000ff0800720c */ /* 0x000fe20003f26270 */
[----:B------:R-:W-:Y:S01]  /*3e90*/  IMAD.HI.U32 R11, R7, R9, RZ ;  /* 0x00000009070b7227 */ /* 0x000fe200078e00ff */
[----:B------:R0:W-:Y:S03]  /*3ea0*/  STL [R1+0x260], R17 ;  /* 0x0002601101007387 */ /* 0x0001e60000100800 */
[----:B------:R-:W-:-:S02]  /*3eb0*/  IMAD.MOV R11, RZ, RZ, -R11 ;  /* 0x000000ffff0b7224 */ /* 0x000fc400078e0a0b */
[----:B------:R-:W-:Y:S02]  /*3ec0*/  VIADD R3, R5, 0x1bd ;  /* 0x000001bd05037836 */ /* 0x000fe40000000000 */
[----:B------:R-:W-:Y:S02]  /*3ed0*/  IMAD.MOV.U32 R15, RZ, RZ, R14 ;  /* 0x000000ffff0f7224 */ /* 0x000fe400078e000e */
[--C-:B------:R-:W-:Y:S02]  /*3ee0*/  @!P2 IMAD.IADD R6, R6, 0x1, -R2.reuse ;  /* 0x000000010606a824 */ /* 0x100fe400078e0a02 */
[----:B0-----:R-:W-:Y:S02]  /*3ef0*/  IMAD.MOV.U32 R17, RZ, RZ, R13 ;  /* 0x000000ffff117224 */ /* 0x001fe400078e000d */
[----:B------:R-:W-:Y:S01]  /*3f00*/  IMAD R12, R2, R11, R9 ;  /* 0x0000000b020c7224 */ /* 0x000fe200078e0209 */
[----:B------:R-:W-:Y:S01]  /*3f10*/  IABS R11, R3 ;  /* 0x00000003000b7213 */ /* 0x000fe20000000000 */
[----:B------:R-:W-:Y:S01]  /*3f20*/  @!P4 IMAD.MOV R17, RZ, RZ, -R17 ;  /* 0x000000ffff11c224 */ /* 0x000fe200078e0a11 */
[----:B------:R-:W-:Y:S01]  /*3f30*/  ISETP.GE.AND P4, PT, R0, RZ, PT ;  /* 0x000000ff0000720c */ /* 0x000fe20003f86270 */
[----:B------:R-:W-:Y:S01]  /*3f40*/  @!P0 IMAD.MOV R15, RZ, RZ, -R15 ;  /* 0x000000ffff0f8224 */ /* 0x000fe200078e0a0f */
[----:B------:R-:W-:Y:S01]  /*3f50*/  IABS R0, R0 ;  /* 0x0000000000007213 */ /* 0x000fe20000000000 */
[----:B------:R-:W-:Y:S01]  /*3f60*/  @!P3 IMAD.IADD R16, R16, 0x1, -R2 ;  /* 0x000000011010b824 */ /* 0x000fe200078e0a02 */
[----:B------:R-:W-:Y:S01]  /*3f70*/  ISETP.GE.AND P0, PT, R3, RZ, PT ;  /* 0x000000ff0300720c */ /* 0x000fe20003f06270 */
[----:B------:R-:W-:Y:S01]  /*3f80*/  IMAD.HI.U32 R13, R7, R11, RZ ;  /* 0x0000000b070d7227 */ /* 0x000fe200078e00ff */
[C---:B------:R-:W-:Y:S01]  /*3f90*/  ISETP.GT.U32.AND P2, PT, R2.reuse, R6, PT ;  /* 0x000000060200720c */ /* 0x040fe20003f44070 */
[----:B------:R0:W-:Y:S01]  /*3fa0*/  STL [R1+0x268], R17 ;  /* 0x0002681101007387 */ /* 0x0001e20000100800 */
[----:B------:R-:W-:Y:S01]  /*3fb0*/  ISETP.GT.U32.AND P3, PT, R2, R16, PT ;  /* 0x000000100200720c */ /* 0x000fe20003f64070 */
[----:B------:R-:W-:-:S02]  /*3fc0*/  IMAD.MOV.U32 R3, RZ, RZ, R0 ;  /* 0x000000ffff037224 */ /* 0x000fc400078e0000 */
[----:B------:R-:W-:Y:S01]  /*3fd0*/  IMAD.MOV R13, RZ, RZ, -R13 ;  /* 0x000000ffff0d7224 */ /* 0x000fe200078e0a0d */
[----:B------:R1:W-:Y:S01]  /*3fe0*/  STL [R1+0x26c], R15 ;  /* 0x00026c0f01007387 */ /* 0x0003e20000100800 */
[----:B------:R-:W-:-:S04]  /*3ff0*/  IMAD.HI.U32 R14, R7, R3, RZ ;  /* 0x00000003070e7227 */ /* 0x000fc800078e00ff */
[----:B------:R-:W-:Y:S02]  /*4000*/  IMAD.MOV R14, RZ, RZ, -R14 ;  /* 0x000000ffff0e7224 */ /* 0x000fe400078e0a0e */
[--C-:B------:R-:W-:Y:S01]  /*4010*/  @!P2 IMAD.IADD R6, R6, 0x1, -R2.reuse ;  /* 0x000000010606a824 */ /* 0x100fe200078e0a02 */
[C---:B------:R-:W-:Y:S01]  /*4020*/  ISETP.GT.U32.AND P2, PT, R2.reuse, R12, PT ;  /* 0x0000000c0200720c */ /* 0x040fe20003f44070 */
[----:B------:R-:W-:Y:S02]  /*4030*/  IMAD R3, R2, R14, R3 ;  /* 0x0000000e02037224 */ /* 0x000fe400078e0203 */
[----:B------:R-:W-:Y:S02]  /*4040*/  @!P3 IMAD.IADD R16, R16, 0x1, -R2 ;  /* 0x000000011010b824 */ /* 0x000fe400078e0a02 */
[C---:B------:R-:W-:Y:S01]  /*4050*/  IMAD R11, R2.reuse, R13, R11 ;  /* 0x0000000d020b7224 */ /* 0x040fe200078e020b */
[----:B------:R-:W-:Y:S01]  /*4060*/  ISETP.GT.U32.AND P3, PT, R2, R3, PT ;  /* 0x000000030200720c */ /* 0x000fe20003f64070 */
[----:B0-----:R-:W-:-:S02]  /*4070*/  IMAD.MOV.U32 R17, RZ, RZ, R6 ;  /* 0x000000ffff117224 */ /* 0x001fc400078e0006 */
[C---:B------:R-:W-:Y:S02]  /*4080*/  VIADD R0, R5.reuse, 0x1bc ;  /* 0x000001bc05007836 */ /* 0x040fe40000000000 */
[----:B------:R-:W-:Y:S01]  /*4090*/  @!P6 IMAD.MOV R17, RZ, RZ, -R17 ;  /* 0x000000ffff11e224 */ /* 0x000fe200078e0a11 */
[----:B------:R-:W-:Y:S01]  /*40a0*/  ISETP.GT.U32.AND P6, PT, R2, R11, PT ;  /* 0x0000000b0200720c */ /* 0x000fe20003fc4070 */
[----:B------:R-:W-:Y:S01]  /*40b0*/  VIADD R9, R5, 0x1bb ;  /* 0x000001bb05097836 */ /* 0x000fe20000000000 */
[----:B------:R-:W-:Y:S01]  /*40c0*/  IABS R10, R0 ;  /* 0x00000000000a7213 */ /* 0x000fe20000000000 */
[----:B------:R-:W-:Y:S01]  /*40d0*/  @!P2 IMAD.IADD R12, R12, 0x1, -R2 ;  /* 0x000000010c0ca824 */ /* 0x000fe200078e0a02 */
[----:B------:R-:W-:Y:S01]  /*40e0*/  STL [R1+0x270], R17 ;  /* 0x0002701101007387 */ /* 0x000fe20000100800 */
[----:B-1----:R-:W-:Y:S01]  /*40f0*/  IMAD.MOV.U32 R15, RZ, RZ, R16 ;  /* 0x000000ffff0f7224 */ /* 0x002fe200078e0010 */
[----:B------:R-:W-:Y:S01]  /*4100*/  IABS R8, R9 ;  /* 0x0000000900087213 */ /* 0x000fe20000000000 */
[----:B------:R-:W-:Y:S01]  /*4110*/  @!P3 IMAD.IADD R3, R3, 0x1, -R2 ;  /* 0x000000010303b824 */ /* 0x000fe200078e0a02 */
[----:B------:R-:W-:Y:S01]  /*4120*/  ISETP.GT.U32.AND P2, PT, R2, R12, PT ;  /* 0x0000000c0200720c */ /* 0x000fe20003f44070 */
[----:B------:R-:W-:-:S03]  /*4130*/  IMAD.HI.U32 R13, R7, R10, RZ ;  /* 0x0000000a070d7227 */ /* 0x000fc600078e00ff */
[----:B------:R-:W-:Y:S01]  /*4140*/  ISETP.GT.U32.AND P3, PT, R2, R3, PT ;  /* 0x000000030200720c */ /* 0x000fe20003f64070 */
[----:B------:R-:W-:Y:S02]  /*4150*/  IMAD.MOV R13, RZ, RZ, -R13 ;  /* 0x000000ffff0d7224 */ /* 0x000fe400078e0a0d */
[----:B------:R-:W-:-:S04]  /*4160*/  IMAD.HI.U32 R14, R7, R8, RZ ;  /* 0x00000008070e7227 */ /* 0x000fc800078e00ff */
[----:B------:R-:W-:Y:S01]  /*4170*/  @!P5 IMAD.MOV R15, RZ, RZ, -R15 ;  /* 0x000000ffff0fd224 */ /* 0x000fe200078e0a0f */
[----:B------:R-:W-:Y:S01]  /*4180*/  ISETP.GE.AND P5, PT, R0, RZ, PT ;  /* 0x000000ff0000720c */ /* 0x000fe20003fa6270 */
[----:B------:R-:W-:Y:S02]  /*4190*/  @!P6 IMAD.IADD R11, R11, 0x1, -R2 ;  /* 0x000000010b0be824 */ /* 0x000fe400078e0a02 */
[C---:B------:R-:W-:Y:S01]  /*41a0*/  IMAD R0, R2.reuse, R13, R10 ;  /* 0x0000000d02007224 */ /* 0x040fe200078e020a */
[----:B------:R0:W-:Y:S01]  /*41b0*/  STL [R1+0x274], R15 ;  /* 0x0002740f01007387 */ /* 0x0001e20000100800 */
[----:B------:R-:W-:Y:S01]  /*41c0*/  IMAD.MOV R14, RZ, RZ, -R14 ;  /* 0x000000ffff0e7224 */ /* 0x000fe200078e0a0e */
[C---:B------:R-:W-:Y:S01]  /*41d0*/  ISETP.GT.U32.AND P6, PT, R2.reuse, R11, PT ;  /* 0x0000000b0200720c */ /* 0x040fe20003fc4070 */
[----:B------:R-:W-:Y:S02]  /*41e0*/  VIADD R13, R5, 0x1ba ;  /* 0x000001ba050d7836 */ /* 0x000fe40000000000 */
[----:B------:R-:W-:-:S02]  /*41f0*/  IMAD R8, R2, R14, R8 ;  /* 0x0000000e02087224 */ /* 0x000fc400078e0208 */
[--C-:B------:R-:W-:Y:S01]  /*4200*/  @!P2 IMAD.IADD R12, R12, 0x1, -R2.reuse ;  /* 0x000000010c0ca824 */ /* 0x100fe200078e0a02 */
[----:B------:R-:W-:Y:S01]  /*4210*/  IABS R14, R13 ;  /* 0x0000000d000e7213 */ /* 0x000fe20000000000 */
[----:B------:R-:W-:Y:S01]  /*4220*/  @!P3 IMAD.IADD R3, R3, 0x1, -R2 ;  /* 0x000000010303b824 */ /* 0x000fe200078e0a02 */
[----:B------:R-:W-:Y:S01]  /*4230*/  ISETP.GE.AND P2, PT, R9, RZ, PT ;  /* 0x000000ff0900720c */ /* 0x000fe20003f46270 */
[----:B------:R-:W-:Y:S01]  /*4240*/  VIADD R9, R5, 0x1b9 ;  /* 0x000001b905097836 */ /* 0x000fe20000000000 */
[----:B------:R-:W-:Y:S01]  /*4250*/  ISETP.GT.U32.AND P3, PT, R2, R0, PT ;  /* 0x000000000200720c */ /* 0x000fe20003f64070 */
[----:B------:R-:W-:-:S03]  /*4260*/  IMAD.HI.U32 R16, R7, R14, RZ ;  /* 0x0000000e07107227 */ /* 0x000fc600078e00ff */
[----:B------:R-:W-:Y:S01]  /*4270*/  IABS R22, R9 ;  /* 0x0000000900167213 */ /* 0x000fe20000000000 */
[----:B------:R-:W-:Y:S02]  /*4280*/  IMAD.MOV R16, RZ, RZ, -R16 ;  /* 0x000000ffff107224 */ /* 0x000fe400078e0a10 */
[----:B------:R-:W-:Y:S01]  /*4290*/  @!P6 IMAD.IADD R11, R11, 0x1, -R2 ;  /* 0x000000010b0be824 */ /* 0x000fe200078e0a02 */
[----:B------:R-:W-:Y:S01]  /*42a0*/  ISETP.GT.U32.AND P6, PT, R2, R8, PT ;  /* 0x000000080200720c */ /* 0x000fe20003fc4070 */
[----:B------:R-:W-:-:S04]  /*42b0*/  IMAD.HI.U32 R21, R7, R22, RZ ;  /* 0x0000001607157227 */ /* 0x000fc800078e00ff */
[----:B------:R-:W-:Y:S02]  /*42c0*/  VIADD R19, R5, 0x1b8 ;  /* 0x000001b805137836 */ /* 0x000fe40000000000 */
[----:B------:R-:W-:Y:S02]  /*42d0*/  IMAD R14, R2, R16, R14 ;  /* 0x00000010020e7224 */ /* 0x000fe400078e020e */
[----:B------:R-:W-:Y:S01]  /*42e0*/  IMAD.MOV R21, RZ, RZ, -R21 ;  /* 0x000000ffff157224 */ /* 0x000fe200078e0a15 */
[----:B------:R-:W-:Y:S01]  /*42f0*/  IABS R20, R19 ;  /* 0x0000001300147213 */ /* 0x000fe20000000000 */
[----:B------:R-:W-:Y:S01]  /*4300*/  @!P3 IMAD.IADD R0, R0, 0x1, -R2 ;  /* 0x000000010000b824 */ /* 0x000fe200078e0a02 */
[C---:B------:R-:W-:Y:S01]  /*4310*/  ISETP.GT.U32.AND P3, PT, R2.reuse, R14, PT ;  /* 0x0000000e0200720c */ /* 0x040fe20003f64070 */
[----:B------:R-:W-:Y:S02]  /*4320*/  IMAD R21, R2, R21, R22 ;  /* 0x0000001502157224 */ /* 0x000fe400078e0216 */
[----:B------:R-:W-:-:S04]  /*4330*/  IMAD.HI.U32 R23, R7, R20, RZ ;  /* 0x0000001407177227 */ /* 0x000fc800078e00ff */
[C---:B------:R-:W-:Y:S02]  /*4340*/  VIADD R10, R5.reuse, 0x1b7 ;  /* 0x000001b7050a7836 */ /* 0x040fe40000000000 */
[--C-:B------:R-:W-:Y:S01]  /*4350*/  @!P6 IMAD.IADD R8, R8, 0x1, -R2.reuse ;  /* 0x000000010808e824 */ /* 0x100fe200078e0a02 */
[----:B------:R-:W-:Y:S01]  /*4360*/  ISETP.GT.U32.AND P6, PT, R2, R21, PT ;  /* 0x000000150200720c */ /* 0x000fe20003fc4070 */
[----:B0-----:R-:W-:Y:S01]  /*4370*/  VIADD R15, R5, 0x1b6 ;  /* 0x000001b6050f7836 */ /* 0x001fe20000000000 */
[----:B------:R-:W-:Y:S01]  /*4380*/  IABS R17, R10 ;  /* 0x0000000a00117213 */ /* 0x000fe20000000000 */
[----:B------:R-:W-:Y:S02]  /*4390*/  IMAD.MOV R23, RZ, RZ, -R23 ;  /* 0x000000ffff177224 */ /* 0x000fe400078e0a17 */
[----:B------:R-:W-:Y:S01]  /*43a0*/  @!P3 IMAD.IADD R14, R14, 0x1, -R2 ;  /* 0x000000010e0eb824 */ /* 0x000fe200078e0a02 */
[----:B------:R-:W-:Y:S01]  /*43b0*/  IABS R6, R15 ;  /* 0x0000000f00067213 */ /* 0x000fe20000000000 */
[C---:B------:R-:W-:Y:S01]  /*43c0*/  IMAD R20, R2.reuse, R23, R20 ;  /* 0x0000001702147224 */ /* 0x040fe200078e0214 */
[----:B------:R-:W-:Y:S01]  /*43d0*/  ISETP.GT.U32.AND P3, PT, R2, R0, PT ;  /* 0x000000000200720c */ /* 0x000fe20003f64070 */
[----:B------:R-:W-:-:S04]  /*43e0*/  IMAD.HI.U32 R18, R7, R17, RZ ;  /* 0x0000001107127227 */ /* 0x000fc800078e00ff */
[----:B------:R-:W-:Y:S02]  /*43f0*/  IMAD.MOV.U32 R24, RZ, RZ, R12 ;  /* 0x000000ffff187224 */ /* 0x000fe400078e000c */
[----:B------:R-:W-:Y:S01]  /*4400*/  @!P0 IMAD.MOV R11, RZ, RZ, -R11 ;  /* 0x000000ffff0b8224 */ /* 0x000fe200078e0a0b */
[----:B------:R-:W-:Y:S01]  /*4410*/  ISETP.GT.U32.AND P0, PT, R2, R20, PT ;  /* 0x000000140200720c */ /* 0x000fe20003f04070 */
[----:B------:R-:W-:-:S04]  /*4420*/  IMAD.HI.U32 R16, R7, R6, RZ ;  /* 0x0000000607107227 */ /* 0x000fc800078e00ff */
[----:B------:R-:W-:Y:S02]  /*4430*/  IMAD.MOV R18, RZ, RZ, -R18 ;  /* 0x000000ffff127224 */ /* 0x000fe400078e0a12 */
[----:B------:R-:W-:Y:S01]  /*4440*/  @!P1 IMAD.MOV R24, RZ, RZ, -R24 ;  /* 0x000000ffff189224 */ /* 0x000fe200078e0a18 */
[C---:B------:R-:W-:Y:S01]  /*4450*/  ISETP.GT.U32.AND P1, PT, R2.reuse, R8, PT ;  /* 0x000000080200720c */ /* 0x040fe20003f24070 */
[----:B------:R-:W-:Y:S01]  /*4460*/  @!P6 IMAD.IADD R21, R21, 0x1, -R2 ;  /* 0x000000011515e824 */ /* 0x000fe200078e0a02 */
[C---:B------:R-:W-:Y:S01]  /*4470*/  ISETP.GT.U32.AND P6, PT, R2.reuse, R14, PT ;  /* 0x0000000e0200720c */ /* 0x040fe20003fc4070 */
[----:B------:R-:W-:Y:S01]  /*4480*/  IMAD.MOV R16, RZ, RZ, -R16 ;  /* 0x000000ffff107224 */ /* 0x000fe200078e0a10 */
[----:B------:R-:W-:Y:S01]  /*4490*/  STL [R1+0x278], R24 ;  /* 0x0002781801007387 */ /* 0x000fe20000100800 */
[----:B------:R-:W-:Y:S02]  /*44a0*/  IMAD R17, R2, R18, R17 ;  /* 0x0000001202117224 */ /* 0x000fe400078e0211 */
[----:B------:R-:W-:-:S02]  /*44b0*/  IMAD.MOV.U32 R22, RZ, RZ, R3 ;  /* 0x000000ffff167224 */ /* 0x000fc400078e0003 */
[C---:B------:R-:W-:Y:S02]  /*44c0*/  VIADD R18, R5.reuse, 0x1b5 ;  /* 0x000001b505127836 */ /* 0x040fe40000000000 */
[----:B------:R-:W-:Y:S02]  /*44d0*/  IMAD R6, R2, R16, R6 ;  /* 0x0000001002067224 */ /* 0x000fe400078e0206 */
[----:B------:R-:W-:Y:S01]  /*44e0*/  VIADD R16, R5, 0x1b4 ;  /* 0x000001b405107836 */ /* 0x000fe20000000000 */
[----:B------:R-:W-:Y:S01]  /*44f0*/  IABS R12, R18 ;  /* 0x00000012000c7213 */ /* 0x000fe20000000000 */
[----:B------:R-:W-:Y:S01]  /*4500*/  @!P3 IMAD.IADD R0, R0, 0x1, -R2 ;  /* 0x000000010000b824 */ /* 0x000fe200078e0a02 */
[C---:B------:R-:W-:Y:S01]  /*4510*/  ISETP.GT.U32.AND P3, PT, R2.reuse, R17, PT ;  /* 0x000000110200720c */ /* 0x040fe20003f64070 */
[----:B------:R-:W-:Y:S01]  /*4520*/  @!P4 IMAD.MOV R22, RZ, RZ, -R22 ;  /* 0x000000ffff16c224 */ /* 0x000fe200078e0a16 */
[----:B------:R-:W-:Y:S01]  /*4530*/  ISETP.GT.U32.AND P4, PT, R2, R21, PT ;  /* 0x000000150200720c */ /* 0x000fe20003f84070 */
[----:B------:R-:W-:Y:S01]  /*4540*/  @!P0 IMAD.IADD R20, R20, 0x1, -R2 ;  /* 0x0000000114148824 */ /* 0x000fe200078e0a02 */
[----:B------:R-:W-:Y:S01]  /*4550*/  IABS R3, R16 ;  /* 0x0000001000037213 */ /* 0x000fe20000000000 */
[----:B------:R-:W-:Y:S01]  /*4560*/  IMAD.MOV.U32 R23, RZ, RZ, R0 ;  /* 0x000000ffff177224 */ /* 0x000fe200078e0000 */
[----:B------:R-:W-:Y:S01]  /*4570*/  STL [R1+0x27c], R22 ;  /* 0x00027c1601007387 */ /* 0x000fe20000100800 */
[--C-:B------:R-:W-:Y:S01]  /*4580*/  @!P1 IMAD.IADD R8, R8, 0x1, -R2.reuse ;  /* 0x0000000108089824 */ /* 0x100fe200078e0a02 */
[----:B------:R-:W-:Y:S01]  /*4590*/  ISETP.GE.AND P1, PT, R13, RZ, PT ;  /* 0x000000ff0d00720c */ /* 0x000fe20003f26270 */
[----:B------:R-:W-:Y:S01]  /*45a0*/  @!P6 IMAD.IADD R14, R14, 0x1, -R2 ;  /* 0x000000010e0ee824 */ /* 0x000fe200078e0a02 */
[----:B------:R0:W-:Y:S01]  /*45b0*/  STL [R1+0x280], R11 ;  /* 0x0002800b01007387 */ /* 0x0001e20000100800 */
[C---:B------:R-:W-:Y:S01]  /*45c0*/  ISETP.GT.U32.AND P6, PT, R2.reuse, R6, PT ;  /* 0x000000060200720c */ /* 0x040fe20003fc4070 */
[----:B------:R-:W-:Y:S01]  /*45d0*/  @!P5 IMAD.MOV R23, RZ, RZ, -R23 ;  /* 0x000000ffff17d224 */ /* 0x000fe200078e0a17 */
[----:B------:R-:W-:Y:S01]  /*45e0*/  ISETP.GT.U32.AND P5, PT, R2, R20, PT ;  /* 0x000000140200720c */ /* 0x000fe20003fa4070 */
[----:B------:R-:W-:Y:S01]  /*45f0*/  IMAD.HI.U32 R13, R7, R3, RZ ;  /* 0x00000003070d7227 */ /* 0x000fe200078e00ff */
[----:B------:R-:W-:-:S02]  /*4600*/  ISETP.GE.AND P0, PT, R19, RZ, PT ;  /* 0x000000ff1300720c */ /* 0x000fc40003f06270 */
[----:B------:R-:W-:Y:S01]  /*4610*/  STL [R1+0x284], R23 ;  /* 0x0002841701007387 */ /* 0x000fe20000100800 */
[----:B------:R-:W-:Y:S02]  /*4620*/  IMAD.MOV R13, RZ, RZ, -R13 ;  /* 0x000000ffff0d7224 */ /* 0x000fe400078e0a0d */
[----:B0-----:R-:W-:-:S04]  /*4630*/  IMAD.HI.U32 R11, R7, R12, RZ ;  /* 0x0000000c070b7227 */ /* 0x001fc800078e00ff */
[----:B------:R-:W-:Y:S02]  /*4640*/  IMAD.MOV R11, RZ, RZ, -R11 ;  /* 0x000000ffff0b7224 */ /* 0x000fe400078e0a0b */
[--C-:B------:R-:W-:Y:S01]  /*4650*/  @!P3 IMAD.IADD R17, R17, 0x1, -R2.reuse ;  /* 0x000000011111b824 */ /* 0x100fe200078e0a02 */
[----:B------:R-:W-:Y:S01]  /*4660*/  ISETP.GE.AND P3, PT, R10, RZ, PT ;  /* 0x000000ff0a00720c */ /* 0x000fe20003f66270 */
[----:B------:R-:W-:Y:S01]  /*4670*/  @!P4 IMAD.IADD R21, R21, 0x1, -R2 ;  /* 0x000000011515c824 */ /* 0x000fe200078e0a02 */
[----:B------:R-:W-:Y:S01]  /*4680*/  ISETP.GE.AND P4, PT, R9, RZ, PT ;  /* 0x000000ff0900720c */ /* 0x000fe20003f86270 */
[C---:B------:R-:W-:Y:S02]  /*4690*/  IMAD R11, R2.reuse, R11, R12 ;  /* 0x0000000b020b7224 */ /* 0x040fe400078e020c */
[----:B------:R-:W-:Y:S02]  /*46a0*/  IMAD.MOV.U32 R10, RZ, RZ, R14 ;  /* 0x000000ffff0a7224 */ /* 0x000fe400078e000e */
[----:B------:R-:W-:-:S02]  /*46b0*/  IMAD R3, R2, R13, R3 ;  /* 0x0000000d02037224 */ /* 0x000fc400078e0203 */
[----:B------:R-:W-:Y:S02]  /*46c0*/  IMAD.MOV.U32 R22, RZ, RZ, R8 ;  /* 0x000000ffff167224 */ /* 0x000fe400078e0008 */
[----:B------:R-:W-:Y:S02]  /*46d0*/  @!P6 IMAD.IADD R6, R6, 0x1, -R2 ;  /* 0x000000010606e824 */ /* 0x000fe400078e0a02 */
[----:B------:R-:W-:Y:S01]  /*46e0*/  @!P1 IMAD.MOV R10, RZ, RZ, -R10 ;  /* 0x000000ffff0a9224 */ /* 0x000fe200078e0a0a */
[----:B------:R-:W-:Y:S01]  /*46f0*/  ISETP.GT.U32.AND P1, PT, R2, R11, PT ;  /* 0x0000000b0200720c */ /* 0x000fe20003f24070 */
[----:B------:R-:W-:Y:S01]  /*4700*/  @!P5 IMAD.IADD R20, R20, 0x1, -R2 ;  /* 0x000000011414d824 */ /* 0x000fe200078e0a02 */
[C---:B------:R-:W-:Y:S01]  /*4710*/  ISETP.GT.U32.AND P5, PT, R2.reuse, R3, PT ;  /* 0x000000030200720c */ /* 0x040fe20003fa4070 */
[----:B------:R-:W-:Y:S01]  /*4720*/  @!P2 IMAD.MOV R22, RZ, RZ, -R22 ;  /* 0x000000ffff16a224 */ /* 0x000fe200078e0a16 */
[C---:B------:R-:W-:Y:S01]  /*4730*/  ISETP.GT.U32.AND P6, PT, R2.reuse, R6, PT ;  /* 0x000000060200720c */ /* 0x040fe20003fc4070 */
[C---:B------:R-:W-:Y:S01]  /*4740*/  VIADD R0, R5.reuse, 0x1b3 ;  /* 0x000001b305007836 */ /* 0x040fe20000000000 */
[----:B------:R-:W-:Y:S01]  /*4750*/  ISETP.GT.U32.AND P2, PT, R2, R17, PT ;  /* 0x000000110200720c */ /* 0x000fe20003f44070 */
[----:B------:R-:W-:Y:S01]  /*4760*/  IMAD.MOV.U32 R9, RZ, RZ, R21 ;  /* 0x000000ffff097224 */ /* 0x000fe200078e0015 */
[----:B------:R-:W-:Y:S01]  /*4770*/  STL [R1+0x288], R22 ;  /* 0x0002881601007387 */ /* 0x000fe20000100800 */
[----:B------:R-:W-:-:S02]  /*4780*/  VIADD R8, R5, 0x1b2 ;  /* 0x000001b205087836 */ /* 0x000fc40000000000 */
[----:B------:R-:W-:Y:S01]  /*4790*/  @!P4 IMAD.MOV R9, RZ, RZ, -R9 ;  /* 0x000000ffff09c224 */ /* 0x000fe200078e0a09 */
[----:B------:R0:W-:Y:S01]  /*47a0*/  STL [R1+0x2a0], R10 ;  /* 0x0002a00a01007387 */ /* 0x0001e20000100800 */
[----:B------:R-:W-:Y:S01]  /*47b0*/  IMAD.MOV.U32 R14, RZ, RZ, R20 ;  /* 0x000000ffff0e7224 */ /* 0x000fe200078e0014 */
[----:B------:R-:W-:Y:S01]  /*47c0*/  ISETP.GE.AND P4, PT, R15, RZ, PT ;  /* 0x000000ff0f00720c */ /* 0x000fe20003f86270 */
[--C-:B------:R-:W-:Y:S01]  /*47d0*/  @!P1 IMAD.IADD R11, R11, 0x1, -R2.reuse ;  /* 0x000000010b0b9824 */ /* 0x100fe200078e0a02 */
[----:B------:R1:W-:Y:S01]  /*47e0*/  STL [R1+0x2f0], R9 ;  /* 0x0002f00901007387 */ /* 0x0003e20000100800 */
[----:B------:R-:W-:Y:S01]  /*47f0*/  @!P5 IMAD.IADD R3, R3, 0x1, -R2 ;  /* 0x000000010303d824 */ /* 0x000fe200078e0a02 */
[----:B------:R-:W-:Y:S01]  /*4800*/  ISETP.GE.AND P1, PT, R0, RZ, PT ;  /* 0x000000ff0000720c */ /* 0x000fe20003f26270 */
[----:B------:R-:W-:Y:S01]  /*4810*/  @!P0 IMAD.MOV R14, RZ, RZ, -R14 ;  /* 0x000000ffff0e8224 */ /* 0x000fe200078e0a0e */
[----:B------:R-:W-:Y:S01]  /*4820*/  ISETP.GT.U32.AND P0, PT, R2, R11, PT ;  /* 0x0000000b0200720c */ /* 0x000fe20003f04070 */
[--C-:B------:R-:W-:Y:S01]  /*4830*/  @!P6 IMAD.IADD R6, R6, 0x1, -R2.reuse ;  /* 0x000000010606e824 */ /* 0x100fe200078e0a02 */
[----:B0-----:R-:W-:Y:S01]  /*4840*/  IABS R10, R0 ;  /* 0x00000000000a7213 */ /* 0x001fe20000000000 */
[----:B------:R-:W-:Y:S01]  /*4850*/  @!P2 IMAD.IADD R17, R17, 0x1, -R2 ;  /* 0x000000011111a824 */ /* 0x000fe200078e0a02 */
[----:B------:R-:W-:Y:S01]  /*4860*/  ISETP.GT.U32.AND P5, PT, R2, R3, PT ;  /* 0x000000030200720c */ /* 0x000fe20003fa4070 */
[----:B------:R0:W-:Y:S01]  /*4870*/  STL [R1+0x2f4], R14 ;  /* 0x0002f40e01007387 */ /* 0x0001e20000100800 */
[----:B-1----:R-:W-:Y:S01]  /*4880*/  IABS R9, R8 ;  /* 0x0000000800097213 */ /* 0x002fe20000000000 */
[----:B------:R-:W-:Y:S01]  /*4890*/  IMAD.HI.U32 R12, R7, R10, RZ ;  /* 0x0000000a070c7227 */ /* 0x000fe200078e00ff */
[----:B------:R-:W-:-:S02]  /*48a0*/  ISETP.GE.AND P2, PT, R18, RZ, PT ;  /* 0x000000ff1200720c */ /* 0x000fc40003f46270 */
[----:B------:R-:W-:Y:S01]  /*48b0*/  ISETP.GE.AND P6, PT, R16, RZ, PT ;  /* 0x000000ff1000720c */ /* 0x000fe20003fc6270 */
[----:B------:R-:W-:Y:S02]  /*48c0*/  IMAD.MOV R12, RZ, RZ, -R12 ;  /* 0x000000ffff0c7224 */ /* 0x000fe400078e0a0c */
[----:B------:R-:W-:-:S04]  /*48d0*/  IMAD.HI.U32 R0, R7, R9, RZ ;  /* 0x0000000907007227 */ /* 0x000fc800078e00ff */
[C---:B------:R-:W-:Y:S02]  /*48e0*/  IMAD R10, R2.reuse, R12, R10 ;  /* 0x0000000c020a7224 */ /* 0x040fe400078e020a */
[----:B0-----:R-:W-:Y:S02]  /*48f0*/  IMAD.MOV.U32 R14, RZ, RZ, R6 ;  /* 0x000000ffff0e7224 */ /* 0x001fe400078e0006 */
[----:B------:R-:W-:Y:S02]  /*4900*/  IMAD.MOV.U32 R13, RZ, RZ, R17 ;  /* 0x000000ffff0d7224 */ /* 0x000fe400078e0011 */
[----:B------:R-:W-:Y:S02]  /*4910*/  IMAD.MOV R0, RZ, RZ, -R0 ;  /* 0x000000ffff007224 */ /* 0x000fe400078e0a00 */
[----:B------:R-:W-:Y:S01]  /*4920*/  @!P4 IMAD.MOV R14, RZ, RZ, -R14 ;  /* 0x000000ffff0ec224 */ /* 0x000fe200078e0a0e */
[----:B------:R-:W-:Y:S01]  /*4930*/  ISETP.GT.U32.AND P4, PT, R2, R10, PT ;  /* 0x0000000a0200720c */ /* 0x000fe20003f84070 */
[----:B------:R-:W-:Y:S01]  /*4940*/  @!P3 IMAD.MOV R13, RZ, RZ, -R13 ;  /* 0x000000ffff0db224 */ /* 0x000fe200078e0a0d */
[----:B------:R-:W-:Y:S01]  /*4950*/  ISETP.GE.AND P3, PT, R8, RZ, PT ;  /* 0x000000ff0800720c */ /* 0x000fe20003f66270 */
[----:B------:R-:W-:-:S02]  /*4960*/  IMAD R6, R2, R0, R9 ;  /* 0x0000000002067224 */ /* 0x000fc400078e0209 */
[--C-:B------:R-:W-:Y:S01]  /*4970*/  @!P0 IMAD.IADD R11, R11, 0x1, -R2.reuse ;  /* 0x000000010b0b8824 */ /* 0x100fe200078e0a02 */
[----:B------:R0:W-:Y:S01]  /*4980*/  STL [R1+0x2f8], R13 ;  /* 0x0002f80d01007387 */ /* 0x0001e20000100800 */
[--C-:B------:R-:W-:Y:S01]  /*4990*/  @!P5 IMAD.IADD R3, R3, 0x1, -R2.reuse ;  /* 0x000000010303d824 */ /* 0x100fe200078e0a02 */
[----:B------:R-:W-:Y:S01]  /*49a0*/  ISETP.GT.U32.AND P5, PT, R2, R6, PT ;  /* 0x000000060200720c */ /* 0x000fe20003fa4070 */
[C---:B------:R-:W-:Y:S01]  /*49b0*/  VIADD R12, R5.reuse, 0x1b1 ;  /* 0x000001b1050c7836 */ /* 0x040fe20000000000 */
[----:B------:R1:W-:Y:S01]  /*49c0*/  STL [R1+0x3a8], R14 ;  /* 0x0003a80e01007387 */ /* 0x0003e20000100800 */
[C---:B------:R-:W-:Y:S02]  /*49d0*/  VIADD R8, R5.reuse, 0x1af ;  /* 0x000001af05087836 */ /* 0x040fe40000000000 */
[--C-:B------:R-:W-:Y:S01]  /*49e0*/  @!P4 IMAD.IADD R10, R10, 0x1, -R2.reuse ;  /* 0x000000010a0ac824 */ /* 0x100fe200078e0a02 */
[----:B------:R-:W-:Y:S01]  /*49f0*/  ISETP.GE.AND P0, PT, R12, RZ, PT ;  /* 0x000000ff0c00720c */ /* 0x000fe20003f06270 */
[----:B------:R-:W-:Y:S01]  /*4a00*/  @!P6 IMAD.MOV R3, RZ, RZ, -R3 ;  /* 0x000000ffff03e224 */ /* 0x000fe200078e0a03 */
[----:B------:R-:W-:Y:S01]  /*4a10*/  IABS R12, R12 ;  /* 0x0000000c000c7213 */ /* 0x000fe20000000000 */
[----:B0-----:R-:W-:Y:S01]  /*4a20*/  VIADD R13, R5, 0x1b0 ;  /* 0x000001b0050d7836 */ /* 0x001fe20000000000 */
[----:B------:R-:W-:Y:S01]  /*4a30*/  ISETP.GT.U32.AND P4, PT, R2, R10, PT ;  /* 0x0000000a0200720c */ /* 0x000fe20003f84070 */
[----:B-1----:R-:W-:Y:S01]  /*4a40*/  IMAD.MOV.U32 R14, RZ, RZ, R11 ;  /* 0x000000ffff0e7224 */ /* 0x002fe200078e000b */
[----:B------:R-:W-:Y:S01]  /*4a50*/  IABS R9, R8 ;  /* 0x0000000800097213 */ /* 0x000fe20000000000 */
[----:B------:R-:W-:Y:S01]  /*4a60*/  @!P5 IMAD.IADD R6, R6, 0x1, -R2 ;  /* 0x000000010606d824 */ /* 0x000fe200078e0a02 */
[----:B------:R-:W-:Y:S01]  /*4a70*/  IABS R0, R13 ;  /* 0x0000000d00007213 */ /* 0x000fe20000000000 */
[----:B------:R-:W-:Y:S01]  /*4a80*/  @!P2 IMAD.MOV R14, RZ, RZ, -R14 ;  /* 0x000000ffff0ea224 */ /* 0x000fe200078e0a0e */
[----:B------:R-:W-:Y:S01]  /*4a90*/  ISETP.GE.AND P2, PT, R13, RZ, PT ;  /* 0x000000ff0d00720c */ /* 0x000fe20003f46270 */
[----:B------:R-:W-:Y:S01]  /*4aa0*/  IMAD.HI.U32 R11, R7, R9, RZ ;  /* 0x00000009070b7227 */ /* 0x000fe200078e00ff */
[----:B------:R-:W-:-:S02]  /*4ab0*/  ISETP.GT.U32.AND P5, PT, R2, R6, PT ;  /* 0x000000060200720c */ /* 0x000fc40003fa4070 */
[----:B------:R0:W-:Y:S01]  /*4ac0*/  STL [R1+0x3ac], R14 ;  /* 0x0003ac0e01007387 */ /* 0x0001e20000100800 */
[C---:B------:R-:W-:Y:S01]  /*4ad0*/  IMAD.HI.U32 R13, R7.reuse, R0, RZ ;  /* 0x00000000070d7227 */ /* 0x040fe200078e00ff */
[----:B------:R-:W-:Y:S02]  /*4ae0*/  ISETP.GE.AND P6, PT, R8, RZ, PT ;  /* 0x000000ff0800720c */ /* 0x000fe40003fc6270 */
[----:B------:R1:W-:Y:S01]  /*4af0*/  STL [R1+0x3b8], R3 ;  /* 0x0003b80301007387 */ /* 0x0003e20000100800 */
[----:B------:R-:W-:Y:S02]  /*4b00*/  IMAD.MOV R13, RZ, RZ, -R13 ;  /* 0x000000ffff0d7224 */ /* 0x000fe400078e0a0d */
[----:B------:R-:W-:Y:S02]  /*4b10*/  @!P4 IMAD.IADD R10, R10, 0x1, -R2 ;  /* 0x000000010a0ac824 */ /* 0x000fe400078e0a02 */
[----:B------:R-:W-:Y:S02]  /*4b20*/  IMAD.MOV R11, RZ, RZ, -R11 ;  /* 0x000000ffff0b7224 */ /* 0x000fe400078e0a0b */
[----:B0-----:R-:W-:-:S04]  /*4b30*/  IMAD.HI.U32 R14, R7, R12, RZ ;  /* 0x0000000c070e7227 */ /* 0x001fc800078e00ff */
[----:B------:R-:W-:Y:S02]  /*4b40*/  IMAD.MOV R14, RZ, RZ, -R14 ;  /* 0x000000ffff0e7224 */ /* 0x000fe400078e0a0e */
[C---:B------:R-:W-:Y:S02]  /*4b50*/  IMAD R0, R2.reuse, R13, R0 ;  /* 0x0000000d02007224 */ /* 0x040fe400078e0200 */
[C---:B------:R-:W-:Y:S02]  /*4b60*/  IMAD R8, R2.reuse, R14, R12 ;  /* 0x0000000e02087224 */ /* 0x040fe400078e020c */
[C---:B-1----:R-:W-:Y:S02]  /*4b70*/  IMAD R3, R2.reuse, R11, R9 ;  /* 0x0000000b02037224 */ /* 0x042fe400078e0209 */
[----:B------:R-:W-:Y:S01]  /*4b80*/  IMAD.MOV.U32 R18, RZ, RZ, R10 ;  /* 0x000000ffff127224 */ /* 0x000fe200078e000a */
[----:B------:R-:W-:Y:S01]  /*4b90*/  ISETP.GT.U32.AND P4, PT, R2, R8, PT ;  /* 0x000000080200720c */ /* 0x000fe20003f84070 */
[----:B------:R-:W-:Y:S01]  /*4ba0*/  @!P5 IMAD.IADD R6, R6, 0x1, -R2 ;  /* 0x000000010606d824 */ /* 0x000fe200078e0a02 */
[C---:B------:R-:W-:Y:S01]  /*4bb0*/  ISETP.GT.U32.AND P5, PT, R2.reuse, R0, PT ;  /* 0x000000000200720c */ /* 0x040fe20003fa4070 */
[----:B------:R-:W-:Y:S01]  /*4bc0*/  @!P1 IMAD.MOV R18, RZ, RZ, -R18 ;  /* 0x000000ffff129224 */ /* 0x000fe200078e0a12 */
[----:B------:R-:W-:Y:S01]  /*4bd0*/  ISETP.GT.U32.AND P1, PT, R2, R3, PT ;  /* 0x000000030200720c */ /* 0x000fe20003f24070 */
[----:B------:R-:W-:-:S02]  /*4be0*/  VIADD R14, R5, 0x1ae ;  /* 0x000001ae050e7836 */ /* 0x000fc40000000000 */
[C---:B------:R-:W-:Y:S01]  /*4bf0*/  VIADD R9, R5.reuse, 0x1ac ;  /* 0x000001ac05097836 */ /* 0x040fe20000000000 */
[----:B------:R0:W-:Y:S01]  /*4c00*/  STL [R1+0x3bc], R18 ;  /* 0x0003bc1201007387 */ /* 0x0001e20000100800 */
[C---:B------:R-:W-:Y:S01]  /*4c10*/  VIADD R13, R5.reuse, 0x1ad ;  /* 0x000001ad050d7836 */ /* 0x040fe20000000000 */
[----:B------:R-:W-:Y:S01]  /*4c20*/  IABS R15, R14 ;  /* 0x0000000e000f7213 */ /* 0x000fe20000000000 */
[----:B------:R-:W-:Y:S01]  /*4c30*/  VIADD R11, R5, 0x1ab ;  /* 0x000001ab050b7836 */ /* 0x000fe20000000000 */
[----:B------:R-:W-:Y:S01]  /*4c40*/  IABS R17, R9 ;  /* 0x0000000900117213 */ /* 0x000fe20000000000 */
[--C-:B------:R-:W-:Y:S01]  /*4c50*/  @!P4 IMAD.IADD R8, R8, 0x1, -R2.reuse ;  /* 0x000000010808c824 */ /* 0x100fe200078e0a02 */
[----:B------:R-:W-:Y:S01]  /*4c60*/  IABS R16, R13 ;  /* 0x0000000d00107213 */ /* 0x000fe20000000000 */
[----:B------:R-:W-:Y:S01]  /*4c70*/  IMAD.HI.U32 R10, R7, R15, RZ ;  /* 0x0000000f070a7227 */ /* 0x000fe200078e00ff */
[----:B------:R-:W-:Y:S02]  /*4c80*/  IABS R12, R11 ;  /* 0x0000000b000c7213 */ /* 0x000fe40000000000 */
[----:B------:R-:W-:Y:S01]  /*4c90*/  ISETP.GT.U32.AND P4, PT, R2, R8, PT ;  /* 0x000000080200720c */ /* 0x000fe20003f84070 */
[----:B------:R-:W-:-:S02]  /*4ca0*/  @!P5 IMAD.IADD R0, R0, 0x1, -R2 ;  /* 0x000000010000d824 */ /* 0x000fc400078e0a02 */
[----:B0-----:R-:W-:Y:S02]  /*4cb0*/  IMAD.MOV.U32 R18, RZ, RZ, R6 ;  /* 0x000000ffff127224 */ /* 0x001fe400078e0006 */
[----:B------:R-:W-:Y:S01]  /*4cc0*/  @!P1 IMAD.IADD R3, R3, 0x1, -R2 ;  /* 0x0000000103039824 */ /* 0x000fe200078e0a02 */
[C---:B------:R-:W-:Y:S01]  /*4cd0*/  ISETP.GT.U32.AND P5, PT, R2.reuse, R0, PT ;  /* 0x000000000200720c */ /* 0x040fe20003fa4070 */
[----:B------:R-:W-:Y:S02]  /*4ce0*/  IMAD.MOV R6, RZ, RZ, -R10 ;  /* 0x000000ffff067224 */ /* 0x000fe400078e0a0a */
[----:B------:R-:W-:Y:S01]  /*4cf0*/  IMAD.MOV.U32 R10, RZ, RZ, R17 ;  /* 0x000000ffff0a7224 */ /* 0x000fe200078e0011 */
[C---:B------:R-:W-:Y:S01]  /*4d00*/  ISETP.GT.U32.AND P1, PT, R2.reuse, R3, PT ;  /* 0x000000030200720c */ /* 0x040fe20003f24070 */
[----:B------:R-:W-:Y:S02]  /*4d10*/  IMAD R6, R2, R6, R15 ;  /* 0x0000000602067224 */ /* 0x000fe400078e020f */
[----:B------:R-:W-:-:S02]  /*4d20*/  @!P4 IMAD.IADD R8, R8, 0x1, -R2 ;  /* 0x000000010808c824 */ /* 0x000fc400078e0a02 */
[----:B------:R-:W-:Y:S01]  /*4d30*/  IMAD.HI.U32 R17, R7, R16, RZ ;  /* 0x0000001007117227 */ /* 0x000fe200078e00ff */
[----:B------:R-:W-:-:S03]  /*4d40*/  ISETP.GT.U32.AND P4, PT, R2, R6, PT ;  /* 0x000000060200720c */ /* 0x000fc60003f84070 */
[----:B------:R-:W-:-:S04]  /*4d50*/  IMAD.HI.U32 R15, R7, R10, RZ ;  /* 0x0000000a070f7227 */ /* 0x000fc800078e00ff */
[----:B------:R-:W-:Y:S01]  /*4d60*/  @!P3 IMAD.MOV R18, RZ, RZ, -R18 ;  /* 0x000000ffff12b224 */ /* 0x000fe200078e0a12 */
[----:B------:R-:W-:Y:S01]  /*4d70*/  ISETP.GE.AND P3, PT, R14, RZ, PT ;  /* 0x000000ff0e00720c */ /* 0x000fe20003f66270 */
[----:B------:R-:W-:-:S03]  /*4d80*/  IMAD.HI.U32 R14, R7, R12, RZ ;  /* 0x0000000c070e7227 */ /* 0x000fc600078e00ff */
[----:B------:R0:W-:Y:S01]  /*4d90*/  STL [R1+0x3c0], R18 ;  /* 0x0003c01201007387 */ /* 0x0001e20000100800 */
[----:B------:R-:W-:Y:S02]  /*4da0*/  IMAD.MOV R17, RZ, RZ, -R17 ;  /* 0x000000ffff117224 */ /* 0x000fe400078e0a11 */
[----:B------:R-:W-:Y:S02]  /*4db0*/  IMAD.MOV R15, RZ, RZ, -R15 ;  /* 0x000000ffff0f7224 */ /* 0x000fe400078e0a0f */
[----:B------:R-:W-:Y:S01]  /*4dc0*/  @!P5 IMAD.IADD R0, R0, 0x1, -R2 ;  /* 0x000000010000d824 */ /* 0x000fe200078e0a02 */
[----:B------:R-:W-:Y:S01]  /*4dd0*/  ISETP.GE.AND P5, PT, R13, RZ, PT ;  /* 0x000000ff0d00720c */ /* 0x000fe20003fa6270 */
[----:B------:R-:W-:Y:S02]  /*4de0*/  IMAD.MOV R14, RZ, RZ, -R14 ;  /* 0x000000ffff0e7224 */ /* 0x000fe400078e0a0e */
[C---:B------:R-:W-:Y:S02]  /*4df0*/  IMAD R13, R2.reuse, R17, R16 ;  /* 0x00000011020d7224 */ /* 0x040fe400078e0210 */
[----:B------:R-:W-:-:S02]  /*4e00*/  IMAD R10, R2, R15, R10 ;  /* 0x0000000f020a7224 */ /* 0x000fc400078e020a */
[----:B0-----:R-:W-:Y:S02]  /*4e10*/  IMAD.MOV.U32 R18, RZ, RZ, R8 ;  /* 0x000000ffff127224 */ /* 0x001fe400078e0008 */
[----:B------:R-:W-:Y:S01]  /*4e20*/  @!P1 IMAD.IADD R3, R3, 0x1, -R2 ;  /* 0x0000000103039824 */ /* 0x000fe200078e0a02 */
[C---:B------:R-:W-:Y:S01]  /*4e30*/  ISETP.GT.U32.AND P1, PT, R2.reuse, R10, PT ;  /* 0x0000000a0200720c */ /* 0x040fe20003f24070 */
[C---:B------:R-:W-:Y:S02]  /*4e40*/  IMAD R8, R2.reuse, R14, R12 ;  /* 0x0000000e02087224 */ /* 0x040fe400078e020c */
[----:B------:R-:W-:Y:S01]  /*4e50*/  @!P0 IMAD.MOV R18, RZ, RZ, -R18 ;  /* 0x000000ffff128224 */ /* 0x000fe200078e0a12 */
[----:B------:R-:W-:Y:S01]  /*4e60*/  ISETP.GT.U32.AND P0, PT, R2, R13, PT ;  /* 0x0000000d0200720c */ /* 0x000fe20003f04070 */
[----:B------:R-:W-:Y:S02]  /*4e70*/  IMAD.MOV.U32 R14, RZ, RZ, R3 ;  /* 0x000000ffff0e7224 */ /* 0x000fe400078e0003 */
[----:B------:R-:W-:Y:S01]  /*4e80*/  @!P4 IMAD.IADD R6, R6, 0x1, -R2 ;  /* 0x000000010606c824 */ /* 0x000fe200078e0a02 */
[----:B------:R-:W-:Y:S01]  /*4e90*/  STL [R1+0x3c4], R18 ;  /* 0x0003c41201007387 */ /* 0x000fe20000100800 */
[----:B------:R-:W-:-:S02]  /*4ea0*/  IMAD.MOV.U32 R16, RZ, RZ, R0 ;  /* 0x000000ffff107224 */ /* 0x000fc400078e0000 */
[----:B------:R-:W-:Y:S01]  /*4eb0*/  @!P6 IMAD.MOV R14, RZ, RZ, -R14 ;  /* 0x000000ffff0ee224 */ /* 0x000fe200078e0a0e */
[C---:B------:R-:W-:Y:S01]  /*4ec0*/  ISETP.GT.U32.AND P6, PT, R2.reuse, R8, PT ;  /* 0x000000080200720c */ /* 0x040fe20003fc4070 */
[----:B------:R-:W-:Y:S01]  /*4ed0*/  VIADD R15, R5, 0x1aa ;  /* 0x000001aa050f7836 */ /* 0x000fe20000000000 */
[----:B------:R-:W-:Y:S01]  /*4ee0*/  ISETP.GT.U32.AND P4, PT, R2, R6, PT ;  /* 0x000000060200720c */ /* 0x000fe20003f84070 */
[----:B------:R-:W-:Y:S01]  /*4ef0*/  @!P2 IMAD.MOV R16, RZ, RZ, -R16 ;  /* 0x000000ffff10a224 */ /* 0x000fe200078e0a10 */
[----:B------:R-:W-:Y:S01]  /*4f00*/  ISETP.GE.AND P2, PT, R9, RZ, PT ;  /* 0x000000ff0900720c */ /* 0x000fe20003f46270 */
[----:B------:R-:W-:Y:S01]  /*4f10*/  VIADD R9, R5, 0x1a9 ;  /* 0x000001a905097836 */ /* 0x000fe20000000000 */
[----:B------:R-:W-:Y:S01]  /*4f20*/  IABS R12, R15 ;  /* 0x0000000f000c7213 */ /* 0x000fe20000000000 */
[--C-:B------:R-:W-:Y:S01]  /*4f30*/  @!P0 IMAD.IADD R13, R13, 0x1, -R2.reuse ;  /* 0x000000010d0d8824 */ /* 0x100fe200078e0a02 */
[----:B------:R0:W-:Y:S01]  /*4f40*/  STL [R1+0x3c8], R16 ;  /* 0x0003c81001007387 */ /* 0x0001e20000100800 */
[----:B------:R-:W-:Y:S01]  /*4f50*/  @!P1 IMAD.IADD R10, R10, 0x1, -R2 ;  /* 0x000000010a0a9824 */ /* 0x000fe200078e0a02 */
[----:B------:R-:W-:Y:S01]  /*4f60*/  ISETP.GE.AND P0, PT, R15, RZ, PT ;  /* 0x000000ff0f00720c */ /* 0x000fe20003f06270 */
[----:B------:R-:W-:Y:S01]  /*4f70*/  IMAD.MOV.U32 R0, RZ, RZ, R12 ;  /* 0x000000ffff007224 */ /* 0x000fe200078e000c */
[----:B------:R1:W-:Y:S01]  /*4f80*/  STL [R1+0x3cc], R14 ;  /* 0x0003cc0e01007387 */ /* 0x0003e20000100800 */
[--C-:B------:R-:W-:Y:S01]  /*4f90*/  @!P6 IMAD.IADD R8, R8, 0x1, -R2.reuse ;  /* 0x000000010808e824 */ /* 0x100fe200078e0a02 */
[----:B------:R-:W-:Y:S01]  /*4fa0*/  ISETP.GT.U32.AND P1, PT, R2, R13, PT ;  /* 0x0000000d0200720c */ /* 0x000fe20003f24070 */
[----:B------:R-:W-:Y:S01]  /*4fb0*/  @!P4 IMAD.IADD R6, R6, 0x1, -R2 ;  /* 0x000000010606c824 */ /* 0x000fe200078e0a02 */
[----:B------:R-:W-:Y:S01]  /*4fc0*/  ISETP.GT.U32.AND P6, PT, R2, R10, PT ;  /* 0x0000000a0200720c */ /* 0x000fe20003fc4070 */
[----:B------:R-:W-:Y:S01]  /*4fd0*/  IMAD.HI.U32 R3, R7, R0, RZ ;  /* 0x0000000007037227 */ /* 0x000fe200078e00ff */
[----:B------:R-:W-:-:S03]  /*4fe0*/  ISETP.GE.AND P4, PT, R11, RZ, PT ;  /* 0x000000ff0b00720c */ /* 0x000fc60003f86270 */
[----:B0-----:R-:W-:Y:S01]  /*4ff0*/  IMAD.MOV.U32 R16, RZ, RZ, R6 ;  /* 0x000000ffff107224 */ /* 0x001fe200078e0006 */
[----:B-1----:R-:W-:Y:S01]  /*5000*/  IABS R14, R9 ;  /* 0x00000009000e7213 */ /* 0x002fe20000000000 */
[----:B------:R-:W-:Y:S02]  /*5010*/  IMAD.MOV R3, RZ, RZ, -R3 ;  /* 0x000000ffff037224 */ /* 0x000fe400078e0a03 */
[----:B------:R-:W-:Y:S01]  /*5020*/  @!P3 IMAD.MOV R16, RZ, RZ, -R16 ;  /* 0x000000ffff10b224 */ /* 0x000fe200078e0a10 */
[----:B------:R-:W-:Y:S01]  /*5030*/  ISETP.GT.U32.AND P3, PT, R2, R8, PT ;  /* 0x000000080200720c */ /* 0x000fe20003f64070 */
[----:B------:R-:W-:-:S03]  /*5040*/  IMAD.HI.U32 R12, R7, R14, RZ ;  /* 0x0000000e070c7227 */ /* 0x000fc600078e00ff */
[----:B------:R0:W-:Y:S01]  /*5050*/  STL [R1+0x3d0], R16 ;  /* 0x0003d01001007387 */ /* 0x0001e20000100800 */
[----:B------:R-:W-:Y:S02]  /*5060*/  IMAD.MOV R12, RZ, RZ, -R12 ;  /* 0x000000ffff0c7224 */ /* 0x000fe400078e0a0c */
[C---:B------:R-:W-:Y:S02]  /*5070*/  IMAD R0, R2.reuse, R3, R0 ;  /* 0x0000000302007224 */ /* 0x040fe400078e0200 */
[C---:B------:R-:W-:Y:S02]  /*5080*/  IMAD R14, R2.reuse, R12, R14 ;  /* 0x0000000c020e7224 */ /* 0x040fe400078e020e */
[--C-:B------:R-:W-:Y:S01]  /*5090*/  @!P1 IMAD.IADD R13, R13, 0x1, -R2.reuse ;  /* 0x000000010d0d9824 */ /* 0x100fe200078e0a02 */
[----:B------:R-:W-:Y:S01]  /*50a0*/  ISETP.GT.U32.AND P1, PT, R2, R0, PT ;  /* 0x000000000200720c */ /* 0x000fe20003f24070 */
[----:B------:R-:W-:Y:S01]  /*50b0*/  @!P6 IMAD.IADD R10, R10, 0x1, -R2 ;  /* 0x000000010a0ae824 */ /* 0x000fe200078e0a02 */
[----:B------:R-:W-:Y:S01]  /*50c0*/  ISETP.GT.U32.AND P6, PT, R2, R14, PT ;  /* 0x0000000e0200720c */ /* 0x000fe20003fc4070 */
[----:B------:R-:W-:-:S02]  /*50d0*/  VIADD R3, R5, 0x1a6 ;  /* 0x000001a605037836 */ /* 0x000fc40000000000 */
[C---:B------:R-:W-:Y:S02]  /*50e0*/  VIADD R11, R5.reuse, 0x1a8 ;  /* 0x000001a8050b7836 */ /* 0x040fe40000000000 */
[----:B------:R-:W-:Y:S01]  /*50f0*/  VIADD R6, R5, 0x1a7 ;  /* 0x000001a705067836 */ /* 0x000fe20000000000 */
[----:B0-----:R-:W-:Y:S01]  /*5100*/  IABS R16, R3 ;  /* 0x0000000300107213 */ /* 0x001fe20000000000 */
[----:B------:R-:W-:Y:S01]  /*5110*/  @!P3 IMAD.IADD R8, R8, 0x1, -R2 ;  /* 0x000000010808b824 */ /* 0x000fe200078e0a02 */
[----:B------:R-:W-:Y:S01]  /*5120*/  IABS R15, R11 ;  /* 0x0000000b000f7213 */ /* 0x000fe20000000000 */
[----:B------:R-:W-:Y:S01]  /*5130*/  IMAD.MOV.U32 R18, RZ, RZ, R13 ;  /* 0x000000ffff127224 */ /* 0x000fe200078e000d */
[----:B------:R-:W-:Y:S01]  /*5140*/  ISETP.GE.AND P3, PT, R9, RZ, PT ;  /* 0x000000ff0900720c */ /* 0x000fe20003f66270 */
[----:B------:R-:W-:Y:S01]  /*5150*/  IMAD.MOV.U32 R9, RZ, RZ, R16 ;  /* 0x000000ffff097224 */ /* 0x000fe200078e0010 */
[----:B------:R-:W-:Y:S01]  /*5160*/  IABS R12, R6 ;  /* 0x00000006000c7213 */ /* 0x000fe20000000000 */
[----:B------:R-:W-:-:S04]  /*5170*/  IMAD.HI.U32 R16, R7, R15, RZ ;  /* 0x0000000f07107227 */ /* 0x000fc800078e00ff */
[--C-:B------:R-:W-:Y:S01]  /*5180*/  @!P1 IMAD.IADD R0, R0, 0x1, -R2.reuse ;  /* 0x0000000100009824 */ /* 0x100fe200078e0a02 */
[----:B------:R-:W-:Y:S01]  /*5190*/  ISETP.GE.AND P1, PT, R11, RZ, PT ;  /* 0x000000ff0b00720c */ /* 0x000fe20003f26270 */
[----:B------:R-:W-:Y:S02]  /*51a0*/  @!P6 IMAD.IADD R14, R14, 0x1, -R2 ;  /* 0x000000010e0ee824 */ /* 0x000fe400078e0a02 */
[----:B------:R-:W-:-:S03]  /*51b0*/  IMAD.HI.U32 R17, R7, R12, RZ ;  /* 0x0000000c07117227 */ /* 0x000fc600078e00ff */
[C---:B------:R-:W-:Y:S01]  /*51c0*/  ISETP.GT.U32.AND P6, PT, R2.reuse, R14, PT ;  /* 0x0000000e0200720c */ /* 0x040fe20003fc4070 */
[----:B------:R-:W-:Y:S02]  /*51d0*/  IMAD.MOV R16, RZ, RZ, -R16 ;  /* 0x000000ffff107224 */ /* 0x000fe400078e0a10 */
[----:B------:R-:W-:Y:S01]  /*51e0*/  @!P5 IMAD.MOV R18, RZ, RZ, -R18 ;  /* 0x000000ffff12d224 */ /* 0x000fe200078e0a12 */
[----:B------:R-:W-:Y:S01]  /*51f0*/  ISETP.GT.U32.AND P5, PT, R2, R0, PT ;  /* 0x000000000200720c */ /* 0x000fe20003fa4070 */
[----:B------:R-:W-:-:S03]  /*5200*/  IMAD.HI.U32 R11, R7, R9, RZ ;  /* 0x00000009070b7227 */ /* 0x000fc600078e00ff */
[----:B------:R-:W-:Y:S01]  /*5210*/  STL [R1+0x3d4], R18 ;  /* 0x0003d41201007387 */ /* 0x000fe20000100800 */
[----:B------:R-:W-:Y:S02]  /*5220*/  IMAD.MOV R17, RZ, RZ, -R17 ;  /* 0x000000ffff117224 */ /* 0x000fe400078e0a11 */
[C---:B------:R-:W-:Y:S02]  /*5230*/  IMAD R15, R2.reuse, R16, R15 ;  /* 0x00000010020f7224 */ /* 0x040fe400078e020f */
[----:B------:R-:W-:Y:S02]  /*5240*/  IMAD.MOV R11, RZ, RZ, -R11 ;  /* 0x000000ffff0b7224 */ /* 0x000fe400078e0a0b */
[C---:B------:R-:W-:Y:S02]  /*5250*/  IMAD R12, R2.reuse, R17, R12 ;  /* 0x00000011020c7224 */ /* 0x040fe400078e020c */
[----:B------:R-:W-:Y:S02]  /*5260*/  IMAD.MOV.U32 R13, RZ, RZ, R8 ;  /* 0x000000ffff0d7224 */ /* 0x000fe400078e0008 */
[----:B------:R-:W-:Y:S01]  /*5270*/  @!P2 IMAD.MOV R10, RZ, RZ, -R10 ;  /* 0x000000ffff0aa224 */ /* 0x000fe200078e0a0a */
[C---:B------:R-:W-:Y:S01]  /*5280*/  ISETP.GT.U32.AND P2, PT, R2.reuse, R15, PT ;  /* 0x0000000f0200720c */ /* 0x040fe20003f44070 */
[----:B------:R-:W-:-:S02]  /*5290*/  IMAD R8, R2, R11, R9 ;  /* 0x0000000b02087224 */ /* 0x000fc400078e0209 */
[----:B------:R-:W-:Y:S01]  /*52a0*/  @!P4 IMAD.MOV R13, RZ, RZ, -R13 ;  /* 0x000000ffff0dc224 */ /* 0x000fe200078e0a0d */
[----:B------:R-:W-:Y:S01]  /*52b0*/  ISETP.GT.U32.AND P4, PT, R2, R12, PT ;  /* 0x0000000c0200720c */ /* 0x000fe20003f84070 */
[--C-:B------:R-:W-:Y:S01]  /*52c0*/  @!P5 IMAD.IADD R0, R0, 0x1, -R2.reuse ;  /* 0x000000010000d824 */ /* 0x100fe200078e0a02 */
[----:B------:R-:W-:Y:S01]  /*52d0*/  ISETP.GE.AND P5, PT, R6, RZ, PT ;  /* 0x000000ff0600720c */ /* 0x000fe20003fa6270 */
[--C-:B------:R-:W-:Y:S01]  /*52e0*/  @!P6 IMAD.IADD R14, R14, 0x1, -R2.reuse ;  /* 0x000000010e0ee824 */ /* 0x100fe200078e0a02 */
[----:B------:R-:W-:Y:S01]  /*52f0*/  ISETP.GT.U32.AND P6, PT, R2, R8, PT ;  /* 0x000000080200720c */ /* 0x000fe20003fc4070 */
[C---:B------:R-:W-:Y:S01]  /*5300*/  VIADD R16, R5.reuse, 0x1a5 ;  /* 0x000001a505107836 */ /* 0x040fe20000000000 */
[----:B------:R-:W-:Y:S01]  /*5310*/  STL [R1+0x3d8], R10 ;  /* 0x0003d80a01007387 */ /* 0x000fe20000100800 */
[----:B------:R-:W-:Y:S02]  /*5320*/  VIADD R6, R5, 0x1a4 ;  /* 0x000001a405067836 */ /* 0x000fe40000000000 */
[--C-:B------:R-:W-:Y:S01]  /*5330*/  @!P2 IMAD.IADD R15, R15, 0x1, -R2.reuse ;  /* 0x000000010f0fa824 */ /* 0x100fe200078e0a02 */
[----:B------:R-:W-:Y:S01]  /*5340*/  IABS R9, R16 ;  /* 0x0000001000097213 */ /* 0x000fe20000000000 */
[----:B------:R0:W-:Y:S01]  /*5350*/  STL [R1+0x3dc], R13 ;  /* 0x0003dc0d01007387 */ /* 0x0001e20000100800 */
[----:B------:R-:W-:Y:S01]  /*5360*/  IABS R11, R6 ;  /* 0x00000006000b7213 */ /* 0x000fe20000000000 */
[----:B------:R-:W-:Y:S01]  /*5370*/  @!P4 IMAD.IADD R12, R12, 0x1, -R2 ;  /* 0x000000010c0cc824 */ /* 0x000fe200078e0a02 */
[----:B------:R-:W-:Y:S01]  /*5380*/  ISETP.GE.AND P2, PT, R3, RZ, PT ;  /* 0x000000ff0300720c */ /* 0x000fe20003f46270 */
[----:B------:R-:W-:Y:S01]  /*5390*/  IMAD.MOV.U32 R17, RZ, RZ, R0 ;  /* 0x000000ffff117224 */ /* 0x000fe200078e0000 */
[----:B------:R-:W-:Y:S01]  /*53a0*/  ISETP.GT.U32.AND P4, PT, R2, R15, PT ;  /* 0x0000000f0200720c */ /* 0x000fe20003f84070 */
[----:B------:R-:W-:-:S02]  /*53b0*/  IMAD.MOV.U32 R3, RZ, RZ, R11 ;  /* 0x000000ffff037224 */ /* 0x000fc400078e000b */
[----:B------:R-:W-:Y:S01]  /*53c0*/  @!P6 IMAD.IADD R8, R8, 0x1, -R2 ;  /* 0x000000010808e824 */ /* 0x000fe200078e0a02 */
[----:B------:R-:W-:Y:S01]  /*53d0*/  ISETP.GT.U32.AND P6, PT, R2, R12, PT ;  /* 0x0000000c0200720c */ /* 0x000fe20003fc4070 */
[----:B0-----:R-:W-:-:S04]  /*53e0*/  IMAD.HI.U32 R13, R7, R9, RZ ;  /* 0x00000009070d7227 */ /* 0x001fc800078e00ff */
[----:B------:R-:W-:Y:S02]  /*53f0*/  IMAD.MOV R13, RZ, RZ, -R13 ;  /* 0x000000ffff0d7224 */ /* 0x000fe400078e0a0d */
[----:B------:R-:W-:-:S04]  /*5400*/  IMAD.HI.U32 R11, R7, R3, RZ ;  /* 0x00000003070b7227 */ /* 0x000fc800078e00ff */
[C---:B------:R-:W-:Y:S02]  /*5410*/  IMAD R0, R2.reuse, R13, R9 ;  /* 0x0000000d02007224 */ /* 0x040fe400078e0209 */
[----:B------:R-:W-:Y:S02]  /*5420*/  IMAD.MOV R9, RZ, RZ, -R11 ;  /* 0x000000ffff097224 */ /* 0x000fe400078e0a0b */
[--C-:B------:R-:W-:Y:S01]  /*5430*/  @!P4 IMAD.IADD R15, R15, 0x1, -R2.reuse ;  /* 0x000000010f0fc824 */ /* 0x100fe200078e0a02 */
[C---:B------:R-:W-:Y:S01]  /*5440*/  ISETP.GT.U32.AND P4, PT, R2.reuse, R0, PT ;  /* 0x000000000200720c */ /* 0x040fe20003f84070 */
[----:B------:R-:W-:Y:S02]  /*5450*/  IMAD R3, R2, R9, R3 ;  /* 0x0000000902037224 */ /* 0x000fe400078e0203 */
[----:B------:R-:W-:Y:S02]  /*5460*/  @!P6 IMAD.IADD R12, R12, 0x1, -R2 ;  /* 0x000000010c0ce824 */ /* 0x000fe400078e0a02 */
[C---:B------:R-:W-:Y:S01]  /*5470*/  VIADD R10, R5.reuse, 0x1a3 ;  /* 0x000001a3050a7836 */ /* 0x040fe20000000000 */
[----:B------:R-:W-:Y:S01]  /*5480*/  ISETP.GT.U32.AND P6, PT, R2, R3, PT ;  /* 0x000000030200720c */ /* 0x000fe20003fc4070 */
[----:B------:R-:W-:-:S02]  /*5490*/  VIADD R11, R5, 0x1a2 ;  /* 0x000001a2050b7836 */ /* 0x000fc40000000000 */
[----:B------:R-:W-:Y:S01]  /*54a0*/  @!P0 IMAD.MOV R17, RZ, RZ, -R17 ;  /* 0x000000ffff118224 */ /* 0x000fe200078e0a11 */
[----:B------:R-:W-:Y:S01]  /*54b0*/  IABS R18, R10 ;  /* 0x0000000a00127213 */ /* 0x000fe20000000000 */
[----:B------:R-:W-:Y:S01]  /*54c0*/  IMAD.MOV.U32 R20, RZ, RZ, R15 ;  /* 0x000000ffff147224 */ /* 0x000fe200078e000f */
[----:B------:R-:W-:Y:S01]  /*54d0*/  IABS R9, R11 ;  /* 0x0000000b00097213 */ /* 0x000fe20000000000 */
[--C-:B------:R-:W-:Y:S01]  /*54e0*/  @!P4 IMAD.IADD R0, R0, 0x1, -R2.reuse ;  /* 0x000000010000c824 */ /* 0x100fe200078e0a02 */
[----:B------:R-:W-:Y:S01]  /*54f0*/  ISETP.GT.U32.AND P0, PT, R2, R8, PT ;  /* 0x000000080200720c */ /* 0x000fe20003f04070 */
[----:B------:R-:W-:Y:S01]  /*5500*/  IMAD.HI.U32 R19, R7, R18, RZ ;  /* 0x0000001207137227 */ /* 0x000fe200078e00ff */
[----:B------:R0:W-:Y:S01]  /*5510*/  STL [R1+0x3e0], R17 ;  /* 0x0003e01101007387 */ /* 0x0001e20000100800 */
[----:B------:R-:W-:Y:S02]  /*5520*/  ISETP.GE.AND P4, PT, R6, RZ, PT ;  /* 0x000000ff0600720c */ /* 0x000fe40003f86270 */
[----:B------:R-:W-:Y:S01]  /*5530*/  @!P6 IMAD.IADD R3, R3, 0x1, -R2 ;  /* 0x000000010303e824 */ /* 0x000fe200078e0a02 */
[----:B------:R-:W-:Y:S01]  /*5540*/  ISETP.GT.U32.AND P6, PT, R2, R0, PT ;  /* 0x000000000200720c */ /* 0x000fe20003fc4070 */
[----:B------:R-:W-:-:S02]  /*5550*/  IMAD.MOV R19, RZ, RZ, -R19 ;  /* 0x000000ffff137224 */ /* 0x000fc400078e0a13 */
[----:B------:R-:W-:Y:S02]  /*5560*/  @!P3 IMAD.MOV R14, RZ, RZ, -R14 ;  /* 0x000000ffff0eb224 */ /* 0x000fe400078e0a0e */
[C---:B------:R-:W-:Y:S02]  /*5570*/  IMAD R6, R2.reuse, R19, R18 ;  /* 0x0000001302067224 */ /* 0x040fe400078e0212 */
[----:B0-----:R-:W-:Y:S01]  /*5580*/  IMAD.HI.U32 R17, R7, R9, RZ ;  /* 0x0000000907117227 */ /* 0x001fe200078e00ff */
[----:B------:R0:W-:Y:S02]  /*5590*/  STL [R1+0x3e4], R14 ;  /* 0x0003e40e01007387 */ /* 0x0001e40000100800 */
[----:B------:R-:W-:Y:S01]  /*55a0*/  ISETP.GT.U32.AND P3, PT, R2, R6, PT ;  /* 0x000000060200720c */ /* 0x000fe20003f64070 */
[----:B------:R-:W-:Y:S02]  /*55b0*/  IMAD.MOV R17, RZ, RZ, -R17 ;  /* 0x000000ffff117224 */ /* 0x000fe400078e0a11 */
[----:B------:R-:W-:-:S02]  /*55c0*/  VIADD R13, R5, 0x1a1 ;  /* 0x000001a1050d7836 */ /* 0x000fc40000000000 */
[----:B------:R-:W-:Y:S01]  /*55d0*/  @!P1 IMAD.MOV R20, RZ, RZ, -R20 ;  /* 0x000000ffff149224 */ /* 0x000fe200078e0a14 */
[C---:B------:R-:W-:Y:S01]  /*55e0*/  ISETP.GT.U32.AND P1, PT, R2.reuse, R3, PT ;  /* 0x000000030200720c */ /* 0x040fe20003f24070 */
[----:B------:R-:W-:Y:S02]  /*55f0*/  IMAD R9, R2, R17, R9 ;  /* 0x0000001102097224 */ /* 0x000fe400078e0209 */
[----:B------:R-:W-:Y:S01]  /*5600*/  @!P0 IMAD.IADD R8, R8, 0x1, -R2 ;  /* 0x0000000108088824 */ /* 0x000fe200078e0a02 */
[----:B------:R-:W-:Y:S01]  /*5610*/  ISETP.GE.AND P0, PT, R16, RZ, PT ;  /* 0x000000ff1000720c */ /* 0x000fe20003f06270 */
[----:B0-----:R-:W-:Y:S01]  /*5620*/  IMAD.MOV.U32 R14, RZ, RZ, R12 ;  /* 0x000000ffff0e7224 */ /* 0x001fe200078e000c */
[----:B------:R-:W-:Y:S01]  /*5630*/  IABS R16, R13 ;  /* 0x0000000d00107213 */ /* 0x000fe20000000000 */
[----:B------:R-:W-:Y:S01]  /*5640*/  @!P6 IMAD.IADD R0, R0, 0x1, -R2 ;  /* 0x000000010000e824 */ /* 0x000fe200078e0a02 */
[----:B------:R-:W-:Y:S01]  /*5650*/  ISETP.GT.U32.AND P6, PT, R2, R9, PT ;  /* 0x000000090200720c */ /* 0x000fe20003fc4070 */
[----:B------:R-:W-:Y:S01]  /*5660*/  @!P5 IMAD.MOV R14, RZ, RZ, -R14 ;  /* 0x000000ffff0ed224 */ /* 0x000fe200078e0a0e */
[----:B------:R-:W-:Y:S01]  /*5670*/  ISETP.GE.AND P5, PT, R10, RZ, PT ;  /* 0x000000ff0a00720c */ /* 0x000fe20003fa6270 */
[----:B------:R-:W-:Y:S01]  /*5680*/  IMAD.MOV.U32 R12, RZ, RZ, R8 ;  /* 0x000000ffff0c7224 */ /* 0x000fe200078e0008 */
[----:B------:R-:W-:Y:S01]  /*5690*/  STL [R1+0x3e8], R20 ;  /* 0x0003e81401007387 */ /* 0x000fe20000100800 */
[----:B------:R-:W-:-:S03]  /*56a0*/  IMAD.HI.U32 R8, R7, R16, RZ ;  /* 0x0000001007087227 */ /* 0x000fc600078e00ff */
[----:B------:R0:W-:Y:S01]  /*56b0*/  STL [R1+0x3ec], R14 ;  /* 0x0003ec0e01007387 */ /* 0x0001e20000100800 */
[----:B------:R-:W-:Y:S02]  /*56c0*/  VIADD R10, R5, 0x1a0 ;  /* 0x000001a0050a7836 */ /* 0x000fe40000000000 */
[--C-:B------:R-:W-:Y:S01]  /*56d0*/  @!P1 IMAD.IADD R3, R3, 0x1, -R2.reuse ;  /* 0x0000000103039824 */ /* 0x100fe200078e0a02 */
[----:B------:R-:W-:Y:S01]  /*56e0*/  ISETP.GE.AND P1, PT, R13, RZ, PT ;  /* 0x000000ff0d00720c */ /* 0x000fe20003f26270 */
[--C-:B------:R-:W-:Y:S01]  /*56f0*/  @!P3 IMAD.IADD R6, R6, 0x1, -R2.reuse ;  /* 0x000000010606b824 */ /* 0x100fe200078e0a02 */
[----:B------:R-:W-:Y:S01]  /*5700*/  ISETP.GE.AND P3, PT, R10, RZ, PT ;  /* 0x000000ff0a00720c */ /* 0x000fe20003f66270 */
[----:B------:R-:W-:Y:S02]  /*5710*/  @!P6 IMAD.IADD R9, R9, 0x1, -R2 ;  /* 0x000000010909e824 */ /* 0x000fe400078e0a02 */
[----:B------:R-:W-:Y:S01]  /*5720*/  IMAD.MOV.U32 R15, RZ, RZ, R3 ;  /* 0x000000ffff0f7224 */ /* 0x000fe200078e0003 */
[C---:B------:R-:W-:Y:S01]  /*5730*/  ISETP.GT.U32.AND P6, PT, R2.reuse, R6, PT ;  /* 0x000000060200720c */ /* 0x040fe20003fc4070 */
[----:B0-----:R-:W-:Y:S01]  /*5740*/  IMAD.MOV R14, RZ, RZ, -R8 ;  /* 0x000000ffff0e7224 */ /* 0x001fe200078e0a08 */
[----:B------:R-:W-:Y:S01]  /*5750*/  IABS R8, R10 ;  /* 0x0000000a00087213 */ /* 0x000fe20000000000 */
[----:B------:R-:W-:Y:S01]  /*5760*/  @!P2 IMAD.MOV R12, RZ, RZ, -R12 ;  /* 0x000000ffff0ca224 */ /* 0x000fe200078e0a0c */
[----:B------:R-:W-:Y:S01]  /*5770*/  ISETP.GE.AND P2, PT, R11, RZ, PT ;  /* 0x000000ff0b00720c */ /* 0x000fe20003f46270 */
[----:B------:R-:W-:-:S02]  /*5780*/  IMAD R14, R2, R14, R16 ;  /* 0x0000000e020e7224 */ /* 0x000fc400078e0210 */
[----:B------:R-:W-:Y:S01]  /*5790*/  IMAD.MOV.U32 R10, RZ, RZ, R8 ;  /* 0x000000ffff0a7224 */ /* 0x000fe200078e0008 */
[----:B------:R0:W-:Y:S01]  /*57a0*/  STL [R1+0x3f0], R12 ;  /* 0x0003f00c01007387 */ /* 0x0001e20000100800 */
[----:B------:R-:W-:Y:S01]  /*57b0*/  @!P4 IMAD.MOV R15, RZ, RZ, -R15 ;  /* 0x000000ffff0fc224 */ /* 0x000fe200078e0a0f */
[----:B------:R-:W-:Y:S01]  /*57c0*/  ISETP.GT.U32.AND P4, PT, R2, R14, PT ;  /* 0x0000000e0200720c */ /* 0x000fe20003f84070 */
[----:B------:R-:W-:-:S04]  /*57d0*/  IMAD.HI.U32 R13, R7, R10, RZ ;  /* 0x0000000a070d7227 */ /* 0x000fc800078e00ff */
[----:B------:R-:W-:Y:S02]  /*57e0*/  IMAD.MOV R3, RZ, RZ, -R13 ;  /* 0x000000ffff037224 */ /* 0x000fe400078e0a0d */
[C---:B------:R-:W-:Y:S02]  /*57f0*/  VIADD R11, R5.reuse, 0x19f ;  /* 0x0000019f050b7836 */ /* 0x040fe40000000000 */
[----:B0-----:R-:W-:Y:S02]  /*5800*/  IMAD.MOV.U32 R12, RZ, RZ, R0 ;  /* 0x000000ffff0c7224 */ /* 0x001fe400078e0000 */
[C---:B------:R-:W-:Y:S01]  /*5810*/  IMAD R3, R2.reuse, R3, R10 ;  /* 0x0000000302037224 */ /* 0x040fe200078e020a */
[----:B------:R-:W-:Y:S01]  /*5820*/  IABS R0, R11 ;  /* 0x0000000b00007213 */ /* 0x000fe20000000000 */
[C---:B------:R-:W-:Y:S02]  /*5830*/  VIADD R17, R5.reuse, 0x19d ;  /* 0x0000019d05117836 */ /* 0x040fe40000000000 */
[----:B------:R-:W-:Y:S01]  /*5840*/  @!P0 IMAD.MOV R12, RZ, RZ, -R12 ;  /* 0x000000ffff0c8224 */ /* 0x000fe200078e0a0c */
[----:B------:R-:W-:Y:S01]  /*5850*/  ISETP.GT.U32.AND P0, PT, R2, R9, PT ;  /* 0x000000090200720c */ /* 0x000fe20003f04070 */
[----:B------:R-:W-:Y:S01]  /*5860*/  VIADD R8, R5, 0x19e ;  /* 0x0000019e05087836 */ /* 0x000fe20000000000 */
[----:B------:R-:W-:Y:S01]  /*5870*/  IABS R13, R17 ;  /* 0x00000011000d7213 */ /* 0x000fe20000000000 */
[--C-:B------:R-:W-:Y:S01]  /*5880*/  @!P6 IMAD.IADD R6, R6, 0x1, -R2.reuse ;  /* 0x000000010606e824 */ /* 0x100fe200078e0a02 */
[----:B------:R-:W-:Y:S01]  /*5890*/  ISETP.GT.U32.AND P6, PT, R2, R3, PT ;  /* 0x000000030200720c */ /* 0x000fe20003fc4070 */
[----:B------:R0:W-:Y:S01]  /*58a0*/  STL [R1+0x3f4], R12 ;  /* 0x0003f40c01007387 */ /* 0x0001e20000100800 */
[----:B------:R-:W-:Y:S01]  /*58b0*/  @!P4 IMAD.IADD R14, R14, 0x1, -R2 ;  /* 0x000000010e0ec824 */ /* 0x000fe200078e0a02 */
[----:B------:R-:W-:Y:S01]  /*58c0*/  ISETP.GE.AND P4, PT, R8, RZ, PT ;  /* 0x000000ff0800720c */ /* 0x000fe20003f86270 */
[----:B------:R-:W-:Y:S01]  /*58d0*/  IMAD.MOV.U32 R16, RZ, RZ, R6 ;  /* 0x000000ffff107224 */ /* 0x000fe200078e0006 */
[----:B------:R1:W-:Y:S01]  /*58e0*/  STL [R1+0x3f8], R15 ;  /* 0x0003f80f01007387 */ /* 0x0003e20000100800 */
[----:B------:R-:W-:-:S02]  /*58f0*/  IMAD.MOV.U32 R10, RZ, RZ, R13 ;  /* 0x000000ffff0a7224 */ /* 0x000fc400078e000d */
[----:B------:R-:W-:Y:S01]  /*5900*/  @!P5 IMAD.MOV R16, RZ, RZ, -R16 ;  /* 0x000000ffff10d224 */ /* 0x000fe200078e0a10 */
[C---:B------:R-:W-:Y:S01]  /*5910*/  ISETP.GT.U32.AND P5, PT, R2.reuse, R14, PT ;  /* 0x0000000e0200720c */ /* 0x040fe20003fa4070 */
[--C-:B------:R-:W-:Y:S01]  /*5920*/  @!P0 IMAD.IADD R9, R9, 0x1, -R2.reuse ;  /* 0x0000000109098824 */ /* 0x100fe200078e0a02 */
[----:B0-----:R-:W-:Y:S01]  /*5930*/  IABS R12, R8 ;  /* 0x00000008000c7213 */ /* 0x001fe20000000000 */
[----:B------:R-:W-:Y:S01]  /*5940*/  VIADD R8, R5, 0x19a ;  /* 0x0000019a05087836 */ /* 0x000fe20000000000 */
[----:B------:R-:W-:Y:S01]  /*5950*/  ISETP.GE.AND P0, PT, R11, RZ, PT ;  /* 0x000000ff0b00720c */ /* 0x000fe20003f06270 */
[----:B------:R-:W-:Y:S01]  /*5960*/  @!P6 IMAD.IADD R3, R3, 0x1, -R2 ;  /* 0x000000010303e824 */ /* 0x000fe200078e0a02 */
[----:B------:R-:W-:Y:S01]  /*5970*/  STL [R1+0x3fc], R16 ;  /* 0x0003fc1001007387 */ /* 0x000fe20000100800 */
[C---:B-1----:R-:W-:Y:S01]  /*5980*/  IMAD.HI.U32 R15, R7.reuse, R0, RZ ;  /* 0x00000000070f7227 */ /* 0x042fe200078e00ff */
[----:B------:R-:W-:Y:S02]  /*5990*/  IABS R19, R8 ;  /* 0x0000000800137213 */ /* 0x000fe40000000000 */
[----:B------:R-:W-:Y:S01]  /*59a0*/  ISETP.GT.U32.AND P6, PT, R2, R3, PT ;  /* 0x000000030200720c */ /* 0x000fe20003fc4070 */
[----:B------:R-:W-:-:S04]  /*59b0*/  IMAD.HI.U32 R13, R7, R12, RZ ;  /* 0x0000000c070d7227 */ /* 0x000fc800078e00ff */
[----:B------:R-:W-:Y:S02]  /*59c0*/  IMAD.MOV R15, RZ, RZ, -R15 ;  /* 0x000000ffff0f7224 */ /* 0x000fe400078e0a0f */
[----:B------:R-:W-:Y:S02]  /*59d0*/  IMAD.MOV R13, RZ, RZ, -R13 ;  /* 0x000000ffff0d7224 */ /* 0x000fe400078e0a0d */
[C---:B------:R-:W-:Y:S02]  /*59e0*/  IMAD R0, R2.reuse, R15, R0 ;  /* 0x0000000f02007224 */ /* 0x040fe400078e0200 */
[C---:B------:R-:W-:Y:S02]  /*59f0*/  IMAD R6, R2.reuse, R13, R12 ;  /* 0x0000000d02067224 */ /* 0x040fe400078e020c */
[----:B------:R-:W-:Y:S01]  /*5a00*/  @!P2 IMAD.MOV R9, RZ, RZ, -R9 ;  /* 0x000000ffff09a224 */ /* 0x000fe200078e0a09 */
[----:B------:R-:W-:Y:S01]  /*5a10*/  ISETP.GT.U32.AND P2, PT, R2, R0, PT ;  /* 0x000000000200720c */ /* 0x000fe20003f44070 */
[----:B------:R-:W-:-:S03]  /*5a20*/  IMAD.HI.U32 R11, R7, R10, RZ ;  /* 0x0000000a070b7227 */ /* 0x000fc600078e00ff */
[----:B------:R0:W-:Y:S01]  /*5a30*/  STL [R1+0x404], R9 ;  /* 0x0004040901007387 */ /* 0x0001e20000100800 */
[--C-:B------:R-:W-:Y:S01]  /*5a40*/  @!P5 IMAD.IADD R14, R14, 0x1, -R2.reuse ;  /* 0x000000010e0ed824 */ /* 0x100fe200078e0a02 */
[C---:B------:R-:W-:Y:S01]  /*5a50*/  ISETP.GT.U32.AND P5, PT, R2.reuse, R6, PT ;  /* 0x000000060200720c */ /* 0x040fe20003fa4070 */
[----:B------:R-:W-:Y:S02]  /*5a60*/  IMAD.MOV R11, RZ, RZ, -R11 ;  /* 0x000000ffff0b7224 */ /* 0x000fe400078e0a0b */
[----:B------:R-:W-:Y:S02]  /*5a70*/  @!P6 IMAD.IADD R3, R3, 0x1, -R2 ;  /* 0x000000010303e824 */ /* 0x000fe400078e0a02 */
[----:B------:R-:W-:Y:S02]  /*5a80*/  IMAD R10, R2, R11, R10 ;  /* 0x0000000b020a7224 */ /* 0x000fe400078e020a */
[C---:B------:R-:W-:Y:S02]  /*5a90*/  VIADD R11, R5.reuse, 0x19c ;  /* 0x0000019c050b7836 */ /* 0x040fe40000000000 */
[--C-:B------:R-:W-:Y:S01]  /*5aa0*/  @!P2 IMAD.IADD R0, R0, 0x1, -R2.reuse ;  /* 0x000000010000a824 */ /* 0x100fe200078e0a02 */
[----:B------:R-:W-:Y:S01]  /*5ab0*/  ISETP.GT.U32.AND P6, PT, R2, R10, PT ;  /* 0x0000000a0200720c */ /* 0x000fe20003fc4070 */
[C---:B------:R-:W-:Y:S01]  /*5ac0*/  VIADD R13, R5.reuse, 0x19b ;  /* 0x0000019b050d7836 */ /* 0x040fe20000000000 */
[----:B0-----:R-:W-:Y:S01]  /*5ad0*/  IABS R9, R11 ;  /* 0x0000000b00097213 */ /* 0x001fe20000000000 */
[----:B------:R-:W-:Y:S01]  /*5ae0*/  @!P5 IMAD.IADD R6, R6, 0x1, -R2 ;  /* 0x000000010606d824 */ /* 0x000fe200078e0a02 */
[----:B------:R-:W-:Y:S01]  /*5af0*/  ISETP.GT.U32.AND P5, PT, R2, R0, PT ;  /* 0x000000000200720c */ /* 0x000fe20003fa4070 */
[----:B------:R-:W-:Y:S01]  /*5b00*/  VIADD R12, R5, 0x199 ;  /* 0x00000199050c7836 */ /* 0x000fe20000000000 */
[----:B------:R-:W-:Y:S01]  /*5b10*/  IABS R15, R13 ;  /* 0x0000000d000f7213 */ /* 0x000fe20000000000 */
[----:B------:R-:W-:Y:S01]  /*5b20*/  IMAD.HI.U32 R16, R7, R9, RZ ;  /* 0x0000000907107227 */ /* 0x000fe200078e00ff */
[----:B------:R-:W-:-:S02]  /*5b30*/  ISETP.GE.AND P2, PT, R17, RZ, PT ;  /* 0x000000ff1100720c */ /* 0x000fc40003f46270 */
[----:B------:R-:W-:Y:S01]  /*5b40*/  IABS R18, R12 ;  /* 0x0000000c00127213 */ /* 0x000fe20000000000 */
[----:B------:R-:W-:Y:S02]  /*5b50*/  IMAD.MOV R16, RZ, RZ, -R16 ;  /* 0x000000ffff107224 */ /* 0x000fe400078e0a10 */
[----:B------:R-:W-:Y:S01]  /*5b60*/  @!P6 IMAD.IADD R10, R10, 0x1, -R2 ;  /* 0x000000010a0ae824 */ /* 0x000fe200078e0a02 */
[C---:B------:R-:W-:Y:S01]  /*5b70*/  ISETP.GT.U32.AND P6, PT, R2.reuse, R6, PT ;  /* 0x000000060200720c */ /* 0x040fe20003fc4070 */
[----:B------:R-:W-:Y:S02]  /*5b80*/  IMAD R9, R2, R16, R9 ;  /* 0x0000001002097224 */ /* 0x000fe400078e0209 */
[----:B------:R-:W-:Y:S02]  /*5b90*/  IMAD.MOV.U32 R17, RZ, RZ, R19 ;  /* 0x000000ffff117224 */ /* 0x000fe400078e0013 */
[----:B------:R-:W-:-:S04]  /*5ba0*/  IMAD.HI.U32 R19, R7, R15, RZ ;  /* 0x0000000f07137227 */ /* 0x000fc800078e00ff */
[----:B------:R-:W-:Y:S01]  /*5bb0*/  @!P5 IMAD.IADD R0, R0, 0x1, -R2 ;  /* 0x000000010000d824 */ /* 0x000fe200078e0a02 */
[C---:B------:R-:W-:Y:S01]  /*5bc0*/  ISETP.GT.U32.AND P5, PT, R2.reuse, R9, PT ;  /* 0x000000090200720c */ /* 0x040fe20003fa4070 */
[----:B------:R-:W-:Y:S02]  /*5bd0*/  IMAD.MOV.U32 R21, RZ, RZ, R14 ;  /* 0x000000ffff157224 */ /* 0x000fe400078e000e */
[----:B------:R-:W-:Y:S02]  /*5be0*/  IMAD.MOV R19, RZ, RZ, -R19 ;  /* 0x000000ffff137224 */ /* 0x000fe400078e0a13 */
[----:B------:R-:W-:Y:S02]  /*5bf0*/  IMAD.MOV.U32 R20, RZ, RZ, R3 ;  /* 0x000000ffff147224 */ /* 0x000fe400078e0003 */
[----:B------:R-:W-:Y:S01]  /*5c00*/  @!P1 IMAD.MOV R21, RZ, RZ, -R21 ;  /* 0x000000ffff159224 */ /* 0x000fe200078e0a15 */
[C---:B------:R-:W-:Y:S01]  /*5c10*/  ISETP.GT.U32.AND P1, PT, R2.reuse, R10, PT ;  /* 0x0000000a0200720c */ /* 0x040fe20003f24070 */
[----:B------:R-:W-:Y:S01]  /*5c20*/  @!P3 IMAD.MOV R20, RZ, RZ, -R20 ;  /* 0x000000ffff14b224 */ /* 0x000fe200078e0a14 */
[----:B------:R-:W-:Y:S01]  /*5c30*/  ISETP.GE.AND P3, PT, R11, RZ, PT ;  /* 0x000000ff0b00720c */ /* 0x000fe20003f66270 */
[----:B------:R-:W-:Y:S01]  /*5c40*/  IMAD R15, R2, R19, R15 ;  /* 0x00000013020f7224 */ /* 0x000fe200078e020f */
[----:B------:R-:W-:Y:S01]  /*5c50*/  STL [R1+0x408], R21 ;  /* 0x0004081501007387 */ /* 0x000fe20000100800 */
[----:B------:R-:W-:-:S03]  /*5c60*/  IMAD.HI.U32 R14, R7, R18, RZ ;  /* 0x00000012070e7227 */ /* 0x000fc600078e00ff */
[----:B------:R0:W-:Y:S01]  /*5c70*/  STL [R1+0x40c], R20 ;  /* 0x00040c1401007387 */ /* 0x0001e20000100800 */
[----:B------:R-:W-:Y:S01]  /*5c80*/  @!P6 IMAD.IADD R6, R6, 0x1, -R2 ;  /* 0x000000010606e824 */ /* 0x000fe200078e0a02 */
[C---:B------:R-:W-:Y:S01]  /*5c90*/  ISETP.GT.U32.AND P6, PT, R2.reuse, R15, PT ;  /* 0x0000000f0200720c */ /* 0x040fe20003fc4070 */
[----:B------:R-:W-:Y:S02]  /*5ca0*/  IMAD.MOV R14, RZ, RZ, -R14 ;  /* 0x000000ffff0e7224 */ /* 0x000fe400078e0a0e */
[----:B------:R-:W-:Y:S02]  /*5cb0*/  @!P5 IMAD.IADD R9, R9, 0x1, -R2 ;  /* 0x000000010909d824 */ /* 0x000fe400078e0a02 */
[----:B------:R-:W-:Y:S02]  /*5cc0*/  IMAD R14, R2, R14, R18 ;  /* 0x0000000e020e7224 */ /* 0x000fe400078e0212 */
[----:B------:R-:W-:-:S04]  /*5cd0*/  IMAD.HI.U32 R11, R7, R17, RZ ;  /* 0x00000011070b7227 */ /* 0x000fc800078e00ff */
[----:B0-----:R-:W-:Y:S02]  /*5ce0*/  IMAD.MOV.U32 R20, RZ, RZ, R0 ;  /* 0x000000ffff147224 */ /* 0x001fe400078e0000 */
[----:B------:R-:W-:Y:S02]  /*5cf0*/  VIADD R3, R5, 0x198 ;  /* 0x0000019805037836 */ /* 0x000fe40000000000 */
[----:B------:R-:W-:Y:S01]  /*5d00*/  @!P0 IMAD.MOV R20, RZ, RZ, -R20 ;  /* 0x000000ffff148224 */ /* 0x000fe200078e0a14 */
[C---:B------:R-:W-:Y:S01]  /*5d10*/  ISETP.GT.U32.AND P0, PT, R2.reuse, R9, PT ;  /* 0x000000090200720c */ /* 0x040fe20003f04070 */
[----:B------:R-:W-:Y:S01]  /*5d20*/  @!P4 IMAD.MOV R6, RZ, RZ, -R6 ;  /* 0x000000ffff06c224 */ /* 0x000fe200078e0a06 */
[----:B------:R-:W-:Y:S01]  /*5d30*/  ISETP.GT.U32.AND P4, PT, R2, R14, PT ;  /* 0x0000000e0200720c */ /* 0x000fe20003f84070 */
[----:B------:R-:W-:Y:S01]  /*5d40*/  IMAD.MOV R11, RZ, RZ, -R11 ;  /* 0x000000ffff0b7224 */ /* 0x000fe200078e0a0b */
[----:B------:R-:W-:Y:S01]  /*5d50*/  STL [R1+0x410], R20 ;  /* 0x0004101401007387 */ /* 0x000fe20000100800 */
[--C-:B------:R-:W-:Y:S01]  /*5d60*/  @!P1 IMAD.IADD R10, R10, 0x1, -R2.reuse ;  /* 0x000000010a0a9824 */ /* 0x100fe200078e0a02 */
[----:B------:R-:W-:Y:S01]  /*5d70*/  ISETP.GE.AND P1, PT, R13, RZ, PT ;  /* 0x000000ff0d00720c */ /* 0x000fe20003f26270 */
[----:B------:R-:W-:Y:S01]  /*5d80*/  @!P6 IMAD.IADD R15, R15, 0x1, -R2 ;  /* 0x000000010f0fe824 */ /* 0x000fe200078e0a02 */
[----:B------:R-:W-:Y:S01]  /*5d90*/  IABS R13, R3 ;  /* 0x00000003000d7213 */ /* 0x000fe20000000000 */
[C---:B------:R-:W-:Y:S01]  /*5da0*/  IMAD R11, R2.reuse, R11, R17 ;  /* 0x0000000b020b7224 */ /* 0x040fe200078e0211 */
[----:B------:R-:W-:Y:S01]  /*5db0*/  STL [R1+0x414], R6 ;  /* 0x0004140601007387 */ /* 0x000fe20000100800 */
[----:B------:R-:W-:Y:S01]  /*5dc0*/  @!P2 IMAD.MOV R10, RZ, RZ, -R10 ;  /* 0x000000ffff0aa224 */ /* 0x000fe200078e0a0a */
[C---:B------:R-:W-:Y:S01]  /*5dd0*/  ISETP.GT.U32.AND P6, PT, R2.reuse, R15, PT ;  /* 0x0000000f0200720c */ /* 0x040fe20003fc4070 */
[----:B------:R-:W-:Y:S01]  /*5de0*/  VIADD R16, R5, 0x197 ;  /* 0x0000019705107836 */ /* 0x000fe20000000000 */
[----:B------:R-:W-:Y:S01]  /*5df0*/  ISETP.GT.U32.AND P5, PT, R2, R11, PT ;  /* 0x0000000b0200720c */ /* 0x000fe20003fa4070 */
[----:B------:R-:W-:Y:S01]  /*5e00*/  IMAD.HI.U32 R17, R7, R13, RZ ;  /* 0x0000000d07117227 */ /* 0x000fe200078e00ff */
[----:B------:R0:W-:Y:S01]  /*5e10*/  STL [R1+0x418], R10 ;  /* 0x0004180a01007387 */ /* 0x0001e20000100800 */
[----:B------:R-:W-:-:S02]  /*5e20*/  ISETP.GE.AND P2, PT, R8, RZ, PT ;  /* 0x000000ff0800720c */ /* 0x000fc40003f46270 */
[--C-:B------:R-:W-:Y:S01]  /*5e30*/  @!P0 IMAD.IADD R9, R9, 0x1, -R2.reuse ;  /* 0x0000000109098824 */ /* 0x100fe200078e0a02 */
[----:B------:R-:W-:Y:S01]  /*5e40*/  IABS R0, R16 ;  /* 0x0000001000007213 */ /* 0x000fe20000000000 */
[----:B------:R-:W-:Y:S01]  /*5e50*/  IMAD.MOV R17, RZ, RZ, -R17 ;  /* 0x000000ffff117224 */ /* 0x000fe200078e0a11 */
[----:B------:R-:W-:Y:S01]  /*5e60*/  ISETP.GE.AND P0, PT, R12, RZ, PT ;  /* 0x000000ff0c00720c */ /* 0x000fe20003f06270 */
[----:B------:R-:W-:Y:S01]  /*5e70*/  @!P4 IMAD.IADD R14, R14, 0x1, -R2 ;  /* 0x000000010e0ec824 */ /* 0x000fe200078e0a02 */
[----:B------:R-:W-:Y:S01]  /*5e80*/  ISETP.GE.AND P4, PT, R3, RZ, PT ;  /* 0x000000ff0300720c */ /* 0x000fe20003f86270 */
[----:B------:R-:W-:Y:S02]  /*5e90*/  IMAD R13, R2, R17, R13 ;  /* 0x00000011020d7224 */ /* 0x000fe400078e020d */
[----:B0-----:R-:W-:Y:S02]  /*5ea0*/  IMAD.MOV.U32 R10, RZ, RZ, R9 ;  /* 0x000000ffff0a7224 */ /* 0x001fe400078e0009 */
[----:B------:R-:W-:-:S04]  /*5eb0*/  IMAD.HI.U32 R6, R7, R0, RZ ;  /* 0x0000000007067227 */ /* 0x000fc800078e00ff */
[----:B------:R-:W-:Y:S01]  /*5ec0*/  @!P3 IMAD.MOV R10, RZ, RZ, -R10 ;  /* 0x000000ffff0ab224 */ /* 0x000fe200078e0a0a */
[C---:B------:R-:W-:Y:S01]  /*5ed0*/  ISETP.GT.U32.AND P3, PT, R2.reuse, R14, PT ;  /* 0x0000000e0200720c */ /* 0x040fe20003f64070 */
[--C-:B------:R-:W-:Y:S01]  /*5ee0*/  @!P6 IMAD.IADD R15, R15, 0x1, -R2.reuse ;  /* 0x000000010f0fe824 */ /* 0x100fe200078e0a02 */
[C---:B------:R-:W-:Y:S01]  /*5ef0*/  ISETP.GT.U32.AND P6, PT, R2.reuse, R13, PT ;  /* 0x0000000d0200720c */ /* 0x040fe20003fc4070 */
[----:B------:R-:W-:Y:S01]  /*5f00*/  @!P5 IMAD.IADD R11, R11, 0x1, -R2 ;  /* 0x000000010b0bd824 */ /* 0x000fe200078e0a02 */
[----:B------:R0:W-:Y:S01]  /*5f10*/  STL [R1+0x41c], R10 ;  /* 0x00041c0a01007387 */ /* 0x0001e20000100800 */
[----:B------:R-:W-:Y:S02]  /*5f20*/  IMAD.MOV R6, RZ, RZ, -R6 ;  /* 0x000000ffff067224 */ /* 0x000fe400078e0a06 */
[----:B------:R-:W-:Y:S01]  /*5f30*/  VIADD R8, R5, 0x195 ;  /* 0x0000019505087836 */ /* 0x000fe20000000000 */
[C---:B------:R-:W-:Y:S01]  /*5f40*/  ISETP.GT.U32.AND P5, PT, R2.reuse, R11, PT ;  /* 0x0000000b0200720c */ /* 0x040fe20003fa4070 */
[----:B------:R-:W-:-:S02]  /*5f50*/  IMAD R0, R2, R6, R0 ;  /* 0x0000000602007224 */ /* 0x000fc400078e0200 */
[----:B------:R-:W-:Y:S02]  /*5f60*/  VIADD R6, R5, 0x196 ;  /* 0x0000019605067836 */ /* 0x000fe40000000000 */
[--C-:B------:R-:W-:Y:S01]  /*5f70*/  @!P3 IMAD.IADD R14, R14, 0x1, -R2.reuse ;  /* 0x000000010e0eb824 */ /* 0x100fe200078e0a02 */
[C---:B------:R-:W-:Y:S01]  /*5f80*/  ISETP.GT.U32.AND P3, PT, R2.reuse, R0, PT ;  /* 0x000000000200720c */ /* 0x040fe20003f64070 */
[--C-:B------:R-:W-:Y:S01]  /*5f90*/  @!P6 IMAD.IADD R13, R13, 0x1, -R2.reuse ;  /* 0x000000010d0de824 */ /* 0x100fe200078e0a02 */
[----:B------:R-:W-:Y:S01]  /*5fa0*/  IABS R18, R6 ;  /* 0x0000000600127213 */ /* 0x000fe20000000000 */
[----:B0-----:R-:W-:Y:S02]  /*5fb0*/  IMAD.MOV.U32 R10, RZ, RZ, R15 ;  /* 0x000000ffff0a7224 */ /* 0x001fe400078e000f */
[----:B------:R-:W-:Y:S01]  /*5fc0*/  VIADD R9, R5, 0x194 ;  /* 0x0000019405097836 */ /* 0x000fe20000000000 */
[----:B------:R-:W-:Y:S01]  /*5fd0*/  ISETP.GT.U32.AND P6, PT, R2, R13, PT ;  /* 0x0000000d0200720c */ /* 0x000fe20003fc4070 */
[----:B------:R-:W-:Y:S01]  /*5fe0*/  @!P5 IMAD.IADD R11, R11, 0x1, -R2 ;  /* 0x000000010b0bd824 */ /* 0x000fe200078e0a02 */
[----:B------:R-:W-:Y:S01]  /*5ff0*/  ISETP.GE.AND P5, PT, R16, RZ, PT ;  /* 0x000000ff1000720c */ /* 0x000fe20003fa6270 */
[----:B------:R-:W-:Y:S01]  /*6000*/  @!P1 IMAD.MOV R10, RZ, RZ, -R10 ;  /* 0x000000ffff0a9224 */ /* 0x000fe200078e0a0a */
[----:B------:R-:W-:Y:S01]  /*6010*/  ISETP.GE.AND P1, PT, R6, RZ, PT ;  /* 0x000000ff0600720c */ /* 0x000fe20003f26270 */
[----:B------:R-:W-:Y:S01]  /*6020*/  @!P2 IMAD.MOV R11, RZ, RZ, -R11 ;  /* 0x000000ffff0ba224 */ /* 0x000fe200078e0a0b */
[----:B------:R-:W-:Y:S01]  /*6030*/  ISETP.GE.AND P2, PT, R8, RZ, PT ;  /* 0x000000ff0800720c */ /* 0x000fe20003f46270 */
[----:B------:R-:W-:Y:S01]  /*6040*/  @!P3 IMAD.IADD R0, R0, 0x1, -R2 ;  /* 0x000000010000b824 */ /* 0x000fe200078e0a02 */
[----:B------:R0:W-:Y:S01]  /*6050*/  STL [R1+0x424], R10 ;  /* 0x0004240a01007387 */ /* 0x0001e20000100800 */
[----:B------:R-:W-:-:S02]  /*6060*/  VIADD R3, R5, 0x193 ;  /* 0x0000019305037836 */ /* 0x000fc40000000000 */
[----:B------:R-:W-:Y:S01]  /*6070*/  VIADD R15, R5, 0x191 ;  /* 0x00000191050f7836 */ /* 0x000fe20000000000 */
[----:B------:R1:W-:Y:S01]  /*6080*/  STL [R1+0x428], R11 ;  /* 0x0004280b01007387 */ /* 0x0003e20000100800 */
[----:B------:R-:W-:Y:S01]  /*6090*/  ISETP.GT.U32.AND P3, PT, R2, R0, PT ;  /* 0x000000000200720c */ /* 0x000fe20003f64070 */
[----:B------:R-:W-:Y:S01]  /*60a0*/  @!P6 IMAD.IADD R13, R13, 0x1, -R2 ;  /* 0x000000010d0de824 */ /* 0x000fe200078e0a02 */
[----:B------:R-:W-:Y:S01]  /*60b0*/  ISETP.GE.AND P6, PT, R3, RZ, PT ;  /* 0x000000ff0300720c */ /* 0x000fe20003fc6270 */
[C---:B------:R-:W-:Y:S02]  /*60c0*/  VIADD R19, R5.reuse, 0x192 ;  /* 0x0000019205137836 */ /* 0x040fe40000000000 */
[----:B0-----:R-:W-:Y:S01]  /*60d0*/  IMAD.MOV.U32 R10, RZ, RZ, R14 ;  /* 0x000000ffff0a7224 */ /* 0x001fe200078e000e */
[----:B------:R-:W-:Y:S01]  /*60e0*/  IABS R14, R3 ;  /* 0x00000003000e7213 */ /* 0x000fe20000000000 */
[----:B------:R-:W-:Y:S01]  /*60f0*/  VIADD R12, R5, 0x18f ;  /* 0x0000018f050c7836 */ /* 0x000fe20000000000 */
[----:B-1----:R-:W-:Y:S01]  /*6100*/  IABS R11, R8 ;  /* 0x00000008000b7213 */ /* 0x002fe20000000000 */
[----:B------:R-:W-:Y:S01]  /*6110*/  @!P0 IMAD.MOV R10, RZ, RZ, -R10 ;  /* 0x000000ffff0a8224 */ /* 0x000fe200078e0a0a */
[----:B------:R-:W-:Y:S01]  /*6120*/  ISETP.GE.AND P0, PT, R9, RZ, PT ;  /* 0x000000ff0900720c */ /* 0x000fe20003f06270 */
[----:B------:R-:W-:Y:S01]  /*6130*/  IMAD.HI.U32 R8, R7, R18, RZ ;  /* 0x0000001207087227 */ /* 0x000fe200078e00ff */
[----:B------:R-:W-:-:S02]  /*6140*/  IABS R9, R9 ;  /* 0x0000000900097213 */ /* 0x000fc40000000000 */
[----:B------:R0:W-:Y:S01]  /*6150*/  STL [R1+0x42c], R10 ;  /* 0x00042c0a01007387 */ /* 0x0001e20000100800 */
[----:B------:R-:W-:Y:S02]  /*6160*/  IMAD.MOV R8, RZ, RZ, -R8 ;  /* 0x000000ffff087224 */ /* 0x000fe400078e0a08 */
[----:B------:R-:W-:-:S04]  /*6170*/  IMAD.HI.U32 R6, R7, R9, RZ ;  /* 0x0000000907067227 */ /* 0x000fc800078e00ff */
[----:B------:R-:W-:Y:S02]  /*6180*/  IMAD R18, R2, R8, R18 ;  /* 0x0000000802127224 */ /* 0x000fe400078e0212 */
[----:B------:R-:W-:Y:S02]  /*6190*/  IMAD.MOV R6, RZ, RZ, -R6 ;  /* 0x000000ffff067224 */ /* 0x000fe400078e0a06 */
[----:B0-----:R-:W-:Y:S01]  /*61a0*/  IMAD.MOV.U32 R10, RZ, RZ, R13 ;  /* 0x000000ffff0a7224 */ /* 0x001fe200078e000d */
[----:B------:R-:W-:Y:S01]  /*61b0*/  IABS R13, R12 ;  /* 0x0000000c000d7213 */ /* 0x000fe20000000000 */
[----:B------:R-:W-:Y:S02]  /*61c0*/  @!P3 IMAD.IADD R0, R0, 0x1, -R2 ;  /* 0x000000010000b824 */ /* 0x000fe400078e0a02 */
[----:B------:R-:W-:Y:S01]  /*61d0*/  @!P4 IMAD.MOV R10, RZ, RZ, -R10 ;  /* 0x000000ffff0ac224 */ /* 0x000fe200078e0a0a */
[----:B------:R-:W-:Y:S01]  /*61e0*/  ISETP.GT.U32.AND P4, PT, R2, R18, PT ;  /* 0x000000120200720c */ /* 0x000fe20003f84070 */
[----:B------:R-:W-:-:S03]  /*61f0*/  IMAD.HI.U32 R3, R7, R11, RZ ;  /* 0x0000000b07037227 */ /* 0x000fc600078e00ff */
[----:B------:R0:W-:Y:S01]  /*6200*/  STL [R1+0x430], R10 ;  /* 0x0004300a01007387 */ /* 0x0001e20000100800 */
[----:B------:R-:W-:Y:S02]  /*6210*/  IMAD R9, R2, R6, R9 ;  /* 0x0000000602097224 */ /* 0x000fe400078e0209 */
[----:B------:R-:W-:Y:S02]  /*6220*/  IMAD.MOV R8, RZ, RZ, -R3 ;  /* 0x000000ffff087224 */ /* 0x000fe400078e0a03 */
[----:B------:R-:W-:-:S04]  /*6230*/  IMAD.HI.U32 R3, R7, R14, RZ ;  /* 0x0000000e07037227 */ /* 0x000fc800078e00ff */
[----:B------:R-:W-:Y:S02]  /*6240*/  IMAD R11, R2, R8, R11 ;  /* 0x00000008020b7224 */ /* 0x000fe400078e020b */
[----:B0-----:R-:W-:Y:S01]  /*6250*/  IMAD.MOV.U32 R10, RZ, RZ, R0 ;  /* 0x000000ffff0a7224 */ /* 0x001fe200078e0000 */
[----:B------:R-:W-:Y:S01]  /*6260*/  IABS R0, R15 ;  /* 0x0000000f00007213 */ /* 0x000fe20000000000 */
[----:B------:R-:W-:Y:S01]  /*6270*/  @!P4 IMAD.IADD R18, R18, 0x1, -R2 ;  /* 0x000000011212c824 */ /* 0x000fe200078e0a02 */
[C---:B------:R-:W-:Y:S01]  /*6280*/  ISETP.GT.U32.AND P3, PT, R2.reuse, R11, PT ;  /* 0x0000000b0200720c */ /* 0x040fe20003f64070 */
[----:B------:R-:W-:Y:S01]  /*6290*/  @!P5 IMAD.MOV R10, RZ, RZ, -R10 ;  /* 0x000000ffff0ad224 */ /* 0x000fe200078e0a0a */
[C---:B------:R-:W-:Y:S01]  /*62a0*/  ISETP.GT.U32.AND P5, PT, R2.reuse, R9, PT ;  /* 0x000000090200720c */ /* 0x040fe20003fa4070 */
[----:B------:R-:W-:Y:S01]  /*62b0*/  IMAD.MOV R3, RZ, RZ, -R3 ;  /* 0x000000ffff037224 */ /* 0x000fe200078e0a03 */
[C---:B------:R-:W-:Y:S01]  /*62c0*/  ISETP.GT.U32.AND P4, PT, R2.reuse, R18, PT ;  /* 0x000000120200720c */ /* 0x040fe20003f84070 */
[----:B------:R-:W-:Y:S01]  /*62d0*/  VIADD R8, R5, 0x190 ;  /* 0x0000019005087836 */ /* 0x000fe20000000000 */
[----:B------:R0:W-:Y:S01]  /*62e0*/  STL [R1+0x434], R10 ;  /* 0x0004340a01007387 */ /* 0x0001e20000100800 */
[----:B------:R-:W-:Y:S01]  /*62f0*/  IMAD R14, R2, R3, R14 ;  /* 0x00000003020e7224 */ /* 0x000fe200078e020e */
[----:B------:R-:W-:-:S02]  /*6300*/  IABS R3, R19 ;  /* 0x0000001300037213 */ /* 0x000fc40000000000 */
[----:B------:R-:W-:-:S03]  /*6310*/  IABS R6, R8 ;  /* 0x0000000800067213 */ /* 0x000fc60000000000 */
[--C-:B------:R-:W-:Y:S02]  /*6320*/  @!P3 IMAD.IADD R11, R11, 0x1, -R2.reuse ;  /* 0x000000010b0bb824 */ /* 0x100fe400078e0a02 */
[----:B------:R-:W-:Y:S02]  /*6330*/  @!P5 IMAD.IADD R9, R9, 0x1, -R2 ;  /* 0x000000010909d824 */ /* 0x000fe400078e0a02 */
[C---:B0-----:R-:W-:Y:S01]  /*6340*/  IMAD.HI.U32 R10, R7.reuse, R0, RZ ;  /* 0x00000000070a7227 */ /* 0x041fe200078e00ff */
[C---:B------:R-:W-:Y:S02]  /*6350*/  ISETP.GT.U32.AND P3, PT, R2.reuse, R11, PT ;  /* 0x0000000b0200720c */ /* 0x040fe40003f64070 */
[----:B------:R-:W-:Y:S01]  /*6360*/  ISETP.GT.U32.AND P5, PT, R2, R9, PT ;  /* 0x000000090200720c */ /* 0x000fe20003fa4070 */
[----:B------:R-:W-:Y:S02]  /*6370*/  IMAD.MOV R10, RZ, RZ, -R10 ;  /* 0x000000ffff0a7224 */ /* 0x000fe400078e0a0a */
[----:B------:R-:W-:Y:S01]  /*6380*/  @!P4 IMAD.IADD R18, R18, 0x1, -R2 ;  /* 0x000000011212c824 */ /* 0x000fe200078e0a02 */
[----:B------:R-:W-:Y:S01]  /*6390*/  ISETP.GT.U32.AND P4, PT, R2, R14, PT ;  /* 0x0000000e0200720c */ /* 0x000fe20003f84070 */
[----:B------:R-:W-:-:S04]  /*63a0*/  IMAD.HI.U32 R16, R7, R3, RZ ;  /* 0x0000000307107227 */ /* 0x000fc800078e00ff */
[C---:B------:R-:W-:Y:S02]  /*63b0*/  IMAD R0, R2.reuse, R10, R0 ;  /* 0x0000000a02007224 */ /* 0x040fe400078e0200 */
[----:B------:R-:W-:Y:S02]  /*63c0*/  IMAD.MOV R16, RZ, RZ, -R16 ;  /* 0x000000ffff107224 */ /* 0x000fe400078e0a10 */
[--C-:B------:R-:W-:Y:S01]  /*63d0*/  @!P5 IMAD.IADD R9, R9, 0x1, -R2.reuse ;  /* 0x000000010909d824 */ /* 0x100fe200078e0a02 */
[C---:B------:R-:W-:Y:S01]  /*63e0*/  ISETP.GT.U32.AND P5, PT, R2.reuse, R0, PT ;  /* 0x000000000200720c */ /* 0x040fe20003fa4070 */
[C---:B------:R-:W-:Y:S02]  /*63f0*/  IMAD R3, R2.reuse, R16, R3 ;  /* 0x0000001002037224 */ /* 0x040fe400078e0203 */
[----:B------:R-:W-:Y:S02]  /*6400*/  @!P3 IMAD.IADD R11, R11, 0x1, -R2 ;  /* 0x000000010b0bb824 */ /* 0x000fe400078e0a02 */
[----:B------:R-:W-:Y:S01]  /*6410*/  IMAD.MOV.U32 R20, RZ, RZ, R18 ;  /* 0x000000ffff147224 */ /* 0x000fe200078e0012 */
[----:B------:R-:W-:Y:S01]  /*6420*/  ISETP.GT.U32.AND P3, PT, R2, R3, PT ;  /* 0x000000030200720c */ /* 0x000fe20003f64070 */
[----:B------:R-:W-:Y:S01]  /*6430*/  @!P4 IMAD.IADD R14, R14, 0x1, -R2 ;  /* 0x000000010e0ec824 */ /* 0x000fe200078e0a02 */
[----:B------:R-:W-:Y:S01]  /*6440*/  ISETP.GE.AND P4, PT, R19, RZ, PT ;  /* 0x000000ff1300720c */ /* 0x000fe20003f86270 */
[----:B------:R-:W-:-:S02]  /*6450*/  VIADD R10, R5, 0x18e ;  /* 0x0000018e050a7836 */ /* 0x000fc40000000000 */
[----:B------:R-:W-:Y:S01]  /*6460*/  @!P1 IMAD.MOV R20, RZ, RZ, -R20 ;  /* 0x000000ffff149224 */ /* 0x000fe200078e0a14 */
[----:B------:R-:W-:Y:S01]  /*6470*/  ISETP.GT.U32.AND P1, PT, R2, R14, PT ;  /* 0x0000000e0200720c */ /* 0x000fe20003f24070 */
[----:B------:R-:W-:Y:S01]  /*6480*/  @!P5 IMAD.IADD R0, R0, 0x1, -R2 ;  /* 0x000000010000d824 */ /* 0x000fe200078e0a02 */
[----:B------:R-:W-:Y:S01]  /*6490*/  IABS R18, R10 ;  /* 0x0000000a00127213 */ /* 0x000fe20000000000 */
[C---:B------:R-:W-:Y:S01]  /*64a0*/  IMAD.HI.U32 R17, R7.reuse, R6, RZ ;  /* 0x0000000607117227 */ /* 0x040fe200078e00ff */
[----:B------:R0:W-:Y:S02]  /*64b0*/  STL [R1+0x438], R20 ;  /* 0x0004381401007387 */ /* 0x0001e40000100800 */
[----:B------:R-:W-:Y:S01]  /*64c0*/  ISETP.GT.U32.AND P5, PT, R2, R0, PT ;  /* 0x000000000200720c */ /* 0x000fe20003fa4070 */
[----:B------:R-:W-:-:S04]  /*64d0*/  IMAD.HI.U32 R16, R7, R13, RZ ;  /* 0x0000000d07107227 */ /* 0x000fc800078e00ff */
[----:B------:R-:W-:Y:S02]  /*64e0*/  IMAD.MOV R17, RZ, RZ, -R17 ;  /* 0x000000ffff117224 */ /* 0x000fe400078e0a11 */
[----:B------:R-:W-:Y:S01]  /*64f0*/  @!P3 IMAD.IADD R3, R3, 0x1, -R2 ;  /* 0x000000010303b824 */ /* 0x000fe200078e0a02 */
[----:B------:R-:W-:Y:S01]  /*6500*/  ISETP.GE.AND P3, PT, R15, RZ, PT ;  /* 0x000000ff0f00720c */ /* 0x000fe20003f66270 */
[----:B0-----:R-:W-:Y:S02]  /*6510*/  IMAD.MOV.U32 R20, RZ, RZ, R11 ;  /* 0x000000ffff147224 */ /* 0x001fe400078e000b */
[----:B------:R-:W-:-:S04]  /*6520*/  IMAD.HI.U32 R11, R7, R18, RZ ;  /* 0x00000012070b7227 */ /* 0x000fc800078e00ff */
[----:B------:R-:W-:Y:S02]  /*6530*/  IMAD.MOV R16, RZ, RZ, -R16 ;  /* 0x000000ffff107224 */ /* 0x000fe400078e0a10 */
[C---:B------:R-:W-:Y:S02]  /*6540*/  IMAD R6, R2.reuse, R17, R6 ;  /* 0x0000001102067224 */ /* 0x040fe400078e0206 */
[----:B------:R-:W-:Y:S01]  /*6550*/  @!P2 IMAD.MOV R20, RZ, RZ, -R20 ;  /* 0x000000ffff14a224 */ /* 0x000fe200078e0a14 */
[----:B------:R-:W-:Y:S01]  /*6560*/  ISETP.GT.U32.AND P2, PT, R2, R3, PT ;  /* 0x000000030200720c */ /* 0x000fe20003f44070 */
[----:B------:R-:W-:Y:S01]  /*6570*/  @!P1 IMAD.IADD R14, R14, 0x1, -R2 ;  /* 0x000000010e0e9824 */ /* 0x000fe200078e0a02 */
[C---:B------:R-:W-:Y:S01]  /*6580*/  ISETP.GT.U32.AND P1, PT, R2.reuse, R6, PT ;  /* 0x000000060200720c */ /* 0x040fe20003f24070 */
[----:B------:R-:W-:Y:S01]  /*6590*/  IMAD.MOV R11, RZ, RZ, -R11 ;  /* 0x000000ffff0b7224 */ /* 0x000fe200078e0a0b */
[----:B------:R-:W-:Y:S01]  /*65a0*/  STL [R1+0x43c], R20 ;  /* 0x00043c1401007387 */ /* 0x000fe20000100800 */
[----:B------:R-:W-:-:S02]  /*65b0*/  IMAD R13, R2, R16, R13 ;  /* 0x00000010020d7224 */ /* 0x000fc400078e020d */
[----:B------:R-:W-:Y:S02]  /*65c0*/  IMAD.MOV.U32 R15, RZ, RZ, R14 ;  /* 0x000000ffff0f7224 */ /* 0x000fe400078e000e */
[C---:B------:R-:W-:Y:S02]  /*65d0*/  IMAD R18, R2.reuse, R11, R18 ;  /* 0x0000000b02127224 */ /* 0x040fe400078e0212 */
[----:B------:R-:W-:Y:S01]  /*65e0*/  @!P6 IMAD.MOV R15, RZ, RZ, -R15 ;  /* 0x000000ffff0fe224 */ /* 0x000fe200078e0a0f */
[----:B------:R-:W-:Y:S01]  /*65f0*/  ISETP.GT.U32.AND P6, PT, R2, R13, PT ;  /* 0x0000000d0200720c */ /* 0x000fe20003fc4070 */
[----:B------:R-:W-:Y:S01]  /*6600*/  @!P5 IMAD.IADD R0, R0, 0x1, -R2 ;  /* 0x000000010000d824 */ /* 0x000fe200078e0a02 */
[----:B------:R-:W-:Y:S01]  /*6610*/  ISETP.GT.U32.AND P5, PT, R2, R18, PT ;  /* 0x000000120200720c */ /* 0x000fe20003fa4070 */
[----:B------:R-:W-:Y:S01]  /*6620*/  @!P0 IMAD.MOV R9, RZ, RZ, -R9 ;  /* 0x000000ffff098224 */ /* 0x000fe200078e0a09 */
[----:B------:R-:W-:Y:S01]  /*6630*/  ISETP.GE.AND P0, PT, R8, RZ, PT ;  /* 0x000000ff0800720c */ /* 0x000fe20003f06270 */
[----:B------:R-:W-:-:S02]  /*6640*/  VIADD R14, R5, 0x18d ;  /* 0x0000018d050e7836 */ /* 0x000fc40000000000 */
[--C-:B------:R-:W-:Y:S01]  /*6650*/  @!P2 IMAD.IADD R3, R3, 0x1, -R2.reuse ;  /* 0x000000010303a824 */ /* 0x100fe200078e0a02 */
[----:B------:R0:W-:Y:S01]  /*6660*/  STL [R1+0x444], R9 ;  /* 0x0004440901007387 */ /* 0x0001e20000100800 */
[----:B------:R-:W-:Y:S01]  /*6670*/  ISETP.GE.AND P2, PT, R12, RZ, PT ;  /* 0x000000ff0c00720c */ /* 0x000fe20003f46270 */
[----:B------:R-:W-:Y:S02]  /*6680*/  VIADD R12, R5, 0x18c ;  /* 0x0000018c050c7836 */ /* 0x000fe40000000000 */
[----:B------:R1:W-:Y:S01]  /*6690*/  STL [R1+0x448], R15 ;  /* 0x0004480f01007387 */ /* 0x0003e20000100800 */
[--C-:B------:R-:W-:Y:S01]  /*66a0*/  @!P1 IMAD.IADD R6, R6, 0x1, -R2.reuse ;  /* 0x0000000106069824 */ /* 0x100fe200078e0a02 */
[----:B------:R-:W-:Y:S01]  /*66b0*/  ISETP.GE.AND P1, PT, R10, RZ, PT ;  /* 0x000000ff0a00720c */ /* 0x000fe20003f26270 */
[--C-:B------:R-:W-:Y:S01]  /*66c0*/  @!P6 IMAD.IADD R13, R13, 0x1, -R2.reuse ;  /* 0x000000010d0de824 */ /* 0x100fe200078e0a02 */
[----:B------:R-:W-:Y:S01]  /*66d0*/  IABS R11, R12 ;  /* 0x0000000c000b7213 */ /* 0x000fe20000000000 */
[----:B------:R-:W-:Y:S01]  /*66e0*/  @!P5 IMAD.IADD R18, R18, 0x1, -R2 ;  /* 0x000000011212d824 */ /* 0x000fe200078e0a02 */
[----:B0-----:R-:W-:Y:S01]  /*66f0*/  IABS R9, R14 ;  /* 0x0000000e00097213 */ /* 0x001fe20000000000 */
[----:B------:R-:W-:Y:S01]  /*6700*/  VIADD R8, R5, 0x18b ;  /* 0x0000018b05087836 */ /* 0x000fe20000000000 */
[C---:B------:R-:W-:Y:S01]  /*6710*/  ISETP.GT.U32.AND P6, PT, R2.reuse, R6, PT ;  /* 0x000000060200720c */ /* 0x040fe20003fc4070 */
[----:B------:R-:W-:Y:S01]  /*6720*/  @!P3 IMAD.MOV R0, RZ, RZ, -R0 ;  /* 0x000000ffff00b224 */ /* 0x000fe200078e0a00 */
[----:B------:R-:W-:Y:S01]  /*6730*/  ISETP.GT.U32.AND P5, PT, R2, R13, PT ;  /* 0x0000000d0200720c */ /* 0x000fe20003fa4070 */
[----:B-1----:R-:W-:-:S02]  /*6740*/  IMAD.MOV.U32 R15, RZ, RZ, R3 ;  /* 0x000000ffff0f7224 */ /* 0x002fc400078e0003 */
[----:B------:R-:W-:-:S04]  /*6750*/  IMAD.HI.U32 R10, R7, R9, RZ ;  /* 0x00000009070a7227 */ /* 0x000fc800078e00ff */
[----:B------:R-:W-:Y:S01]  /*6760*/  @!P4 IMAD.MOV R15, RZ, RZ, -R15 ;  /* 0x000000ffff0fc224 */ /* 0x000fe200078e0a0f */
[----:B------:R-:W-:Y:S01]  /*6770*/  ISETP.GT.U32.AND P4, PT, R2, R18, PT ;  /* 0x000000120200720c */ /* 0x000fe20003f84070 */
[----:B------:R-:W-:Y:S02]  /*6780*/  IMAD.MOV R3, RZ, RZ, -R10 ;  /* 0x000000ffff037224 */ /* 0x000fe400078e0a0a */
[--C-:B------:R-:W-:Y:S01]  /*6790*/  @!P6 IMAD.IADD R6, R6, 0x1, -R2.reuse ;  /* 0x000000010606e824 */ /* 0x100fe200078e0a02 */
[----:B------:R0:W-:Y:S01]  /*67a0*/  STL [R1+0x44c], R15 ;  /* 0x00044c0f01007387 */ /* 0x0001e20000100800 */
[C---:B------:R-:W-:Y:S01]  /*67b0*/  IMAD R9, R2.reuse, R3, R9 ;  /* 0x0000000302097224 */ /* 0x040fe200078e0209 */
[----:B------:R-:W-:Y:S01]  /*67c0*/  IABS R3, R8 ;  /* 0x0000000800037213 */ /* 0x000fe20000000000 */
[----:B------:R-:W-:Y:S01]  /*67d0*/  VIADD R10, R5, 0x18a ;  /* 0x0000018a050a7836 */ /* 0x000fe20000000000 */
[----:B------:R1:W-:Y:S01]  /*67e0*/  STL [R1+0x450], R0 ;  /* 0x0004500001007387 */ /* 0x0003e20000100800 */
[----:B------:R-:W-:Y:S01]  /*67f0*/  @!P5 IMAD.IADD R13, R13, 0x1, -R2 ;  /* 0x000000010d0dd824 */ /* 0x000fe200078e0a02 */
[----:B------:R-:W-:Y:S01]  /*6800*/  ISETP.GT.U32.AND P6, PT, R2, R9, PT ;  /* 0x000000090200720c */ /* 0x000fe20003fc4070 */
[----:B------:R-:W-:Y:S01]  /*6810*/  IMAD.HI.U32 R16, R7, R3, RZ ;  /* 0x0000000307107227 */ /* 0x000fe200078e00ff */
[----:B------:R-:W-:-:S02]  /*6820*/  IABS R19, R10 ;  /* 0x0000000a00137213 */ /* 0x000fc40000000000 */
[----:B------:R-:W-:Y:S01]  /*6830*/  ISETP.GE.AND P5, PT, R14, RZ, PT ;  /* 0x000000ff0e00720c */ /* 0x000fe20003fa6270 */
[----:B0-----:R-:W-:-:S04]  /*6840*/  IMAD.HI.U32 R15, R7, R11, RZ ;  /* 0x0000000b070f7227 */ /* 0x001fc800078e00ff */
[----:B------:R-:W-:Y:S02]  /*6850*/  IMAD.MOV R15, RZ, RZ, -R15 ;  /* 0x000000ffff0f7224 */ /* 0x000fe400078e0a0f */
[--C-:B------:R-:W-:Y:S02]  /*6860*/  @!P4 IMAD.IADD R18, R18, 0x1, -R2.reuse ;  /* 0x000000011212c824 */ /* 0x100fe400078e0a02 */
[----:B------:R-:W-:Y:S02]  /*6870*/  IMAD R11, R2, R15, R11 ;  /* 0x0000000f020b7224 */ /* 0x000fe400078e020b */
[----:B------:R-:W-:Y:S01]  /*6880*/  @!P6 IMAD.IADD R9, R9, 0x1, -R2 ;  /* 0x000000010909e824 */ /* 0x000fe200078e0a02 */
[----:B------:R-:W-:Y:S01]  /*6890*/  ISETP.GE.AND P6, PT, R12, RZ, PT ;  /* 0x000000ff0c00720c */ /* 0x000fe20003fc6270 */
[----:B------:R-:W-:Y:S01]  /*68a0*/  IMAD.HI.U32 R15, R7, R19, RZ ;  /* 0x00000013070f7227 */ /* 0x000fe200078e00ff */
[----:B------:R-:W-:-:S03]  /*68b0*/  ISETP.GT.U32.AND P4, PT, R2, R11, PT ;  /* 0x0000000b0200720c */ /* 0x000fc60003f84070 */
[C---:B------:R-:W-:Y:S02]  /*68c0*/  VIADD R14, R5.reuse, 0x189 ;  /* 0x00000189050e7836 */ /* 0x040fe40000000000 */
[----:B------:R-:W-:Y:S02]  /*68d0*/  IMAD.MOV R16, RZ, RZ, -R16 ;  /* 0x000000ffff107224 */ /* 0x000fe400078e0a10 */
[----:B------:R-:W-:Y:S02]  /*68e0*/  IMAD.MOV.U32 R17, RZ, RZ, R6 ;  /* 0x000000ffff117224 */ /* 0x000fe400078e0006 */
[----:B------:R-:W-:Y:S02]  /*68f0*/  IMAD.MOV R15, RZ, RZ, -R15 ;  /* 0x000000ffff0f7224 */ /* 0x000fe400078e0a0f */
[----:B------:R-:W-:Y:S02]  /*6900*/  VIADD R12, R5, 0x188 ;  /* 0x00000188050c7836 */ /* 0x000fe40000000000 */
[----:B------:R-:W-:Y:S01]  /*6910*/  @!P4 IMAD.IADD R11, R11, 0x1, -R2 ;  /* 0x000000010b0bc824 */ /* 0x000fe200078e0a02 */
[C---:B------:R-:W-:Y:S01]  /*6920*/  ISETP.GT.U32.AND P4, PT, R2.reuse, R9, PT ;  /* 0x000000090200720c */ /* 0x040fe20003f84070 */
[C---:B------:R-:W-:Y:S01]  /*6930*/  IMAD R3, R2.reuse, R16, R3 ;  /* 0x0000001002037224 */ /* 0x040fe200078e0203 */
[----:B------:R-:W-:Y:S01]  /*6940*/  IABS R16, R14 ;  /* 0x0000000e00107213 */ /* 0x000fe20000000000 */
[----:B------:R-:W-:Y:S01]  /*6950*/  @!P0 IMAD.MOV R17, RZ, RZ, -R17 ;  /* 0x000000ffff118224 */ /* 0x000fe200078e0a11 */
[C---:B------:R-:W-:Y:S01]  /*6960*/  ISETP.GT.U32.AND P3, PT, R2.reuse, R11, PT ;  /* 0x0000000b0200720c */ /* 0x040fe20003f64070 */
[C---:B------:R-:W-:Y:S01]  /*6970*/  IMAD R19, R2.reuse, R15, R19 ;  /* 0x0000000f02137224 */ /* 0x040fe200078e0213 */
[----:B------:R-:W-:Y:S01]  /*6980*/  IABS R15, R12 ;  /* 0x0000000c000f7213 */ /* 0x000fe20000000000 */
[C---:B-1----:R-:W-:Y:S01]  /*6990*/  IMAD.HI.U32 R0, R7.reuse, R16, RZ ;  /* 0x0000001007007227 */ /* 0x042fe200078e00ff */
[C---:B------:R-:W-:Y:S01]  /*69a0*/  ISETP.GT.U32.AND P0, PT, R2.reuse, R3, PT ;  /* 0x000000030200720c */ /* 0x040fe20003f04070 */
[----:B------:R0:W-:Y:S02]  /*69b0*/  STL [R1+0x454], R17 ;  /* 0x0004541101007387 */ /* 0x0001e40000100800 */
[----:B------:R-:W-:Y:S01]  /*69c0*/  @!P2 IMAD.MOV R13, RZ, RZ, -R13 ;  /* 0x000000ffff0da224 */ /* 0x000fe200078e0a0d */
[----:B------:R-:W-:Y:S01]  /*69d0*/  ISETP.GT.U32.AND P2, PT, R2, R19, PT ;  /* 0x000000130200720c */ /* 0x000fe20003f44070 */
[----:B------:R-:W-:-:S03]  /*69e0*/  IMAD.HI.U32 R6, R7, R15, RZ ;  /* 0x0000000f07067227 */ /* 0x000fc600078e00ff */
[----:B------:R-:W-:Y:S01]  /*69f0*/  STL [R1+0x458], R13 ;  /* 0x0004580d01007387 */ /* 0x000fe20000100800 */
[----:B------:R-:W-:Y:S01]  /*6a00*/  @!P4 IMAD.IADD R9, R9, 0x1, -R2 ;  /* 0x000000010909c824 */ /* 0x000fe200078e0a02 */
[----:B------:R-:W-:Y:S01]  /*6a10*/  ISETP.GE.AND P4, PT, R10, RZ, PT ;  /* 0x000000ff0a00720c */ /* 0x000fe20003f86270 */
[----:B0-----:R-:W-:Y:S02]  /*6a20*/  IMAD.MOV.U32 R17, RZ, RZ, R18 ;  /* 0x000000ffff117224 */ /* 0x001fe400078e0012 */
[----:B------:R-:W-:Y:S02]  /*6a30*/  IMAD.MOV R0, RZ, RZ, -R0 ;  /* 0x000000ffff007224 */ /* 0x000fe400078e0a00 */
[----:B------:R-:W-:Y:S01]  /*6a40*/  @!P1 IMAD.MOV R17, RZ, RZ, -R17 ;  /* 0x000000ffff119224 */ /* 0x000fe200078e0a11 */
[----:B------:R-:W-:Y:S01]  /*6a50*/  ISETP.GE.AND P1, PT, R8, RZ, PT ;  /* 0x000000ff0800720c */ /* 0x000fe20003f26270 */
[----:B------:R-:W-:Y:S02]  /*6a60*/  IMAD.MOV R6, RZ, RZ, -R6 ;  /* 0x000000ffff067224 */ /* 0x000fe400078e0a06 */
[----:B------:R-:W-:Y:S01]  /*6a70*/  @!P3 IMAD.IADD R11, R11, 0x1, -R2 ;  /* 0x000000010b0bb824 */ /* 0x000fe200078e0a02 */
[----:B------:R0:W-:Y:S01]  /*6a80*/  STL [R1+0x45c], R17 ;  /* 0x00045c1101007387 */ /* 0x0001e20000100800 */
[----:B------:R-:W-:Y:S01]  /*6a90*/  IMAD R8, R2, R0, R16 ;  /* 0x0000000002087224 */ /* 0x000fe200078e0210 */
[----:B------:R-:W-:Y:S01]  /*6aa0*/  ISETP.GE.AND P3, PT, R14, RZ, PT ;  /* 0x000000ff0e00720c */ /* 0x000fe20003f66270 */
[----:B------:R-:W-:-:S02]  /*6ab0*/  IMAD.MOV.U32 R18, RZ, RZ, R9 ;  /* 0x000000ffff127224 */ /* 0x000fc400078e0009 */
[----:B------:R-:W-:Y:S02]  /*6ac0*/  @!P0 IMAD.IADD R3, R3, 0x1, -R2 ;  /* 0x0000000103038824 */ /* 0x000fe400078e0a02 */
[C---:B------:R-:W-:Y:S02]  /*6ad0*/  IMAD R10, R2.reuse, R6, R15 ;  /* 0x00000006020a7224 */ /* 0x040fe400078e020f */
[----:B------:R-:W-:Y:S01]  /*6ae0*/  @!P5 IMAD.MOV R18, RZ, RZ, -R18 ;  /* 0x000000ffff12d224 */ /* 0x000fe200078e0a12 */
[C---:B------:R-:W-:Y:S01]  /*6af0*/  ISETP.GT.U32.AND P5, PT, R2.reuse, R8, PT ;  /* 0x000000080200720c */ /* 0x040fe20003fa4070 */
[----:B0-----:R-:W-:Y:S01]  /*6b00*/  IMAD.MOV.U32 R17, RZ, RZ, R11 ;  /* 0x000000ffff117224 */ /* 0x001fe200078e000b */
[C---:B------:R-:W-:Y:S01]  /*6b10*/  ISETP.GT.U32.AND P0, PT, R2.reuse, R3, PT ;  /* 0x000000030200720c */ /* 0x040fe20003f04070 */
[--C-:B------:R-:W-:Y:S01]  /*6b20*/  @!P2 IMAD.IADD R19, R19, 0x1, -R2.reuse ;  /* 0x000000011313a824 */ /* 0x100fe200078e0a02 */
[----:B------:R-:W-:Y:S01]  /*6b30*/  STL [R1+0x460], R18 ;  /* 0x0004601201007387 */ /* 0x000fe20000100800 */
[----:B------:R-:W-:Y:S01]  /*6b40*/  @!P6 IMAD.MOV R17, RZ, RZ, -R17 ;  /* 0x000000ffff11e224 */ /* 0x000fe200078e0a11 */
[C---:B------:R-:W-:Y:S01]  /*6b50*/  ISETP.GT.U32.AND P6, PT, R2.reuse, R10, PT ;  /* 0x0000000a0200720c */ /* 0x040fe20003fc4070 */
[C---:B------:R-:W-:Y:S01]  /*6b60*/  VIADD R6, R5.reuse, 0x187 ;  /* 0x0000018705067836 */ /* 0x040fe20000000000 */
[----:B------:R-:W-:Y:S01]  /*6b70*/  ISETP.GT.U32.AND P2, PT, R2, R19, PT ;  /* 0x000000130200720c */ /* 0x000fe20003f44070 */
[C---:B------:R-:W-:Y:S01]  /*6b80*/  VIADD R0, R5.reuse, 0x186 ;  /* 0x0000018605007836 */ /* 0x040fe20000000000 */
[----:B------:R0:W-:Y:S01]  /*6b90*/  STL [R1+0x464], R17 ;  /* 0x0004641101007387 */ /* 0x0001e20000100800 */
[----:B------:R-:W-:Y:S01]  /*6ba0*/  VIADD R16, R5, 0x185 ;  /* 0x0000018505107836 */ /* 0x000fe20000000000 */
[----:B------:R-:W-:Y:S01]  /*6bb0*/  IABS R13, R6 ;  /* 0x00000006000d7213 */ /* 0x000fe20000000000 */
[--C-:B------:R-:W-:Y:S01]  /*6bc0*/  @!P5 IMAD.IADD R8, R8, 0x1, -R2.reuse ;  /* 0x000000010808d824 */ /* 0x100fe200078e0a02 */
[----:B------:R-:W-:Y:S01]  /*6bd0*/  IABS R9, R0 ;  /* 0x0000000000097213 */ /* 0x000fe20000000000 */
[--C-:B------:R-:W-:Y:S01]  /*6be0*/  @!P0 IMAD.IADD R3, R3, 0x1, -R2.reuse ;  /* 0x0000000103038824 */ /* 0x100fe200078e0a02 */
[----:B------:R-:W-:Y:S01]  /*6bf0*/  ISETP.GE.AND P0, PT, R12, RZ, PT ;  /* 0x000000ff0c00720c */ /* 0x000fe20003f06270 */
[----:B------:R-:W-:Y:S01]  /*6c00*/  IMAD.MOV.U32 R11, RZ, RZ, R13 ;  /* 0x000000ffff0b7224 */ /* 0x000fe200078e000d */
[----:B------:R-:W-:Y:S01]  /*6c10*/  ISETP.GT.U32.AND P5, PT, R2, R8, PT ;  /* 0x000000080200720c */ /* 0x000fe20003fa4070 */
[----:B------:R-:W-:Y:S01]  /*6c20*/  @!P6 IMAD.IADD R10, R10, 0x1, -R2 ;  /* 0x000000010a0ae824 */ /* 0x000fe200078e0a02 */
[----:B------:R-:W-:Y:S01]  /*6c30*/  IABS R13, R16 ;  /* 0x00000010000d7213 */ /* 0x000fe20000000000 */
[----:B------:R-:W-:-:S03]  /*6c40*/  IMAD.HI.U32 R12, R7, R11, RZ ;  /* 0x0000000b070c7227 */ /* 0x000fc600078e00ff */
[----:B------:R-:W-:Y:S01]  /*6c50*/  ISETP.GT.U32.AND P6, PT, R2, R10, PT ;  /* 0x0000000a0200720c */ /* 0x000fe20003fc4070 */
[----:B------:R-:W-:Y:S01]  /*6c60*/  @!P2 IMAD.IADD R19, R19, 0x1, -R2 ;  /* 0x000000011313a824 */ /* 0x000fe200078e0a02 */
[----:B------:R-:W-:Y:S01]  /*6c70*/  ISETP.GE.AND P2, PT, R6, RZ, PT ;  /* 0x000000ff0600720c */ /* 0x000fe20003f46270 */
[----:B------:R-:W-:-:S04]  /*6c80*/  IMAD.HI.U32 R6, R7, R9, RZ ;  /* 0x0000000907067227 */ /* 0x000fc800078e00ff */
[----:B------:R-:W-:Y:S02]  /*6c90*/  IMAD.MOV R12, RZ, RZ, -R12 ;  /* 0x000000ffff0c7224 */ /* 0x000fe400078e0a0c */
[----:B------:R-:W-:Y:S02]  /*6ca0*/  IMAD.MOV R6, RZ, RZ, -R6 ;  /* 0x000000ffff067224 */ /* 0x000fe400078e0a06 */
[C---:B------:R-:W-:Y:S02]  /*6cb0*/  IMAD R11, R2.reuse, R12, R11 ;  /* 0x0000000c020b7224 */ /* 0x040fe400078e020b */
[----:B------:R-:W-:Y:S02]  /*6cc0*/  IMAD R9, R2, R6, R9 ;  /* 0x0000000602097224 */ /* 0x000fe400078e0209 */
[--C-:B------:R-:W-:Y:S01]  /*6cd0*/  @!P5 IMAD.IADD R8, R8, 0x1, -R2.reuse ;  /* 0x000000010808d824 */ /* 0x100fe200078e0a02 */
[----:B------:R-:W-:Y:S01]  /*6ce0*/  ISETP.GT.U32.AND P5, PT, R2, R11, PT ;  /* 0x0000000b0200720c */ /* 0x000fe20003fa4070 */
[----:B------:R-:W-:Y:S01]  /*6cf0*/  @!P6 IMAD.IADD R10, R10, 0x1, -R2 ;  /* 0x000000010a0ae824 */ /* 0x000fe200078e0a02 */
[----:B------:R-:W-:Y:S01]  /*6d00*/  ISETP.GT.U32.AND P6, PT, R2, R9, PT ;  /* 0x000000090200720c */ /* 0x000fe20003fc4070 */
[----:B------:R-:W-:-:S02]  /*6d10*/  IMAD.MOV.U32 R14, RZ, RZ, R3 ;  /* 0x000000ffff0e7224 */ /* 0x000fc400078e0003 */
[----:B------:R-:W-:Y:S02]  /*6d20*/  VIADD R12, R5, 0x184 ;  /* 0x00000184050c7836 */ /* 0x000fe40000000000 */
[----:B------:R-:W-:Y:S01]  /*6d30*/  @!P1 IMAD.MOV R14, RZ, RZ, -R14 ;  /* 0x000000ffff0e9224 */ /* 0x000fe200078e0a0e */
[----:B------:R-:W-:Y:S01]  /*6d40*/  ISETP.GE.AND P1, PT, R0, RZ, PT ;  /* 0x000000ff0000720c */ /* 0x000fe20003f26270 */
[----:B------:R-:W-:Y:S01]  /*6d50*/  IMAD.HI.U32 R3, R7, R13, RZ ;  /* 0x0000000d07037227 */ /* 0x000fe200078e00ff */
[----:B0-----:R-:W-:Y:S02]  /*6d60*/  IABS R17, R12 ;  /* 0x0000000c00117213 */ /* 0x001fe40000000000 */
[----:B------:R0:W-:Y:S01]  /*6d70*/  STL [R1+0x46c], R14 ;  /* 0x00046c0e01007387 */ /* 0x0001e20000100800 */
[----:B------:R-:W-:Y:S02]  /*6d80*/  @!P5 IMAD.IADD R11, R11, 0x1, -R2 ;  /* 0x000000010b0bd824 */ /* 0x000fe400078e0a02 */
[----:B------:R-:W-:-:S02]  /*6d90*/  IMAD.MOV R3, RZ, RZ, -R3 ;  /* 0x000000ffff037224 */ /* 0x000fc400078e0a03 */
[----:B------:R-:W-:Y:S01]  /*6da0*/  @!P6 IMAD.IADD R9, R9, 0x1, -R2 ;  /* 0x000000010909e824 */ /* 0x000fe200078e0a02 */
[----:B------:R-:W-:Y:S01]  /*6db0*/  ISETP.GT.U32.AND P6, PT, R2, R11, PT ;  /* 0x0000000b0200720c */ /* 0x000fe20003fc4070 */
[----:B------:R-:W-:Y:S02]  /*6dc0*/  VIADD R0, R5, 0x182 ;  /* 0x0000018205007836 */ /* 0x000fe40000000000 */
[----:B------:R-:W-:-:S03]  /*6dd0*/  IMAD.HI.U32 R20, R7, R17, RZ ;  /* 0x0000001107147227 */ /* 0x000fc600078e00ff */
[----:B------:R-:W-:Y:S01]  /*6de0*/  IABS R6, R0 ;  /* 0x0000000000067213 */ /* 0x000fe20000000000 */
[----:B0-----:R-:W-:Y:S02]  /*6df0*/  VIADD R14, R5, 0x183 ;  /* 0x00000183050e7836 */ /* 0x001fe40000000000 */
[C---:B------:R-:W-:Y:S02]  /*6e00*/  IMAD R13, R2.reuse, R3, R13 ;  /* 0x00000003020d7224 */ /* 0x040fe400078e020d */
[----:B------:R-:W-:Y:S01]  /*6e10*/  IMAD.MOV R20, RZ, RZ, -R20 ;  /* 0x000000ffff147224 */ /* 0x000fe200078e0a14 */
[----:B------:R-:W-:Y:S01]  /*6e20*/  IABS R15, R14 ;  /* 0x0000000e000f7213 */ /* 0x000fe20000000000 */
[----:B------:R-:W-:Y:S01]  /*6e30*/  @!P4 IMAD.MOV R19, RZ, RZ, -R19 ;  /* 0x000000ffff13c224 */ /* 0x000fe200078e0a13 */
[----:B------:R-:W-:Y:S01]  /*6e40*/  ISETP.GT.U32.AND P5, PT, R2, R13, PT ;  /* 0x0000000d0200720c */ /* 0x000fe20003fa4070 */
[----:B------:R-:W-:Y:S01]  /*6e50*/  @!P6 IMAD.IADD R11, R11, 0x1, -R2 ;  /* 0x000000010b0be824 */ /* 0x000fe200078e0a02 */
[----:B------:R-:W-:Y:S01]  /*6e60*/  ISETP.GE.AND P4, PT, R16, RZ, PT ;  /* 0x000000ff1000720c */ /* 0x000fe20003f86270 */
[----:B------:R-:W-:Y:S01]  /*6e70*/  IMAD.HI.U32 R18, R7, R15, RZ ;  /* 0x0000000f07127227 */ /* 0x000fe200078e00ff */
[----:B------:R0:W-:Y:S03]  /*6e80*/  STL [R1+0x470], R19 ;  /* 0x0004701301007387 */ /* 0x0001e60000100800 */
[----:B------:R-:W-:-:S02]  /*6e90*/  IMAD R16, R2, R20, R17 ;  /* 0x0000001402107224 */ /* 0x000fc400078e0211 */
[----:B------:R-:W-:Y:S02]  /*6ea0*/  IMAD.MOV R18, RZ, RZ, -R18 ;  /* 0x000000ffff127224 */ /* 0x000fe400078e0a12 */
[----:B------:R-:W-:Y:S01]  /*6eb0*/  IMAD.MOV.U32 R21, RZ, RZ, R8 ;  /* 0x000000ffff157224 */ /* 0x000fe200078e0008 */
[C---:B------:R-:W-:Y:S01]  /*6ec0*/  ISETP.GT.U32.AND P6, PT, R2.reuse, R16, PT ;  /* 0x000000100200720c */ /* 0x040fe20003fc4070 */
[----:B------:R-:W-:Y:S02]  /*6ed0*/  @!P5 IMAD.IADD R13, R13, 0x1, -R2 ;  /* 0x000000010d0dd824 */ /* 0x000fe400078e0a02 */
[----:B0-----:R-:W-:Y:S02]  /*6ee0*/  IMAD.MOV.U32 R19, RZ, RZ, R6 ;  /* 0x000000ffff137224 */ /* 0x001fe400078e0006 */
[C---:B------:R-:W-:Y:S01]  /*6ef0*/  IMAD R6, R2.reuse, R18, R15 ;  /* 0x0000001202067224 */ /* 0x040fe200078e020f */
[----:B------:R-:W-:Y:S01]  /*6f00*/  ISETP.GT.U32.AND P5, PT, R2, R13, PT ;  /* 0x0000000d0200720c */ /* 0x000fe20003fa4070 */
[----:B------:R-:W-:-:S04]  /*6f10*/  IMAD.HI.U32 R8, R7, R19, RZ ;  /* 0x0000001307087227 */ /* 0x000fc800078e00ff */
[----:B------:R-:W-:Y:S02]  /*6f20*/  IMAD.MOV.U32 R15, RZ, RZ, R11 ;  /* 0x000000ffff0f7224 */ /* 0x000fe400078e000b */
[----:B------:R-:W-:Y:S01]  /*6f30*/  @!P3 IMAD.MOV R21, RZ, RZ, -R21 ;  /* 0x000000ffff15b224 */ /* 0x000fe200078e0a15 */
[C---:B------:R-:W-:Y:S01]  /*6f40*/  ISETP.GT.U32.AND P3, PT, R2.reuse, R9, PT ;  /* 0x000000090200720c */ /* 0x040fe20003f64070 */
[----:B------:R-:W-:Y:S02]  /*6f50*/  IMAD.MOV R8, RZ, RZ, -R8 ;  /* 0x000000ffff087224 */ /* 0x000fe400078e0a08 */
[----:B------:R-:W-:Y:S01]  /*6f60*/  @!P2 IMAD.MOV R15, RZ, RZ, -R15 ;  /* 0x000000ffff0fa224 */ /* 0x000fe200078e0a0f */
[C---:B------:R-:W-:Y:S01]  /*6f70*/  ISETP.GT.U32.AND P2, PT, R2.reuse, R6, PT ;  /* 0x000000060200720c */ /* 0x040fe20003f44070 */
[----:B------:R-:W-:Y:S01]  /*6f80*/  VIADD R3, R5, 0x181 ;  /* 0x0000018105037836 */ /* 0x000fe20000000000 */
[----:B------:R-:W-:Y:S01]  /*6f90*/  STL [R1+0x474], R21 ;  /* 0x0004741501007387 */ /* 0x000fe20000100800 */
[----:B------:R-:W-:-:S02]  /*6fa0*/  IMAD R8, R2, R8, R19 ;  /* 0x0000000802087224 */ /* 0x000fc400078e0213 */
[----:B------:R-:W-:Y:S01]  /*6fb0*/  @!P6 IMAD.IADD R16, R16, 0x1, -R2 ;  /* 0x000000011010e824 */ /* 0x000fe200078e0a02 */
[----:B------:R-:W-:Y:S01]  /*6fc0*/  IABS R17, R3 ;  /* 0x0000000300117213 */ /* 0x000fe20000000000 */
[----:B------:R-:W-:Y:S01]  /*6fd0*/  IMAD.MOV.U32 R18, RZ, RZ, R10 ;  /* 0x000000ffff127224 */ /* 0x000fe200078e000a */
[----:B------:R-:W-:Y:S01]  /*6fe0*/  ISETP.GT.U32.AND P6, PT, R2, R8, PT ;  /* 0x000000080200720c */ /* 0x000fe20003fc4070 */
[----:B------:R-:W-:Y:S01]  /*6ff0*/  @!P3 IMAD.IADD R9, R9, 0x1, -R2 ;  /* 0x000000010909b824 */ /* 0x000fe200078e0a02 */
[----:B------:R-:W-:Y:S01]  /*7000*/  ISETP.GE.AND P3, PT, R14, RZ, PT ;  /* 0x000000ff0e00720c */ /* 0x000fe20003f66270 */
[----:B------:R-:W-:-:S04]  /*7010*/  IMAD.HI.U32 R10, R7, R17, RZ ;  /* 0x00000011070a7227 */ /* 0x000fc800078e00ff */
[----:B------:R-:W-:Y:S01]  /*7020*/  @!P0 IMAD.MOV R18, RZ, RZ, -R18 ;  /* 0x000000ffff128224 */ /* 0x000fe200078e0a12 */
[----:B------:R-:W-:Y:S01]  /*7030*/  ISETP.GE.AND P0, PT, R12, RZ, PT ;  /* 0x000000ff0c00720c */ /* 0x000fe20003f06270 */
[----:B------:R-:W-:Y:S02]  /*7040*/  @!P2 IMAD.IADD R6, R6, 0x1, -R2 ;  /* 0x000000010606a824 */ /* 0x000fe400078e0a02 */
[----:B------:R-:W-:Y:S01]  /*7050*/  IMAD.MOV R10, RZ, RZ, -R10 ;  /* 0x000000ffff0a7224 */ /* 0x000fe200078e0a0a */
[----:B------:R-:W-:Y:S01]  /*7060*/  STL [R1+0x478], R18 ;  /* 0x0004781201007387 */ /* 0x000fe20000100800 */
[----:B------:R-:W-:Y:S01]  /*7070*/  VIADD R11, R5, 0x180 ;  /* 0x00000180050b7836 */ /* 0x000fe20000000000 */
[----:B------:R-:W-:Y:S01]  /*7080*/  ISETP.GT.U32.AND P2, PT, R2, R6, PT ;  /* 0x000000060200720c */ /* 0x000fe20003f44070 */
[----:B------:R-:W-:Y:S01]  /*7090*/  IMAD.MOV.U32 R12, RZ, RZ, R9 ;  /* 0x000000ffff0c7224 */ /* 0x000fe200078e0009 */
[----:B------:R-:W-:Y:S01]  /*70a0*/  STL [R1+0x47c], R15 ;  /* 0x00047c0f01007387 */ /* 0x000fe20000100800 */
[----:B------:R-:W-:Y:S01]  /*70b0*/  @!P5 IMAD.IADD R13, R13, 0x1, -R2 ;  /* 0x000000010d0dd824 */ /* 0x000fe200078e0a02 */
[----:B------:R-:W-:Y:S01]  /*70c0*/  ISETP.GE.AND P5, PT, R0, RZ, PT ;  /* 0x000000ff0000720c */ /* 0x000fe20003fa6270 */
[C---:B------:R-:W-:Y:S01]  /*70d0*/  IMAD R0, R2.reuse, R10, R17 ;  /* 0x0000000a02007224 */ /* 0x040fe200078e0211 */
[----:B------:R-:W-:Y:S01]  /*70e0*/  IABS R17, R11 ;  /* 0x0000000b00117213 */ /* 0x000fe20000000000 */
[----:B------:R-:W-:Y:S01]  /*70f0*/  @!P1 IMAD.MOV R12, RZ, RZ, -R12 ;  /* 0x000000ffff0c9224 */ /* 0x000fe200078e0a0c */
[----:B------:R-:W-:Y:S01]  /*7100*/  ISETP.GT.U32.AND P1, PT, R2, R16, PT ;  /* 0x000000100200720c */ /* 0x000fe20003f24070 */
[----:B------:R-:W-:-:S02]  /*7110*/  @!P6 IMAD.IADD R8, R8, 0x1, -R2 ;  /* 0x000000010808e824 */ /* 0x000fc400078e0a02 */
[----:B------:R-:W-:Y:S01]  /*7120*/  IMAD.HI.U32 R19, R7, R17, RZ ;  /* 0x0000001107137227 */ /* 0x000fe200078e00ff */
[----:B------:R0:W-:Y:S02]  /*7130*/  STL [R1+0x480], R12 ;  /* 0x0004800c01007387 */ /* 0x0001e40000100800 */
[----:B------:R-:W-:Y:S01]  /*7140*/  ISETP.GT.U32.AND P6, PT, R2, R8, PT ;  /* 0x000000080200720c */ /* 0x000fe20003fc4070 */
[----:B------:R-:W-:Y:S02]  /*7150*/  IMAD.MOV R19, RZ, RZ, -R19 ;  /* 0x000000ffff137224 */ /* 0x000fe400078e0a13 */
[--C-:B------:R-:W-:Y:S01]  /*7160*/  @!P2 IMAD.IADD R6, R6, 0x1, -R2.reuse ;  /* 0x000000010606a824 */ /* 0x100fe200078e0a02 */
[----:B------:R-:W-:Y:S01]  /*7170*/  ISETP.GE.AND P2, PT, R3, RZ, PT ;  /* 0x000000ff0300720c */ /* 0x000fe20003f46270 */
[----:B------:R-:W-:Y:S02]  /*7180*/  IMAD R3, R2, R19, R17 ;  /* 0x0000001302037224 */ /* 0x000fe400078e0211 */
[----:B------:R-:W-:Y:S01]  /*7190*/  @!P1 IMAD.IADD R16, R16, 0x1, -R2 ;  /* 0x0000000110109824 */ /* 0x000fe200078e0a02 */
[----:B------:R-:W-:Y:S01]  /*71a0*/  ISETP.GT.U32.AND P1, PT, R2, R0, PT ;  /* 0x000000000200720c */ /* 0x000fe20003f24070 */
[----:B0-----:R-:W-:-:S02]  /*71b0*/  VIADD R12, R5, 0x17d ;  /* 0x0000017d050c7836 */ /* 0x001fc40000000000 */
[C---:B------:R-:W-:Y:S02]  /*71c0*/  VIADD R14, R5.reuse, 0x17f ;  /* 0x0000017f050e7836 */ /* 0x040fe40000000000 */
[----:B------:R-:W-:Y:S01]  /*71d0*/  @!P6 IMAD.IADD R8, R8, 0x1, -R2 ;  /* 0x000000010808e824 */ /* 0x000fe200078e0a02 */
[----:B------:R-:W-:Y:S01]  /*71e0*/  ISETP.GT.U32.AND P6, PT, R2, R3, PT ;  /* 0x000000030200720c */ /* 0x000fe20003fc4070 */
[----:B------:R-:W-:Y:S01]  /*71f0*/  VIADD R15, R5, 0x17e ;  /* 0x0000017e050f7836 */ /* 0x000fe20000000000 */
[----:B------:R-:W-:Y:S01]  /*7200*/  IABS R10, R12 ;  /* 0x0000000c000a7213 */ /* 0x000fe20000000000 */
[----:B------:R-:W-:Y:S01]  /*7210*/  IMAD.MOV.U32 R22, RZ, RZ, R13 ;  /* 0x000000ffff167224 */ /* 0x000fe200078e000d */
[----:B------:R-:W-:Y:S01]  /*7220*/  IABS R18, R14 ;  /* 0x0000000e00127213 */ /* 0x000fe20000000000 */
[----:B------:R-:W-:Y:S01]  /*7230*/  IMAD.MOV.U32 R21, RZ, RZ, R16 ;  /* 0x000000ffff157224 */ /* 0x000fe200078e0010 */
[----:B------:R-:W-:Y:S01]  /*7240*/  IABS R9, R15 ;  /* 0x0000000f00097213 */ /* 0x000fe20000000000 */
[----:B------:R-:W-:Y:S01]  /*7250*/  @!P1 IMAD.IADD R0, R0, 0x1, -R2 ;  /* 0x0000000100009824 */ /* 0x000fe200078e0a02 */
[----:B------:R-:W-:Y:S01]  /*7260*/  ISETP.GE.AND P1, PT, R11, RZ, PT ;  /* 0x000000ff0b00720c */ /* 0x000fe20003f26270 */
[----:B------:R-:W-:-:S04]  /*7270*/  IMAD.HI.U32 R19, R7, R10, RZ ;  /* 0x0000000a07137227 */ /* 0x000fc800078e00ff */
[----:B------:R-:W-:-:S04]  /*7280*/  IMAD.HI.U32 R17, R7, R18, RZ ;  /* 0x0000001207117227 */ /* 0x000fc800078e00ff */
[----:B------:R-:W-:-:S04]  /*7290*/  IMAD.HI.U32 R20, R7, R9, RZ ;  /* 0x0000000907147227 */ /* 0x000fc800078e00ff */
[----:B------:R-:W-:Y:S01]  /*72a0*/  @!P6 IMAD.IADD R3, R3, 0x1, -R2 ;  /* 0x000000010303e824 */ /* 0x000fe200078e0a02 */
[C---:B------:R-:W-:Y:S01]  /*72b0*/  ISETP.GT.U32.AND P6, PT, R2.reuse, R0, PT ;  /* 0x000000000200720c */ /* 0x040fe20003fc4070 */
[----:B------:R-:W-:Y:S02]  /*72c0*/  IMAD.MOV R19, RZ, RZ, -R19 ;  /* 0x000000ffff137224 */ /* 0x000fe400078e0a13 */
[----:B------:R-:W-:Y:S02]  /*72d0*/  IMAD.MOV R17, RZ, RZ, -R17 ;  /* 0x000000ffff117224 */ /* 0x000fe400078e0a11 */
[----:B------:R-:W-:Y:S02]  /*72e0*/  IMAD.MOV R20, RZ, RZ, -R20 ;  /* 0x000000ffff147224 */ /* 0x000fe400078e0a14 */
[C---:B------:R-:W-:Y:S02]  /*72f0*/  IMAD R10, R2.reuse, R19, R10 ;  /* 0x00000013020a7224 */ /* 0x040fe400078e020a */
[----:B------:R-:W-:-:S02]  /*7300*/  IMAD R17, R2, R17, R18 ;  /* 0x0000001102117224 */ /* 0x000fc400078e0212 */
[C---:B------:R-:W-:Y:S02]  /*7310*/  IMAD R9, R2.reuse, R20, R9 ;  /* 0x0000001402097224 */ /* 0x040fe400078e0209 */
[----:B------:R-:W-:Y:S02]  /*7320*/  IMAD.MOV.U32 R19, RZ, RZ, R6 ;  /* 0x000000ffff137224 */ /* 0x000fe400078e0006 */
[----:B------:R-:W-:Y:S01]  /*7330*/  @!P4 IMAD.MOV R22, RZ, RZ, -R22 ;  /* 0x000000ffff16c224 */ /* 0x000fe200078e0a16 */
[C---:B------:R-:W-:Y:S01]  /*7340*/  ISETP.GT.U32.AND P4, PT, R2.reuse, R17, PT ;  /* 0x000000110200720c */ /* 0x040fe20003f84070 */
[----:B------:R-:W-:Y:S01]  /*7350*/  @!P3 IMAD.MOV R19, RZ, RZ, -R19 ;  /* 0x000000ffff13b224 */ /* 0x000fe200078e0a13 */
[C---:B------:R-:W-:Y:S01]  /*7360*/  ISETP.GT.U32.AND P3, PT, R2.reuse, R9, PT ;  /* 0x000000090200720c */ /* 0x040fe20003f64070 */
[C---:B------:R-:W-:Y:S01]  /*7370*/  VIADD R11, R5.reuse, 0x17c ;  /* 0x0000017c050b7836 */ /* 0x040fe20000000000 */
[----:B------:R-:W-:Y:S01]  /*7380*/  STL [R1+0x484], R22 ;  /* 0x0004841601007387 */ /* 0x000fe20000100800 */
[----:B------:R-:W-:Y:S01]  /*7390*/  @!P0 IMAD.MOV R21, RZ, RZ, -R21 ;  /* 0x000000ffff158224 */ /* 0x000fe200078e0a15 */
[----:B------:R-:W-:Y:S01]  /*73a0*/  ISETP.GT.U32.AND P0, PT, R2, R3, PT ;  /* 0x000000030200720c */ /* 0x000fe20003f04070 */
[----:B------:R-:W-:Y:S01]  /*73b0*/  @!P6 IMAD.IADD R0, R0, 0x1, -R2 ;  /* 0x000000010000e824 */ /* 0x000fe200078e0a02 */
[----:B------:R-:W-:Y:S01]  /*73c0*/  ISETP.GT.U32.AND P6, PT, R2, R10, PT ;  /* 0x0000000a0200720c */ /* 0x000fe20003fc4070 */
[----:B------:R-:W-:Y:S01]  /*73d0*/  VIADD R18, R5, 0x17b ;  /* 0x0000017b05127836 */ /* 0x000fe20000000000 */
[----:B------:R-:W-:Y:S01]  /*73e0*/  IABS R13, R11 ;  /* 0x0000000b000d7213 */ /* 0x000fe20000000000 */
[----:B------:R-:W-:Y:S01]  /*73f0*/  @!P5 IMAD.MOV R8, RZ, RZ, -R8 ;  /* 0x000000ffff08d224 */ /* 0x000fe200078e0a08 */
[----:B------:R-:W-:Y:S01]  /*7400*/  STL [R1+0x488], R21 ;  /* 0x0004881501007387 */ /* 0x000fe20000100800 */
[----:B------:R-:W-:Y:S01]  /*7410*/  @!P4 IMAD.IADD R17, R17, 0x1, -R2 ;  /* 0x000000011111c824 */ /* 0x000fe200078e0a02 */
[----:B------:R-:W-:Y:S01]  /*7420*/  IABS R16, R18 ;  /* 0x0000001200107213 */ /* 0x000fe20000000000 */
[----:B------:R-:W-:Y:S01]  /*7430*/  IMAD.HI.U32 R6, R7, R13, RZ ;  /* 0x0000000d07067227 */ /* 0x000fe200078e00ff */
[----:B------:R-:W-:Y:S01]  /*7440*/  STL [R1+0x48c], R19 ;  /* 0x00048c1301007387 */ /* 0x000fe20000100800 */
[----:B------:R-:W-:-:S02]  /*7450*/  ISETP.GE.AND P4, PT, R12, RZ, PT ;  /* 0x000000ff0c00720c */ /* 0x000fc40003f86270 */
[----:B------:R-:W-:Y:S01]  /*7460*/  @!P3 IMAD.IADD R9, R9, 0x1, -R2 ;  /* 0x000000010909b824 */ /* 0x000fe200078e0a02 */
[----:B------:R0:W-:Y:S01]  /*7470*/  STL [R1+0x4a0], R8 ;  /* 0x0004a00801007387 */ /* 0x0001e20000100800 */
[----:B------:R-:W-:Y:S01]  /*7480*/  IMAD.MOV R6, RZ, RZ, -R6 ;  /* 0x000000ffff067224 */ /* 0x000fe200078e0a06 */
[----:B------:R-:W-:Y:S01]  /*7490*/  ISETP.GT.U32.AND P3, PT, R2, R17, PT ;  /* 0x000000110200720c */ /* 0x000fe20003f64070 */
[--C-:B------:R-:W-:Y:S01]  /*74a0*/  @!P0 IMAD.IADD R3, R3, 0x1, -R2.reuse ;  /* 0x0000000103038824 */ /* 0x100fe200078e0a02 */
[----:B------:R-:W-:Y:S01]  /*74b0*/  ISETP.GE.AND P5, PT, R14, RZ, PT ;  /* 0x000000ff0e00720c */ /* 0x000fe20003fa6270 */
[----:B------:R-:W-:Y:S01]  /*74c0*/  @!P6 IMAD.IADD R10, R10, 0x1, -R2 ;  /* 0x000000010a0ae824 */ /* 0x000fe200078e0a02 */
[C---:B------:R-:W-:Y:S01]  /*74d0*/  ISETP.GT.U32.AND P6, PT, R2.reuse, R9, PT ;  /* 0x000000090200720c */ /* 0x040fe20003fc4070 */
[----:B------:R-:W-:Y:S01]  /*74e0*/  IMAD R13, R2, R6, R13 ;  /* 0x00000006020d7224 */ /* 0x000fe200078e020d */
[----:B------:R-:W-:Y:S01]  /*74f0*/  ISETP.GE.AND P0, PT, R15, RZ, PT ;  /* 0x000000ff0f00720c */ /* 0x000fe20003f06270 */
[----:B------:R-:W-:-:S02]  /*7500*/  IMAD.MOV.U32 R12, RZ, RZ, R3 ;  /* 0x000000ffff0c7224 */ /* 0x000fc400078e0003 */
[----:B0-----:R-:W-:-:S04]  /*7510*/  IMAD.HI.U32 R8, R7, R16, RZ ;  /* 0x0000001007087227 */ /* 0x001fc800078e00ff */
[----:B------:R-:W-:Y:S02]  /*7520*/  IMAD.MOV R8, RZ, RZ, -R8 ;  /* 0x000000ffff087224 */ /* 0x000fe400078e0a08 */
[----:B------:R-:W-:Y:S01]  /*7530*/  @!P1 IMAD.MOV R12, RZ, RZ, -R12 ;  /* 0x000000ffff0c9224 */ /* 0x000fe200078e0a0c */
[C---:B------:R-:W-:Y:S01]  /*7540*/  ISETP.GT.U32.AND P1, PT, R2.reuse, R13, PT ;  /* 0x0000000d0200720c */ /* 0x040fe20003f24070 */
[----:B------:R-:W-:Y:S02]  /*7550*/  IMAD.MOV.U32 R19, RZ, RZ, R0 ;  /* 0x000000ffff137224 */ /* 0x000fe400078e0000 */
[----:B------:R-:W-:Y:S02]  /*7560*/  VIADD R0, R5, 0x17a ;  /* 0x0000017a05007836 */ /* 0x000fe40000000000 */
[C---:B------:R-:W-:Y:S02]  /*7570*/  IMAD R16, R2.reuse, R8, R16 ;  /* 0x0000000802107224 */ /* 0x040fe400078e0210 */
[--C-:B------:R-:W-:Y:S01]  /*7580*/  @!P3 IMAD.IADD R17, R17, 0x1, -R2.reuse ;  /* 0x000000011111b824 */ /* 0x100fe200078e0a02 */
[----:B------:R-:W-:Y:S01]  /*7590*/  IABS R6, R0 ;  /* 0x0000000000067213 */ /* 0x000fe20000000000 */
[--C-:B------:R-:W-:Y:S01]  /*75a0*/  @!P6 IMAD.IADD R9, R9, 0x1, -R2.reuse ;  /* 0x000000010909e824 */ /* 0x100fe200078e0a02 */
[C---:B------:R-:W-:Y:S01]  /*75b0*/  ISETP.GT.U32.AND P6, PT, R2.reuse, R16, PT ;  /* 0x000000100200720c */ /* 0x040fe20003fc4070 */
[----:B------:R-:W-:Y:S01]  /*75c0*/  VIADD R3, R5, 0x179 ;  /* 0x0000017905037836 */ /* 0x000fe20000000000 */
[----:B------:R-:W-:Y:S01]  /*75d0*/  ISETP.GE.AND P3, PT, R11, RZ, PT ;  /* 0x000000ff0b00720c */ /* 0x000fe20003f66270 */
[----:B------:R-:W-:Y:S01]  /*75e0*/  @!P2 IMAD.MOV R19, RZ, RZ, -R19 ;  /* 0x000000ffff13a224 */ /* 0x000fe200078e0a13 */
[----:B------:R-:W-:Y:S01]  /*75f0*/  ISETP.GT.U32.AND P2, PT, R2, R10, PT ;  /* 0x0000000a0200720c */ /* 0x000fe20003f44070 */
[----:B------:R-:W-:Y:S01]  /*7600*/  IMAD.MOV.U32 R15, RZ, RZ, R17 ;  /* 0x000000ffff0f7224 */ /* 0x000fe200078e0011 */
[----:B------:R-:W-:Y:S01]  /*7610*/  IABS R8, R3 ;  /* 0x0000000300087213 */ /* 0x000fe20000000000 */
        /* <DEDUP_REMOVED lines=29> */
[--C-:B------:R-:W-:Y:S01]  /*77f0*/  @!P6 IMAD.IADD R16, R16, 0x1, -R2.reuse ;  /* 0x000000011010e824 */ /* 0x100fe200078e0a02 */
[----:B------:R-:W-:Y:S01]  /*7800*/  ISETP.GE.AND P6, PT, R11, RZ, PT ;  /* 0x000000ff0b00720c */ /* 0x000fe20003fc6270 */
[----:B------:R-:W-:-:S02]  /*7810*/  @!P0 IMAD.IADD R6, R6, 0x1, -R2 ;  /* 0x0000000106068824 */ /* 0x000fc400078e0a02 */
[----:B------:R-:W-:Y:S01]  /*7820*/  @!P3 IMAD.MOV R14, RZ, RZ, -R14 ;  /* 0x000000ffff0eb224 */ /* 0x000fe200078e0a0e */
[C---:B------:R-:W-:Y:S01]  /*7830*/  ISETP.GT.U32.AND P3, PT, R2.reuse, R8, PT ;  /* 0x000000080200720c */ /* 0x040fe20003f64070 */
[----:B------:R-:W-:Y:S01]  /*7840*/  @!P4 IMAD.MOV R10, RZ, RZ, -R10 ;  /* 0x000000ffff0ac224 */ /* 0x000fe200078e0a0a */
[----:B------:R-:W-:Y:S01]  /*7850*/  ISETP.GE.AND P4, PT, R3, RZ, PT ;  /* 0x000000ff0300720c */ /* 0x000fe20003f86270 */
[----:B------:R-:W-:Y:S01]  /*7860*/  VIADD R3, R5, 0x177 ;  /* 0x0000017705037836 */ /* 0x000fe20000000000 */
[C---:B------:R-:W-:Y:S01]  /*7870*/  ISETP.GT.U32.AND P0, PT, R2.reuse, R6, PT ;  /* 0x000000060200720c */ /* 0x040fe20003f04070 */
[----:B------:R-:W-:Y:S01]  /*7880*/  IMAD.MOV.U32 R12, RZ, RZ, R16 ;  /* 0x000000ffff0c7224 */ /* 0x000fe200078e0010 */
[----:B------:R0:W-:Y:S01]  /*7890*/  STL [R1+0x4b4], R10 ;  /* 0x0004b40a01007387 */ /* 0x0001e20000100800 */
[----:B------:R-:W-:Y:S01]  /*78a0*/  @!P5 IMAD.IADD R9, R9, 0x1, -R2 ;  /* 0x000000010909d824 */ /* 0x000fe200078e0a02 */
[----:B------:R-:W-:Y:S01]  /*78b0*/  IABS R20, R3 ;  /* 0x0000000300147213 */ /* 0x000fe20000000000 */
[----:B------:R-:W-:Y:S01]  /*78c0*/  @!P2 IMAD.MOV R12, RZ, RZ, -R12 ;  /* 0x000000ffff0ca224 */ /* 0x000fe200078e0a0c */
[----:B------:R1:W-:Y:S01]  /*78d0*/  STL [R1+0x4bc], R14 ;  /* 0x0004bc0e01007387 */ /* 0x0003e20000100800 */
[----:B------:R-:W-:Y:S01]  /*78e0*/  VIADD R11, R5, 0x175 ;  /* 0x00000175050b7836 */ /* 0x000fe20000000000 */
[----:B------:R-:W-:Y:S01]  /*78f0*/  ISETP.GT.U32.AND P5, PT, R2, R9, PT ;  /* 0x000000090200720c */ /* 0x000fe20003fa4070 */
[--C-:B------:R-:W-:Y:S01]  /*7900*/  @!P3 IMAD.IADD R8, R8, 0x1, -R2.reuse ;  /* 0x000000010808b824 */ /* 0x100fe200078e0a02 */
[----:B------:R2:W-:Y:S01]  /*7910*/  STL [R1+0x4c0], R12 ;  /* 0x0004c00c01007387 */ /* 0x0005e20000100800 */
[----:B------:R-:W-:Y:S01]  /*7920*/  ISETP.GE.AND P2, PT, R3, RZ, PT ;  /* 0x000000ff0300720c */ /* 0x000fe20003f46270 */
[C---:B0-----:R-:W-:Y:S01]  /*7930*/  VIADD R10, R5.reuse, 0x176 ;  /* 0x00000176050a7836 */ /* 0x041fe20000000000 */
[----:B------:R-:W-:Y:S01]  /*7940*/  IABS R0, R11 ;  /* 0x0000000b00007213 */ /* 0x000fe20000000000 */
[----:B------:R-:W-:Y:S01]  /*7950*/  @!P0 IMAD.IADD R6, R6, 0x1, -R2 ;  /* 0x0000000106068824 */ /* 0x000fe200078e0a02 */
[----:B------:R-:W-:Y:S01]  /*7960*/  ISETP.GT.U32.AND P3, PT, R2, R8, PT ;  /* 0x000000080200720c */ /* 0x000fe20003f64070 */
[----:B------:R-:W-:Y:S01]  /*7970*/  VIADD R17, R5, 0x172 ;  /* 0x0000017205117836 */ /* 0x000fe20000000000 */
[----:B------:R-:W-:Y:S01]  /*7980*/  IABS R21, R10 ;  /* 0x0000000a00157213 */ /* 0x000fe20000000000 */
[----:B-1----:R-:W-:Y:S01]  /*7990*/  IMAD.MOV.U32 R14, RZ, RZ, R6 ;  /* 0x000000ffff0e7224 */ /* 0x002fe200078e0006 */
[----:B------:R-:W-:Y:S01]  /*79a0*/  ISETP.GE.AND P0, PT, R10, RZ, PT ;  /* 0x000000ff0a00720c */ /* 0x000fe20003f06270 */
[----:B--2---:R-:W-:-:S04]  /*79b0*/  IMAD.HI.U32 R12, R7, R20, RZ ;  /* 0x00000014070c7227 */ /* 0x004fc800078e00ff */
[----:B------:R-:W-:Y:S02]  /*79c0*/  IMAD.MOV R12, RZ, RZ, -R12 ;  /* 0x000000ffff0c7224 */ /* 0x000fe400078e0a0c */
[----:B------:R-:W-:-:S04]  /*79d0*/  IMAD.HI.U32 R13, R7, R21, RZ ;  /* 0x00000015070d7227 */ /* 0x000fc800078e00ff */
[C---:B------:R-:W-:Y:S02]  /*79e0*/  IMAD R20, R2.reuse, R12, R20 ;  /* 0x0000000c02147224 */ /* 0x040fe400078e0214 */
[----:B------:R-:W-:Y:S02]  /*79f0*/  IMAD.MOV R10, RZ, RZ, -R13 ;  /* 0x000000ffff0a7224 */ /* 0x000fe400078e0a0d */
[----:B------:R-:W-:Y:S01]  /*7a00*/  @!P1 IMAD.MOV R14, RZ, RZ, -R14 ;  /* 0x000000ffff0e9224 */ /* 0x000fe200078e0a0e */
[C---:B------:R-:W-:Y:S01]  /*7a10*/  ISETP.GT.U32.AND P1, PT, R2.reuse, R20, PT ;  /* 0x000000140200720c */ /* 0x040fe20003f24070 */
[----:B------:R-:W-:Y:S02]  /*7a20*/  IMAD R21, R2, R10, R21 ;  /* 0x0000000a02157224 */ /* 0x000fe400078e0215 */
[----:B------:R-:W-:Y:S01]  /*7a30*/  @!P3 IMAD.IADD R8, R8, 0x1, -R2 ;  /* 0x000000010808b824 */ /* 0x000fe200078e0a02 */
[----:B------:R0:W-:Y:S01]  /*7a40*/  STL [R1+0x4c4], R14 ;  /* 0x0004c40e01007387 */ /* 0x0001e20000100800 */
[----:B------:R-:W-:Y:S01]  /*7a50*/  IMAD.HI.U32 R3, R7, R0, RZ ;  /* 0x0000000007037227 */ /* 0x000fe200078e00ff */
[----:B------:R-:W-:-:S03]  /*7a60*/  ISETP.GT.U32.AND P3, PT, R2, R21, PT ;  /* 0x000000150200720c */ /* 0x000fc60003f64070 */
[----:B------:R-:W-:Y:S02]  /*7a70*/  IMAD.MOV R3, RZ, RZ, -R3 ;  /* 0x000000ffff037224 */ /* 0x000fe400078e0a03 */
[--C-:B------:R-:W-:Y:S01]  /*7a80*/  @!P5 IMAD.IADD R9, R9, 0x1, -R2.reuse ;  /* 0x000000010909d824 */ /* 0x100fe200078e0a02 */
[----:B------:R-:W-:Y:S01]  /*7a90*/  ISETP.GE.AND P5, PT, R11, RZ, PT ;  /* 0x000000ff0b00720c */ /* 0x000fe20003fa6270 */
[----:B------:R-:W-:Y:S02]  /*7aa0*/  @!P1 IMAD.IADD R20, R20, 0x1, -R2 ;  /* 0x0000000114149824 */ /* 0x000fe400078e0a02 */
[C---:B------:R-:W-:Y:S02]  /*7ab0*/  IMAD R0, R2.reuse, R3, R0 ;  /* 0x0000000302007224 */ /* 0x040fe400078e0200 */
[C---:B------:R-:W-:Y:S01]  /*7ac0*/  VIADD R11, R5.reuse, 0x174 ;  /* 0x00000174050b7836 */ /* 0x040fe20000000000 */
[----:B------:R-:W-:Y:S01]  /*7ad0*/  ISETP.GT.U32.AND P1, PT, R2, R20, PT ;  /* 0x000000140200720c */ /* 0x000fe20003f24070 */
[----:B------:R-:W-:Y:S01]  /*7ae0*/  IMAD.MOV.U32 R15, RZ, RZ, R9 ;  /* 0x000000ffff0f7224 */ /* 0x000fe200078e0009 */
[----:B------:R-:W-:Y:S01]  /*7af0*/  IABS R9, R17 ;  /* 0x0000001100097213 */ /* 0x000fe20000000000 */
[----:B------:R-:W-:-:S02]  /*7b00*/  VIADD R3, R5, 0x173 ;  /* 0x0000017305037836 */ /* 0x000fc40000000000 */
[----:B------:R-:W-:Y:S01]  /*7b10*/  @!P4 IMAD.MOV R15, RZ, RZ, -R15 ;  /* 0x000000ffff0fc224 */ /* 0x000fe200078e0a0f */
[----:B------:R-:W-:Y:S01]  /*7b20*/  ISETP.GE.AND P4, PT, R11, RZ, PT ;  /* 0x000000ff0b00720c */ /* 0x000fe20003f86270 */
[----:B------:R-:W-:Y:S01]  /*7b30*/  @!P3 IMAD.IADD R21, R21, 0x1, -R2 ;  /* 0x000000011515b824 */ /* 0x000fe200078e0a02 */
[----:B------:R-:W-:Y:S01]  /*7b40*/  IABS R11, R11 ;  /* 0x0000000b000b7213 */ /* 0x000fe20000000000 */
[----:B------:R-:W-:Y:S01]  /*7b50*/  IMAD.MOV.U32 R18, RZ, RZ, R8 ;  /* 0x000000ffff127224 */ /* 0x000fe200078e0008 */
[----:B------:R-:W-:Y:S01]  /*7b60*/  IABS R12, R3 ;  /* 0x00000003000c7213 */ /* 0x000fe20000000000 */
[----:B0-----:R-:W-:Y:S01]  /*7b70*/  VIADD R14, R5, 0x171 ;  /* 0x00000171050e7836 */ /* 0x001fe20000000000 */
[C---:B------:R-:W-:Y:S01]  /*7b80*/  ISETP.GT.U32.AND P3, PT, R2.reuse, R21, PT ;  /* 0x000000150200720c */ /* 0x040fe20003f64070 */
[----:B------:R-:W-:Y:S01]  /*7b90*/  @!P6 IMAD.MOV R18, RZ, RZ, -R18 ;  /* 0x000000ffff12e224 */ /* 0x000fe200078e0a12 */
[----:B------:R-:W-:Y:S01]  /*7ba0*/  ISETP.GT.U32.AND P6, PT, R2, R0, PT ;  /* 0x000000000200720c */ /* 0x000fe20003fc4070 */
[C---:B------:R-:W-:Y:S01]  /*7bb0*/  IMAD.HI.U32 R13, R7.reuse, R11, RZ ;  /* 0x0000000b070d7227 */ /* 0x040fe200078e00ff */
[----:B------:R-:W-:Y:S01]  /*7bc0*/  IABS R16, R14 ;  /* 0x0000000e00107213 */ /* 0x000fe20000000000 */
[----:B------:R-:W-:Y:S02]  /*7bd0*/  STL [R1+0x4c8], R15 ;  /* 0x0004c80f01007387 */ /* 0x000fe40000100800 */
[----:B------:R-:W-:-:S02]  /*7be0*/  IMAD.HI.U32 R10, R7, R12, RZ ;  /* 0x0000000c070a7227 */ /* 0x000fc400078e00ff */
[----:B------:R0:W-:Y:S02]  /*7bf0*/  STL [R1+0x4cc], R18 ;  /* 0x0004cc1201007387 */ /* 0x0001e40000100800 */
[----:B------:R-:W-:Y:S02]  /*7c00*/  IMAD.MOV R13, RZ, RZ, -R13 ;  /* 0x000000ffff0d7224 */ /* 0x000fe400078e0a0d */
[----:B------:R-:W-:Y:S02]  /*7c10*/  IMAD.MOV R10, RZ, RZ, -R10 ;  /* 0x000000ffff0a7224 */ /* 0x000fe400078e0a0a */
[----:B------:R-:W-:Y:S01]  /*7c20*/  @!P1 IMAD.IADD R20, R20, 0x1, -R2 ;  /* 0x0000000114149824 */ /* 0x000fe200078e0a02 */
[----:B------:R-:W-:Y:S01]  /*7c30*/  ISETP.GE.AND P1, PT, R3, RZ, PT ;  /* 0x000000ff0300720c */ /* 0x000fe20003f26270 */
[C---:B------:R-:W-:Y:S02]  /*7c40*/  IMAD R3, R2.reuse, R13, R11 ;  /* 0x0000000d02037224 */ /* 0x040fe400078e020b */
[----:B------:R-:W-:-:S02]  /*7c50*/  IMAD R12, R2, R10, R12 ;  /* 0x0000000a020c7224 */ /* 0x000fc400078e020c */
[--C-:B------:R-:W-:Y:S01]  /*7c60*/  @!P3 IMAD.IADD R21, R21, 0x1, -R2.reuse ;  /* 0x000000011515b824 */ /* 0x100fe200078e0a02 */
[----:B------:R-:W-:Y:S01]  /*7c70*/  ISETP.GT.U32.AND P3, PT, R2, R3, PT ;  /* 0x000000030200720c */ /* 0x000fe20003f64070 */
[----:B------:R-:W-:Y:S01]  /*7c80*/  @!P6 IMAD.IADD R0, R0, 0x1, -R2 ;  /* 0x000000010000e824 */ /* 0x000fe200078e0a02 */
[----:B------:R-:W-:Y:S01]  /*7c90*/  ISETP.GT.U32.AND P6, PT, R2, R12, PT ;  /* 0x0000000c0200720c */ /* 0x000fe20003fc4070 */
[C---:B------:R-:W-:Y:S02]  /*7ca0*/  VIADD R11, R5.reuse, 0x170 ;  /* 0x00000170050b7836 */ /* 0x040fe40000000000 */
[----:B------:R-:W-:Y:S02]  /*7cb0*/  VIADD R10, R5, 0x16f ;  /* 0x0000016f050a7836 */ /* 0x000fe40000000000 */
[----:B------:R-:W-:Y:S01]  /*7cc0*/  IMAD.MOV.U32 R23, RZ, RZ, R20 ;  /* 0x000000ffff177224 */ /* 0x000fe200078e0014 */
[----:B------:R-:W-:Y:S01]  /*7cd0*/  IABS R13, R11 ;  /* 0x0000000b000d7213 */ /* 0x000fe20000000000 */
[----:B------:R-:W-:Y:S01]  /*7ce0*/  IMAD.HI.U32 R6, R7, R16, RZ ;  /* 0x0000001007067227 */ /* 0x000fe200078e00ff */
[----:B0-----:R-:W-:-:S03]  /*7cf0*/  IABS R18, R10 ;  /* 0x0000000a00127213 */ /* 0x001fc60000000000 */
[--C-:B------:R-:W-:Y:S01]  /*7d00*/  @!P3 IMAD.IADD R3, R3, 0x1, -R2.reuse ;  /* 0x000000010303b824 */ /* 0x100fe200078e0a02 */
[----:B------:R-:W-:Y:S01]  /*7d10*/  ISETP.GT.U32.AND P3, PT, R2, R0, PT ;  /* 0x000000000200720c */ /* 0x000fe20003f64070 */
[----:B------:R-:W-:Y:S02]  /*7d20*/  @!P6 IMAD.IADD R12, R12, 0x1, -R2 ;  /* 0x000000010c0ce824 */ /* 0x000fe400078e0a02 */
[----:B------:R-:W-:Y:S01]  /*7d30*/  @!P2 IMAD.MOV R23, RZ, RZ, -R23 ;  /* 0x000000ffff17a224 */ /* 0x000fe200078e0a17 */
[C---:B------:R-:W-:Y:S01]  /*7d40*/  ISETP.GT.U32.AND P2, PT, R2.reuse, R3, PT ;  /* 0x000000030200720c */ /* 0x040fe20003f44070 */
[----:B------:R-:W-:Y:S01]  /*7d50*/  IMAD.HI.U32 R15, R7, R9, RZ ;  /* 0x00000009070f7227 */ /* 0x000fe200078e00ff */
[----:B------:R-:W-:Y:S02]  /*7d60*/  ISETP.GT.U32.AND P6, PT, R2, R12, PT ;  /* 0x0000000c0200720c */ /* 0x000fe40003fc4070 */
[----:B------:R-:W-:Y:S01]  /*7d70*/  STL [R1+0x4d0], R23 ;  /* 0x0004d01701007387 */ /* 0x000fe20000100800 */
[----:B------:R-:W-:-:S02]  /*7d80*/  IMAD.MOV R6, RZ, RZ, -R6 ;  /* 0x000000ffff067224 */ /* 0x000fc400078e0a06 */
[----:B------:R-:W-:-:S04]  /*7d90*/  IMAD.HI.U32 R22, R7, R13, RZ ;  /* 0x0000000d07167227 */ /* 0x000fc800078e00ff */
[----:B------:R-:W-:-:S04]  /*7da0*/  IMAD.HI.U32 R20, R7, R18, RZ ;  /* 0x0000001207147227 */ /* 0x000fc800078e00ff */
[----:B------:R-:W-:Y:S02]  /*7db0*/  IMAD.MOV R8, RZ, RZ, -R15 ;  /* 0x000000ffff087224 */ /* 0x000fe400078e0a0f */
[C---:B------:R-:W-:Y:S02]  /*7dc0*/  IMAD R16, R2.reuse, R6, R16 ;  /* 0x0000000602107224 */ /* 0x040fe400078e0210 */
[----:B------:R-:W-:Y:S02]  /*7dd0*/  IMAD.MOV R22, RZ, RZ, -R22 ;  /* 0x000000ffff167224 */ /* 0x000fe400078e0a16 */
[----:B------:R-:W-:Y:S02]  /*7de0*/  IMAD.MOV R20, RZ, RZ, -R20 ;  /* 0x000000ffff147224 */ /* 0x000fe400078e0a14 */
[----:B------:R-:W-:Y:S02]  /*7df0*/  IMAD R9, R2, R8, R9 ;  /* 0x0000000802097224 */ /* 0x000fe400078e0209 */
[----:B------:R-:W-:Y:S01]  /*7e00*/  @!P3 IMAD.IADD R0, R0, 0x1, -R2 ;  /* 0x000000010000b824 */ /* 0x000fe200078e0a02 */
[C---:B------:R-:W-:Y:S01]  /*7e10*/  ISETP.GT.U32.AND P3, PT, R2.reuse, R16, PT ;  /* 0x000000100200720c */ /* 0x040fe20003f64070 */
[----:B------:R-:W-:-:S02]  /*7e20*/  IMAD R13, R2, R22, R13 ;  /* 0x00000016020d7224 */ /* 0x000fc400078e020d */
[C---:B------:R-:W-:Y:S02]  /*7e30*/  IMAD R18, R2.reuse, R20, R18 ;  /* 0x0000001402127224 */ /* 0x040fe400078e0212 */
[----:B------:R-:W-:Y:S01]  /*7e40*/  @!P0 IMAD.MOV R21, RZ, RZ, -R21 ;  /* 0x000000ffff158224 */ /* 0x000fe200078e0a15 */
[C---:B------:R-:W-:Y:S01]  /*7e50*/  ISETP.GT.U32.AND P0, PT, R2.reuse, R9, PT ;  /* 0x000000090200720c */ /* 0x040fe20003f04070 */
[--C-:B------:R-:W-:Y:S01]  /*7e60*/  @!P2 IMAD.IADD R3, R3, 0x1, -R2.reuse ;  /* 0x000000010303a824 */ /* 0x100fe200078e0a02 */
[----:B------:R-:W-:Y:S01]  /*7e70*/  ISETP.GT.U32.AND P2, PT, R2, R13, PT ;  /* 0x0000000d0200720c */ /* 0x000fe20003f44070 */
[----:B------:R-:W-:Y:S01]  /*7e80*/  @!P6 IMAD.IADD R12, R12, 0x1, -R2 ;  /* 0x000000010c0ce824 */ /* 0x000fe200078e0a02 */
[----:B------:R-:W-:Y:S01]  /*7e90*/  ISETP.GT.U32.AND P6, PT, R2, R18, PT ;  /* 0x000000120200720c */ /* 0x000fe20003fc4070 */
[C---:B------:R-:W-:Y:S01]  /*7ea0*/  VIADD R6, R5.reuse, 0x16e ;  /* 0x0000016e05067836 */ /* 0x040fe20000000000 */
[----:B------:R0:W-:Y:S01]  /*7eb0*/  STL [R1+0x4d4], R21 ;  /* 0x0004d41501007387 */ /* 0x0001e20000100800 */
[----:B------:R-:W-:-:S02]  /*7ec0*/  VIADD R8, R5, 0x16d ;  /* 0x0000016d05087836 */ /* 0x000fc40000000000 */
[----:B------:R-:W-:Y:S01]  /*7ed0*/  @!P3 IMAD.IADD R16, R16, 0x1, -R2 ;  /* 0x000000011010b824 */ /* 0x000fe200078e0a02 */
[----:B------:R-:W-:Y:S01]  /*7ee0*/  IABS R19, R6 ;  /* 0x0000000600137213 */ /* 0x000fe20000000000 */
[----:B------:R-:W-:Y:S01]  /*7ef0*/  IMAD.MOV.U32 R24, RZ, RZ, R0 ;  /* 0x000000ffff187224 */ /* 0x000fe200078e0000 */
[----:B------:R-:W-:Y:S01]  /*7f00*/  IABS R15, R8 ;  /* 0x00000008000f7213 */ /* 0x000fe20000000000 */
[--C-:B------:R-:W-:Y:S01]  /*7f10*/  @!P0 IMAD.IADD R9, R9, 0x1, -R2.reuse ;  /* 0x0000000109098824 */ /* 0x100fe200078e0a02 */
[----:B------:R-:W-:Y:S01]  /*7f20*/  ISETP.GE.AND P3, PT, R14, RZ, PT ;  /* 0x000000ff0e00720c */ /* 0x000fe20003f66270 */
[----:B------:R-:W-:Y:S01]  /*7f30*/  @!P2 IMAD.IADD R13, R13, 0x1, -R2 ;  /* 0x000000010d0da824 */ /* 0x000fe200078e0a02 */
[----:B------:R-:W-:Y:S01]  /*7f40*/  ISETP.GE.AND P0, PT, R17, RZ, PT ;  /* 0x000000ff1100720c */ /* 0x000fe20003f06270 */
[----:B0-----:R-:W-:Y:S01]  /*7f50*/  IMAD.HI.U32 R21, R7, R19, RZ ;  /* 0x0000001307157227 */ /* 0x001fe200078e00ff */
[----:B------:R-:W-:-:S03]  /*7f60*/  ISETP.GT.U32.AND P2, PT, R2, R9, PT ;  /* 0x000000090200720c */ /* 0x000fc60003f44070 */
[----:B------:R-:W-:Y:S01]  /*7f70*/  @!P6 IMAD.IADD R18, R18, 0x1, -R2 ;  /* 0x000000011212e824 */ /* 0x000fe200078e0a02 */
[----:B------:R-:W-:Y:S01]  /*7f80*/  ISETP.GT.U32.AND P6, PT, R2, R16, PT ;  /* 0x000000100200720c */ /* 0x000fe20003fc4070 */
[----:B------:R-:W-:-:S04]  /*7f90*/  IMAD.HI.U32 R22, R7, R15, RZ ;  /* 0x0000000f07167227 */ /* 0x000fc800078e00ff */
[----:B------:R-:W-:Y:S02]  /*7fa0*/  IMAD.MOV R21, RZ, RZ, -R21 ;  /* 0x000000ffff157224 */ /* 0x000fe400078e0a15 */
[----:B------:R-:W-:Y:S02]  /*7fb0*/  IMAD.MOV.U32 R23, RZ, RZ, R3 ;  /* 0x000000ffff177224 */ /* 0x000fe400078e0003 */
[----:B------:R-:W-:Y:S01]  /*7fc0*/  @!P5 IMAD.MOV R24, RZ, RZ, -R24 ;  /* 0x000000ffff18d224 */ /* 0x000fe200078e0a18 */
[C---:B------:R-:W-:Y:S01]  /*7fd0*/  ISETP.GT.U32.AND P5, PT, R2.reuse, R13, PT ;  /* 0x0000000d0200720c */ /* 0x040fe20003fa4070 */
[----:B------:R-:W-:Y:S02]  /*7fe0*/  IMAD.MOV R22, RZ, RZ, -R22 ;  /* 0x000000ffff167224 */ /* 0x000fe400078e0a16 */
[C---:B------:R-:W-:Y:S01]  /*7ff0*/  IMAD R19, R2.reuse, R21, R19 ;  /* 0x0000001502137224 */ /* 0x040fe200078e0213 */
[----:B------:R-:W-:Y:S01]  /*8000*/  STL [R1+0x4d8], R24 ;  /* 0x0004d81801007387 */ /* 0x000fe20000100800 */
[----:B------:R-:W-:Y:S01]  /*8010*/  @!P4 IMAD.MOV R23, RZ, RZ, -R23 ;  /* 0x000000ffff17c224 */ /* 0x000fe200078e0a17 */
[C---:B------:R-:W-:Y:S01]  /*8020*/  ISETP.GT.U32.AND P4, PT, R2.reuse, R18, PT ;  /* 0x000000120200720c */ /* 0x040fe20003f84070 */
[----:B------:R-:W-:-:S02]  /*8030*/  IMAD R15, R2, R22, R15 ;  /* 0x00000016020f7224 */ /* 0x000fc400078e020f */
[C---:B------:R-:W-:Y:S01]  /*8040*/  VIADD R14, R5.reuse, 0x16c ;  /* 0x0000016c050e7836 */ /* 0x040fe20000000000 */
[----:B------:R-:W-:Y:S01]  /*8050*/  STL [R1+0x4e0], R23 ;  /* 0x0004e01701007387 */ /* 0x000fe20000100800 */
[----:B------:R-:W-:Y:S01]  /*8060*/  @!P1 IMAD.MOV R12, RZ, RZ, -R12 ;  /* 0x000000ffff0c9224 */ /* 0x000fe200078e0a0c */
[----:B------:R-:W-:Y:S01]  /*8070*/  ISETP.GT.U32.AND P1, PT, R2, R19, PT ;  /* 0x000000130200720c */ /* 0x000fe20003f24070 */
[----:B------:R-:W-:Y:S01]  /*8080*/  VIADD R17, R5, 0x16b ;  /* 0x0000016b05117836 */ /* 0x000fe20000000000 */
[----:B------:R-:W-:Y:S01]  /*8090*/  IABS R0, R14 ;  /* 0x0000000e00007213 */ /* 0x000fe20000000000 */
[--C-:B------:R-:W-:Y:S01]  /*80a0*/  @!P6 IMAD.IADD R16, R16, 0x1, -R2.reuse ;  /* 0x000000011010e824 */ /* 0x100fe200078e0a02 */
[----:B------:R-:W-:Y:S01]  /*80b0*/  ISETP.GT.U32.AND P6, PT, R2, R15, PT ;  /* 0x0000000f0200720c */ /* 0x000fe20003fc4070 */
[--C-:B------:R-:W-:Y:S01]  /*80c0*/  @!P2 IMAD.IADD R9, R9, 0x1, -R2.reuse ;  /* 0x000000010909a824 */ /* 0x100fe200078e0a02 */
[----:B------:R-:W-:Y:S01]  /*80d0*/  IABS R3, R17 ;  /* 0x0000001100037213 */ /* 0x000fe20000000000 */
[--C-:B------:R-:W-:Y:S01]  /*80e0*/  @!P5 IMAD.IADD R13, R13, 0x1, -R2.reuse ;  /* 0x000000010d0dd824 */ /* 0x100fe200078e0a02 */
[----:B------:R-:W-:Y:S01]  /*80f0*/  ISETP.GE.AND P2, PT, R11, RZ, PT ;  /* 0x000000ff0b00720c */ /* 0x000fe20003f46270 */
[----:B------:R-:W-:Y:S01]  /*8100*/  @!P4 IMAD.IADD R18, R18, 0x1, -R2 ;  /* 0x000000011212c824 */ /* 0x000fe200078e0a02 */
[----:B------:R-:W-:Y:S01]  /*8110*/  ISETP.GE.AND P5, PT, R10, RZ, PT ;  /* 0x000000ff0a00720c */ /* 0x000fe20003fa6270 */
[C---:B------:R-:W-:Y:S01]  /*8120*/  IMAD.HI.U32 R10, R7.reuse, R0, RZ ;  /* 0x00000000070a7227 */ /* 0x040fe200078e00ff */
[----:B------:R-:W-:Y:S01]  /*8130*/  ISETP.GE.AND P4, PT, R6, RZ, PT ;  /* 0x000000ff0600720c */ /* 0x000fe20003f86270 */
[----:B------:R0:W-:Y:S02]  /*8140*/  STL [R1+0x4f8], R12 ;  /* 0x0004f80c01007387 */ /* 0x0001e40000100800 */
[----:B------:R-:W-:-:S04]  /*8150*/  IMAD.HI.U32 R6, R7, R3, RZ ;  /* 0x0000000307067227 */ /* 0x000fc800078e00ff */
[----:B------:R-:W-:Y:S02]  /*8160*/  IMAD.MOV R10, RZ, RZ, -R10 ;  /* 0x000000ffff0a7224 */ /* 0x000fe400078e0a0a */
[----:B------:R-:W-:Y:S01]  /*8170*/  @!P1 IMAD.IADD R19, R19, 0x1, -R2 ;  /* 0x0000000113139824 */ /* 0x000fe200078e0a02 */
[----:B------:R-:W-:Y:S01]  /*8180*/  ISETP.GE.AND P1, PT, R8, RZ, PT ;  /* 0x000000ff0800720c */ /* 0x000fe20003f26270 */
[----:B------:R-:W-:Y:S02]  /*8190*/  IMAD.MOV.U32 R20, RZ, RZ, R9 ;  /* 0x000000ffff147224 */ /* 0x000fe400078e0009 */
[----:B0-----:R-:W-:Y:S02]  /*81a0*/  IMAD.MOV.U32 R12, RZ, RZ, R16 ;  /* 0x000000ffff0c7224 */ /* 0x001fe400078e0010 */
[----:B------:R-:W-:Y:S02]  /*81b0*/  IMAD.MOV R6, RZ, RZ, -R6 ;  /* 0x000000ffff067224 */ /* 0x000fe400078e0a06 */
[----:B------:R-:W-:Y:S01]  /*81c0*/  @!P6 IMAD.IADD R15, R15, 0x1, -R2 ;  /* 0x000000010f0fe824 */ /* 0x000fe200078e0a02 */
[----:B------:R-:W-:Y:S01]  /*81d0*/  ISETP.GE.AND P6, PT, R14, RZ, PT ;  /* 0x000000ff0e00720c */ /* 0x000fe20003fc6270 */
[----:B------:R-:W-:-:S02]  /*81e0*/  IMAD R0, R2, R10, R0 ;  /* 0x0000000a02007224 */ /* 0x000fc400078e0200 */
[----:B------:R-:W-:Y:S02]  /*81f0*/  IMAD.MOV.U32 R8, RZ, RZ, R13 ;  /* 0x000000ffff087224 */ /* 0x000fe400078e000d */
[----:B------:R-:W-:Y:S01]  /*8200*/  @!P0 IMAD.MOV R20, RZ, RZ, -R20 ;  /* 0x000000ffff148224 */ /* 0x000fe200078e0a14 */
[C---:B------:R-:W-:Y:S01]  /*8210*/  ISETP.GT.U32.AND P0, PT, R2.reuse, R19, PT ;  /* 0x000000130200720c */ /* 0x040fe20003f04070 */
[----:B------:R-:W-:Y:S01]  /*8220*/  @!P3 IMAD.MOV R12, RZ, RZ, -R12 ;  /* 0x000000ffff0cb224 */ /* 0x000fe200078e0a0c */
[C---:B------:R-:W-:Y:S01]  /*8230*/  ISETP.GT.U32.AND P3, PT, R2.reuse, R15, PT ;  /* 0x0000000f0200720c */ /* 0x040fe20003f64070 */
[C---:B------:R-:W-:Y:S01]  /*8240*/  IMAD R6, R2.reuse, R6, R3 ;  /* 0x0000000602067224 */ /* 0x040fe200078e0203 */
[----:B------:R-:W-:Y:S01]  /*8250*/  STL [R1+0x4fc], R20 ;  /* 0x0004fc1401007387 */ /* 0x000fe20000100800 */
[----:B------:R-:W-:Y:S02]  /*8260*/  IMAD.MOV.U32 R9, RZ, RZ, R18 ;  /* 0x000000ffff097224 */ /* 0x000fe400078e0012 */
[----:B------:R-:W-:Y:S01]  /*8270*/  @!P2 IMAD.MOV R8, RZ, RZ, -R8 ;  /* 0x000000ffff08a224 */ /* 0x000fe200078e0a08 */
[C---:B------:R-:W-:Y:S01]  /*8280*/  ISETP.GT.U32.AND P2, PT, R2.reuse, R0, PT ;  /* 0x000000000200720c */ /* 0x040fe20003f44070 */
[----:B------:R0:W-:Y:S01]  /*8290*/  STL [R1+0x508], R12 ;  /* 0x0005080c01007387 */ /* 0x0001e20000100800 */
[----:B------:R-:W-:Y:S01]  /*82a0*/  @!P5 IMAD.MOV R9, RZ, RZ, -R9 ;  /* 0x000000ffff09d224 */ /* 0x000fe200078e0a09 */
[----:B------:R-:W-:Y:S01]  /*82b0*/  ISETP.GT.U32.AND P5, PT, R2, R6, PT ;  /* 0x000000060200720c */ /* 0x000fe20003fa4070 */
[----:B------:R-:W-:Y:S01]  /*82c0*/  VIADD R3, R5, 0x169 ;  /* 0x0000016905037836 */ /* 0x000fe20000000000 */
[----:B------:R1:W-:Y:S01]  /*82d0*/  STL [R1+0x544], R8 ;  /* 0x0005440801007387 */ /* 0x0003e20000100800 */
[--C-:B------:R-:W-:Y:S01]  /*82e0*/  @!P0 IMAD.IADD R19, R19, 0x1, -R2.reuse ;  /* 0x0000000113138824 */ /* 0x100fe200078e0a02 */
[----:B------:R-:W-:Y:S01]  /*82f0*/  ISETP.GE.AND P0, PT, R17, RZ, PT ;  /* 0x000000ff1100720c */ /* 0x000fe20003f06270 */
[----:B------:R-:W-:Y:S01]  /*8300*/  @!P3 IMAD.IADD R15, R15, 0x1, -R2 ;  /* 0x000000010f0fb824 */ /* 0x000fe200078e0a02 */
[----:B------:R2:W-:Y:S01]  /*8310*/  STL [R1+0x57c], R9 ;  /* 0x00057c0901007387 */ /* 0x0005e20000100800 */
[----:B------:R-:W-:-:S02]  /*8320*/  VIADD R13, R5, 0x167 ;  /* 0x00000167050d7836 */ /* 0x000fc40000000000 */
[----:B0-----:R-:W-:Y:S02]  /*8330*/  IMAD.MOV.U32 R12, RZ, RZ, R19 ;  /* 0x000000ffff0c7224 */ /* 0x001fe400078e0013 */
[--C-:B------:R-:W-:Y:S01]  /*8340*/  @!P2 IMAD.IADD R0, R0, 0x1, -R2.reuse ;  /* 0x000000010000a824 */ /* 0x100fe200078e0a02 */
[----:B------:R-:W-:Y:S01]  /*8350*/  ISETP.GE.AND P2, PT, R3, RZ, PT ;  /* 0x000000ff0300720c */ /* 0x000fe20003f46270 */
[C---:B-1----:R-:W-:Y:S02]  /*8360*/  VIADD R8, R5.reuse, 0x16a ;  /* 0x0000016a05087836 */ /* 0x042fe40000000000 */
[----:B------:R-:W-:Y:S01]  /*8370*/  @!P5 IMAD.IADD R6, R6, 0x1, -R2 ;  /* 0x000000010606d824 */ /* 0x000fe200078e0a02 */
[----:B--2---:R-:W-:Y:S01]  /*8380*/  IABS R9, R3 ;  /* 0x0000000300097213 */ /* 0x004fe20000000000 */
[----:B------:R-:W-:Y:S01]  /*8390*/  @!P4 IMAD.MOV R12, RZ, RZ, -R12 ;  /* 0x000000ffff0cc224 */ /* 0x000fe200078e0a0c */
[----:B------:R-:W-:Y:S01]  /*83a0*/  IABS R10, R8 ;  /* 0x00000008000a7213 */ /* 0x000fe20000000000 */
[----:B------:R-:W-:Y:S01]  /*83b0*/  VIADD R16, R5, 0x163 ;  /* 0x0000016305107836 */ /* 0x000fe20000000000 */
[----:B------:R-:W-:Y:S01]  /*83c0*/  ISETP.GE.AND P3, PT, R8, RZ, PT ;  /* 0x000000ff0800720c */ /* 0x000fe20003f66270 */
[----:B------:R-:W-:Y:S01]  /*83d0*/  IMAD.HI.U32 R11, R7, R9, RZ ;  /* 0x00000009070b7227 */ /* 0x000fe200078e00ff */
[C---:B------:R-:W-:Y:S01]  /*83e0*/  ISETP.GT.U32.AND P5, PT, R2.reuse, R0, PT ;  /* 0x000000000200720c */ /* 0x040fe20003fa4070 */
[----:B------:R0:W-:Y:S01]  /*83f0*/  STL [R1+0x5c0], R12 ;  /* 0x0005c00c01007387 */ /* 0x0001e20000100800 */
[----:B------:R-:W-:Y:S01]  /*8400*/  ISETP.GT.U32.AND P4, PT, R2, R6, PT ;  /* 0x000000060200720c */ /* 0x000fe20003f84070 */
[----:B------:R-:W-:-:S02]  /*8410*/  IMAD.MOV.U32 R8, RZ, RZ, R10 ;  /* 0x000000ffff087224 */ /* 0x000fc400078e000a */
[----:B------:R-:W-:Y:S02]  /*8420*/  IMAD.MOV R11, RZ, RZ, -R11 ;  /* 0x000000ffff0b7224 */ /* 0x000fe400078e0a0b */
[----:B------:R-:W-:-:S04]  /*8430*/  IMAD.HI.U32 R3, R7, R8, RZ ;  /* 0x0000000807037227 */ /* 0x000fc800078e00ff */
[----:B------:R-:W-:Y:S02]  /*8440*/  IMAD.MOV R3, RZ, RZ, -R3 ;  /* 0x000000ffff037224 */ /* 0x000fe400078e0a03 */
[----:B------:R-:W-:Y:S02]  /*8450*/  @!P5 IMAD.IADD R0, R0, 0x1, -R2 ;  /* 0x000000010000d824 */ /* 0x000fe400078e0a02 */
[C---:B------:R-:W-:Y:S02]  /*8460*/  IMAD R3, R2.reuse, R3, R8 ;  /* 0x0000000302037224 */ /* 0x040fe400078e0208 */
[----:B0-----:R-:W-:Y:S02]  /*8470*/  IMAD.MOV.U32 R12, RZ, RZ, R15 ;  /* 0x000000ffff0c7224 */ /* 0x001fe400078e000f */
[----:B------:R-:W-:Y:S01]  /*8480*/  VIADD R10, R5, 0x168 ;  /* 0x00000168050a7836 */ /* 0x000fe20000000000 */
[C---:B------:R-:W-:Y:S01]  /*8490*/  ISETP.GT.U32.AND P5, PT, R2.reuse, R3, PT ;  /* 0x000000030200720c */ /* 0x040fe20003fa4070 */
[----:B------:R-:W-:-:S02]  /*84a0*/  IMAD R9, R2, R11, R9 ;  /* 0x0000000b02097224 */ /* 0x000fc400078e0209 */
[----:B------:R-:W-:Y:S02]  /*84b0*/  IMAD.MOV.U32 R15, RZ, RZ, R0 ;  /* 0x000000ffff0f7224 */ /* 0x000fe400078e0000 */
[----:B------:R-:W-:Y:S01]  /*84c0*/  @!P1 IMAD.MOV R12, RZ, RZ, -R12 ;  /* 0x000000ffff0c9224 */ /* 0x000fe200078e0a0c */
[----:B------:R-:W-:Y:S01]  /*84d0*/  ISETP.GE.AND P1, PT, R10, RZ, PT ;  /* 0x000000ff0a00720c */ /* 0x000fe20003f26270 */
[----:B------:R-:W-:Y:S01]  /*84e0*/  @!P6 IMAD.MOV R15, RZ, RZ, -R15 ;  /* 0x000000ffff0fe224 */ /* 0x000fe200078e0a0f */
[----:B------:R-:W-:Y:S01]  /*84f0*/  ISETP.GT.U32.AND P6, PT, R2, R9, PT ;  /* 0x000000090200720c */ /* 0x000fe20003fc4070 */
[--C-:B------:R-:W-:Y:S01]  /*8500*/  @!P4 IMAD.IADD R6, R6, 0x1, -R2.reuse ;  /* 0x000000010606c824 */ /* 0x100fe200078e0a02 */
[----:B------:R-:W-:Y:S01]  /*8510*/  IABS R10, R10 ;  /* 0x0000000a000a7213 */ /* 0x000fe20000000000 */
[----:B------:R0:W-:Y:S01]  /*8520*/  STL [R1+0x5fc], R12 ;  /* 0x0005fc0c01007387 */ /* 0x0001e20000100800 */
[----:B------:R-:W-:Y:S01]  /*8530*/  ISETP.GE.AND P4, PT, R13, RZ, PT ;  /* 0x000000ff0d00720c */ /* 0x000fe20003f86270 */
[----:B------:R-:W-:Y:S01]  /*8540*/  @!P5 IMAD.IADD R3, R3, 0x1, -R2 ;  /* 0x000000010303d824 */ /* 0x000fe200078e0a02 */
[----:B------:R-:W-:Y:S01]  /*8550*/  IABS R13, R13 ;  /* 0x0000000d000d7213 */ /* 0x000fe20000000000 */
[----:B------:R-:W-:Y:S01]  /*8560*/  IMAD.MOV.U32 R8, RZ, RZ, R10 ;  /* 0x000000ffff087224 */ /* 0x000fe200078e000a */
[----:B------:R-:W-:Y:S01]  /*8570*/  STL [R1+0x5f8], R15 ;  /* 0x0005f80f01007387 */ /* 0x000fe20000100800 */
[----:B------:R-:W-:Y:S01]  /*8580*/  VIADD R10, R5, 0x166 ;  /* 0x00000166050a7836 */ /* 0x000fe20000000000 */
[----:B------:R-:W-:Y:S01]  /*8590*/  ISETP.GT.U32.AND P5, PT, R2, R3, PT ;  /* 0x000000030200720c */ /* 0x000fe20003fa4070 */
[----:B------:R-:W-:-:S02]  /*85a0*/  IMAD.MOV.U32 R14, RZ, RZ, R6 ;  /* 0x000000ffff0e7224 */ /* 0x000fc400078e0006 */
[----:B------:R-:W-:-:S04]  /*85b0*/  IMAD.HI.U32 R11, R7, R8, RZ ;  /* 0x00000008070b7227 */ /* 0x000fc800078e00ff */
[----:B------:R-:W-:Y:S01]  /*85c0*/  @!P0 IMAD.MOV R14, RZ, RZ, -R14 ;  /* 0x000000ffff0e8224 */ /* 0x000fe200078e0a0e */
[----:B------:R-:W-:Y:S01]  /*85d0*/  ISETP.GE.AND P0, PT, R10, RZ, PT ;  /* 0x000000ff0a00720c */ /* 0x000fe20003f06270 */
[----:B------:R-:W-:Y:S01]  /*85e0*/  @!P6 IMAD.IADD R9, R9, 0x1, -R2 ;  /* 0x000000010909e824 */ /* 0x000fe200078e0a02 */
[----:B------:R-:W-:Y:S01]  /*85f0*/  IABS R10, R10 ;  /* 0x0000000a000a7213 */ /* 0x000fe20000000000 */
[----:B------:R-:W-:Y:S01]  /*8600*/  IMAD.MOV R0, RZ, RZ, -R11 ;  /* 0x000000ffff007224 */ /* 0x000fe200078e0a0b */
[----:B------:R1:W-:Y:S01]  /*8610*/  STL [R1+0x5f4], R14 ;  /* 0x0005f40e01007387 */ /* 0x0003e20000100800 */
[----:B0-----:R-:W-:Y:S01]  /*8620*/  VIADD R12, R5, 0x165 ;  /* 0x00000165050c7836 */ /* 0x001fe20000000000 */
[----:B------:R-:W-:Y:S01]  /*8630*/  ISETP.GT.U32.AND P6, PT, R2, R9, PT ;  /* 0x000000090200720c */ /* 0x000fe20003fc4070 */
[----:B------:R-:W-:-:S04]  /*8640*/  IMAD.HI.U32 R11, R7, R13, RZ ;  /* 0x0000000d070b7227 */ /* 0x000fc800078e00ff */
[----:B------:R-:W-:Y:S01]  /*8650*/  IMAD R6, R2, R0, R8 ;  /* 0x0000000002067224 */ /* 0x000fe200078e0208 */
[----:B------:R-:W-:Y:S01]  /*8660*/  IABS R0, R12 ;  /* 0x0000000c00007213 */ /* 0x000fe20000000000 */
[----:B------:R-:W-:Y:S02]  /*8670*/  IMAD.MOV R8, RZ, RZ, -R11 ;  /* 0x000000ffff087224 */ /* 0x000fe400078e0a0b */
[----:B-1----:R-:W-:-:S04]  /*8680*/  IMAD.HI.U32 R14, R7, R10, RZ ;  /* 0x0000000a070e7227 */ /* 0x002fc800078e00ff */
        /* <DEDUP_REMOVED lines=15> */
[----:B------:R-:W-:Y:S01]  /*8780*/  VIADD R17, R5, 0x164 ;  /* 0x0000016405117836 */ /* 0x000fe20000000000 */
[C---:B------:R-:W-:Y:S01]  /*8790*/  ISETP.GT.U32.AND P5, PT, R2.reuse, R0, PT ;  /* 0x000000000200720c */ /* 0x040fe20003fa4070 */
[----:B------:R-:W-:Y:S02]  /*87a0*/  IMAD.MOV.U32 R19, RZ, RZ, R9 ;  /* 0x000000ffff137224 */ /* 0x000fe400078e0009 */
[--C-:B------:R-:W-:Y:S01]  /*87b0*/  @!P3 IMAD.IADD R13, R13, 0x1, -R2.reuse ;  /* 0x000000010d0db824 */ /* 0x100fe200078e0a02 */
[----:B------:R-:W-:Y:S01]  /*87c0*/  IABS R8, R17 ;  /* 0x0000001100087213 */ /* 0x000fe20000000000 */
[----:B------:R-:W-:Y:S01]  /*87d0*/  @!P2 IMAD.MOV R19, RZ, RZ, -R19 ;  /* 0x000000ffff13a224 */ /* 0x000fe200078e0a13 */
[----:B0-----:R-:W-:Y:S01]  /*87e0*/  IABS R15, R16 ;  /* 0x00000010000f7213 */ /* 0x001fe20000000000 */
[--C-:B------:R-:W-:Y:S01]  /*87f0*/  @!P6 IMAD.IADD R3, R3, 0x1, -R2.reuse ;  /* 0x000000010303e824 */ /* 0x100fe200078e0a02 */
[C---:B------:R-:W-:Y:S01]  /*8800*/  ISETP.GT.U32.AND P6, PT, R2.reuse, R13, PT ;  /* 0x0000000d0200720c */ /* 0x040fe20003fc4070 */
[C---:B------:R-:W-:Y:S01]  /*8810*/  IMAD.HI.U32 R10, R7.reuse, R8, RZ ;  /* 0x00000008070a7227 */ /* 0x040fe200078e00ff */
[----:B------:R-:W-:Y:S01]  /*8820*/  ISETP.GT.U32.AND P3, PT, R2, R6, PT ;  /* 0x000000060200720c */ /* 0x000fe20003f64070 */
[----:B------:R0:W-:Y:S02]  /*8830*/  STL [R1+0x61c], R19 ;  /* 0x00061c1301007387 */ /* 0x0001e40000100800 */
[----:B------:R-:W-:Y:S01]  /*8840*/  @!P5 IMAD.IADD R0, R0, 0x1, -R2 ;  /* 0x000000010000d824 */ /* 0x000fe200078e0a02 */
[----:B------:R-:W-:Y:S01]  /*8850*/  ISETP.GT.U32.AND P5, PT, R2, R3, PT ;  /* 0x000000030200720c */ /* 0x000fe20003fa4070 */
[----:B------:R-:W-:-:S03]  /*8860*/  IMAD.HI.U32 R18, R7, R15, RZ ;  /* 0x0000000f07127227 */ /* 0x000fc600078e00ff */
[----:B------:R-:W-:Y:S01]  /*8870*/  ISETP.GT.U32.AND P2, PT, R2, R0, PT ;  /* 0x000000000200720c */ /* 0x000fe20003f44070 */
[----:B------:R-:W-:Y:S02]  /*8880*/  IMAD.MOV R18, RZ, RZ, -R18 ;  /* 0x000000ffff127224 */ /* 0x000fe400078e0a12 */
[----:B------:R-:W-:Y:S01]  /*8890*/  @!P6 IMAD.IADD R13, R13, 0x1, -R2 ;  /* 0x000000010d0de824 */ /* 0x000fe200078e0a02 */
[----:B------:R-:W-:Y:S01]  /*88a0*/  ISETP.GE.AND P6, PT, R12, RZ, PT ;  /* 0x000000ff0c00720c */ /* 0x000fe20003fc6270 */
[C---:B------:R-:W-:Y:S02]  /*88b0*/  IMAD R12, R2.reuse, R18, R15 ;  /* 0x00000012020c7224 */ /* 0x040fe400078e020f */
[----:B------:R-:W-:Y:S02]  /*88c0*/  IMAD.MOV R11, RZ, RZ, -R10 ;  /* 0x000000ffff0b7224 */ /* 0x000fe400078e0a0a */
[----:B------:R-:W-:Y:S01]  /*88d0*/  @!P5 IMAD.IADD R3, R3, 0x1, -R2 ;  /* 0x000000010303d824 */ /* 0x000fe200078e0a02 */
[----:B------:R-:W-:Y:S01]  /*88e0*/  ISETP.GT.U32.AND P5, PT, R2, R12, PT ;  /* 0x0000000c0200720c */ /* 0x000fe20003fa4070 */
[----:B------:R-:W-:-:S02]  /*88f0*/  VIADD R10, R5, 0x162 ;  /* 0x00000162050a7836 */ /* 0x000fc40000000000 */
[----:B------:R-:W-:Y:S02]  /*8900*/  VIADD R15, R5, 0x160 ;  /* 0x00000160050f7836 */ /* 0x000fe40000000000 */
[----:B------:R-:W-:Y:S01]  /*8910*/  IMAD R8, R2, R11, R8 ;  /* 0x0000000b02087224 */ /* 0x000fe200078e0208 */
[----:B------:R-:W-:Y:S01]  /*8920*/  IABS R14, R10 ;  /* 0x0000000a000e7213 */ /* 0x000fe20000000000 */
[--C-:B------:R-:W-:Y:S01]  /*8930*/  @!P2 IMAD.IADD R0, R0, 0x1, -R2.reuse ;  /* 0x000000010000a824 */ /* 0x100fe200078e0a02 */
[----:B------:R-:W-:Y:S01]  /*8940*/  ISETP.GE.AND P2, PT, R17, RZ, PT ;  /* 0x000000ff1100720c */ /* 0x000fe20003f46270 */
[----:B------:R-:W-:Y:S01]  /*8950*/  @!P3 IMAD.IADD R6, R6, 0x1, -R2 ;  /* 0x000000010606b824 */ /* 0x000fe200078e0a02 */
[----:B------:R-:W-:Y:S01]  /*8960*/  IABS R17, R15 ;  /* 0x0000000f00117213 */ /* 0x000fe20000000000 */
[----:B------:R-:W-:Y:S01]  /*8970*/  IMAD.HI.U32 R18, R7, R14, RZ ;  /* 0x0000000e07127227 */ /* 0x000fe200078e00ff */
[----:B------:R-:W-:-:S03]  /*8980*/  ISETP.GT.U32.AND P3, PT, R2, R8, PT ;  /* 0x000000080200720c */ /* 0x000fc60003f64070 */
[----:B------:R-:W-:Y:S02]  /*8990*/  @!P5 IMAD.IADD R12, R12, 0x1, -R2 ;  /* 0x000000010c0cd824 */ /* 0x000fe400078e0a02 */
[----:B------:R-:W-:Y:S02]  /*89a0*/  IMAD.MOV.U32 R21, RZ, RZ, R6 ;  /* 0x000000ffff157224 */ /* 0x000fe400078e0006 */
[----:B------:R-:W-:Y:S01]  /*89b0*/  VIADD R11, R5, 0x161 ;  /* 0x00000161050b7836 */ /* 0x000fe20000000000 */
[----:B------:R-:W-:Y:S01]  /*89c0*/  ISETP.GT.U32.AND P5, PT, R2, R12, PT ;  /* 0x0000000c0200720c */ /* 0x000fe20003fa4070 */
[----:B------:R-:W-:-:S03]  /*89d0*/  IMAD.HI.U32 R6, R7, R17, RZ ;  /* 0x0000001107067227 */ /* 0x000fc600078e00ff */
[----:B------:R-:W-:Y:S01]  /*89e0*/  IABS R9, R11 ;  /* 0x0000000b00097213 */ /* 0x000fe20000000000 */
[----:B------:R-:W-:Y:S02]  /*89f0*/  IMAD.MOV R18, RZ, RZ, -R18 ;  /* 0x000000ffff127224 */ /* 0x000fe400078e0a12 */
[----:B------:R-:W-:Y:S02]  /*8a00*/  IMAD.MOV R6, RZ, RZ, -R6 ;  /* 0x000000ffff067224 */ /* 0x000fe400078e0a06 */
[C---:B------:R-:W-:Y:S02]  /*8a10*/  IMAD R14, R2.reuse, R18, R14 ;  /* 0x00000012020e7224 */ /* 0x040fe400078e020e */
[----:B------:R-:W-:Y:S02]  /*8a20*/  IMAD.MOV.U32 R20, RZ, RZ, R13 ;  /* 0x000000ffff147224 */ /* 0x000fe400078e000d */
[----:B------:R-:W-:Y:S02]  /*8a30*/  IMAD R17, R2, R6, R17 ;  /* 0x0000000602117224 */ /* 0x000fe400078e0211 */
[----:B------:R-:W-:Y:S01]  /*8a40*/  @!P3 IMAD.IADD R8, R8, 0x1, -R2 ;  /* 0x000000010808b824 */ /* 0x000fe200078e0a02 */
[----:B------:R-:W-:Y:S01]  /*8a50*/  ISETP.GE.AND P3, PT, R16, RZ, PT ;  /* 0x000000ff1000720c */ /* 0x000fe20003f66270 */
[----:B0-----:R-:W-:-:S04]  /*8a60*/  IMAD.HI.U32 R19, R7, R9, RZ ;  /* 0x0000000907137227 */ /* 0x001fc800078e00ff */
[----:B------:R-:W-:Y:S01]  /*8a70*/  @!P4 IMAD.MOV R20, RZ, RZ, -R20 ;  /* 0x000000ffff14c224 */ /* 0x000fe200078e0a14 */
[----:B------:R-:W-:Y:S01]  /*8a80*/  ISETP.GT.U32.AND P4, PT, R2, R14, PT ;  /* 0x0000000e0200720c */ /* 0x000fe20003f84070 */
[----:B------:R-:W-:Y:S01]  /*8a90*/  @!P5 IMAD.IADD R12, R12, 0x1, -R2 ;  /* 0x000000010c0cd824 */ /* 0x000fe200078e0a02 */
[C---:B------:R-:W-:Y:S01]  /*8aa0*/  ISETP.GT.U32.AND P5, PT, R2.reuse, R17, PT ;  /* 0x000000110200720c */ /* 0x040fe20003fa4070 */
[----:B------:R-:W-:Y:S01]  /*8ab0*/  @!P1 IMAD.MOV R21, RZ, RZ, -R21 ;  /* 0x000000ffff159224 */ /* 0x000fe200078e0a15 */
[----:B------:R-:W-:Y:S01]  /*8ac0*/  ISETP.GT.U32.AND P1, PT, R2, R8, PT ;  /* 0x000000080200720c */ /* 0x000fe20003f24070 */
[----:B------:R-:W-:Y:S02]  /*8ad0*/  IMAD.MOV R19, RZ, RZ, -R19 ;  /* 0x000000ffff137224 */ /* 0x000fe400078e0a13 */
[----:B------:R-:W-:Y:S01]  /*8ae0*/  @!P0 IMAD.MOV R3, RZ, RZ, -R3 ;  /* 0x000000ffff038224 */ /* 0x000fe200078e0a03 */
[----:B------:R0:W-:Y:S01]  /*8af0*/  STL [R1+0x614], R21 ;  /* 0x0006141501007387 */ /* 0x0001e20000100800 */
[----:B------:R-:W-:Y:S01]  /*8b00*/  @!P6 IMAD.MOV R0, RZ, RZ, -R0 ;  /* 0x000000ffff00e224 */ /* 0x000fe200078e0a00 */
[----:B------:R-:W-:Y:S01]  /*8b10*/  ISETP.GE.AND P0, PT, R10, RZ, PT ;  /* 0x000000ff0a00720c */ /* 0x000fe20003f06270 */
[----:B------:R-:W-:Y:S01]  /*8b20*/  IMAD R9, R2, R19, R9 ;  /* 0x0000001302097224 */ /* 0x000fe200078e0209 */
[----:B------:R-:W-:Y:S01]  /*8b30*/  STL [R1+0x610], R20 ;  /* 0x0006101401007387 */ /* 0x000fe20000100800 */
[--C-:B------:R-:W-:Y:S01]  /*8b40*/  @!P4 IMAD.IADD R14, R14, 0x1, -R2.reuse ;  /* 0x000000010e0ec824 */ /* 0x100fe200078e0a02 */
[----:B------:R-:W-:Y:S01]  /*8b50*/  ISETP.GE.AND P4, PT, R15, RZ, PT ;  /* 0x000000ff0f00720c */ /* 0x000fe20003f86270 */
[--C-:B------:R-:W-:Y:S01]  /*8b60*/  @!P5 IMAD.IADD R17, R17, 0x1, -R2.reuse ;  /* 0x000000011111d824 */ /* 0x100fe200078e0a02 */
[----:B------:R1:W-:Y:S01]  /*8b70*/  STL [R1+0x60c], R3 ;  /* 0x00060c0301007387 */ /* 0x0003e20000100800 */
[----:B------:R-:W-:Y:S01]  /*8b80*/  ISETP.GT.U32.AND P6, PT, R2, R9, PT ;  /* 0x000000090200720c */ /* 0x000fe20003fc4070 */
[----:B------:R-:W-:Y:S01]  /*8b90*/  @!P1 IMAD.IADD R8, R8, 0x1, -R2 ;  /* 0x0000000108089824 */ /* 0x000fe200078e0a02 */
[----:B------:R-:W-:Y:S01]  /*8ba0*/  ISETP.GE.AND P1, PT, R11, RZ, PT ;  /* 0x000000ff0b00720c */ /* 0x000fe20003f26270 */
[----:B------:R2:W-:Y:S01]  /*8bb0*/  STL [R1+0x608], R0 ;  /* 0x0006080001007387 */ /* 0x0005e20000100800 */
[----:B------:R-:W-:Y:S01]  /*8bc0*/  VIADD R16, R5, 0x15f ;  /* 0x0000015f05107836 */ /* 0x000fe20000000000 */
[----:B------:R-:W-:Y:S01]  /*8bd0*/  ISETP.GT.U32.AND P5, PT, R2, R17, PT ;  /* 0x000000110200720c */ /* 0x000fe20003fa4070 */
[----:B------:R-:W-:-:S02]  /*8be0*/  IMAD.MOV.U32 R10, RZ, RZ, R8 ;  /* 0x000000ffff0a7224 */ /* 0x000fc400078e0008 */
[----:B0-----:R-:W-:Y:S01]  /*8bf0*/  IMAD.MOV.U32 R21, RZ, RZ, R12 ;  /* 0x000000ffff157224 */ /* 0x001fe200078e000c */
[----:B------:R-:W-:Y:S01]  /*8c00*/  IABS R6, R16 ;  /* 0x0000001000067213 */ /* 0x000fe20000000000 */
[----:B------:R-:W-:Y:S02]  /*8c10*/  @!P2 IMAD.MOV R10, RZ, RZ, -R10 ;  /* 0x000000ffff0aa224 */ /* 0x000fe400078e0a0a */
[C---:B-1----:R-:W-:Y:S02]  /*8c20*/  VIADD R3, R5.reuse, 0x15d ;  /* 0x0000015d05037836 */ /* 0x042fe40000000000 */
[----:B--2---:R-:W-:Y:S01]  /*8c30*/  VIADD R0, R5, 0x15e ;  /* 0x0000015e05007836 */ /* 0x004fe20000000000 */
[----:B------:R0:W-:Y:S01]  /*8c40*/  STL [R1+0x64c], R10 ;  /* 0x00064c0a01007387 */ /* 0x0001e20000100800 */
[----:B------:R-:W-:Y:S01]  /*8c50*/  @!P6 IMAD.IADD R9, R9, 0x1, -R2 ;  /* 0x000000010909e824 */ /* 0x000fe200078e0a02 */
[----:B------:R-:W-:Y:S01]  /*8c60*/  ISETP.GT.U32.AND P6, PT, R2, R14, PT ;  /* 0x0000000e0200720c */ /* 0x000fe20003fc4070 */
[----:B------:R-:W-:Y:S01]  /*8c70*/  IMAD.HI.U32 R13, R7, R6, RZ ;  /* 0x00000006070d7227 */ /* 0x000fe200078e00ff */
[----:B------:R-:W-:-:S02]  /*8c80*/  IABS R15, R0 ;  /* 0x00000000000f7213 */ /* 0x000fc40000000000 */
[----:B------:R-:W-:Y:S01]  /*8c90*/  ISETP.GT.U32.AND P2, PT, R2, R9, PT ;  /* 0x000000090200720c */ /* 0x000fe20003f44070 */
[----:B------:R-:W-:Y:S01]  /*8ca0*/  IMAD.MOV R13, RZ, RZ, -R13 ;  /* 0x000000ffff0d7224 */ /* 0x000fe200078e0a0d */
[----:B------:R-:W-:Y:S01]  /*8cb0*/  IABS R11, R3 ;  /* 0x00000003000b7213 */ /* 0x000fe20000000000 */
[----:B------:R-:W-:-:S04]  /*8cc0*/  IMAD.HI.U32 R8, R7, R15, RZ ;  /* 0x0000000f07087227 */ /* 0x000fc800078e00ff */
[----:B------:R-:W-:Y:S02]  /*8cd0*/  IMAD.MOV R18, RZ, RZ, -R8 ;  /* 0x000000ffff127224 */ /* 0x000fe400078e0a08 */
[----:B0-----:R-:W-:Y:S02]  /*8ce0*/  VIADD R10, R5, 0x15c ;  /* 0x0000015c050a7836 */ /* 0x001fe40000000000 */
[C---:B------:R-:W-:Y:S02]  /*8cf0*/  IMAD R15, R2.reuse, R18, R15 ;  /* 0x00000012020f7224 */ /* 0x040fe400078e020f */
[----:B------:R-:W-:Y:S02]  /*8d00*/  @!P5 IMAD.IADD R17, R17, 0x1, -R2 ;  /* 0x000000011111d824 */ /* 0x000fe400078e0a02 */
[C---:B------:R-:W-:Y:S01]  /*8d10*/  IMAD R6, R2.reuse, R13, R6 ;  /* 0x0000000d02067224 */ /* 0x040fe200078e0206 */
[----:B------:R-:W-:Y:S01]  /*8d20*/  ISETP.GT.U32.AND P5, PT, R2, R15, PT ;  /* 0x0000000f0200720c */ /* 0x000fe20003fa4070 */
[--C-:B------:R-:W-:Y:S01]  /*8d30*/  @!P6 IMAD.IADD R14, R14, 0x1, -R2.reuse ;  /* 0x000000010e0ee824 */ /* 0x100fe200078e0a02 */
[----:B------:R-:W-:Y:S01]  /*8d40*/  IABS R13, R10 ;  /* 0x0000000a000d7213 */ /* 0x000fe20000000000 */
[----:B------:R-:W-:Y:S01]  /*8d50*/  @!P2 IMAD.IADD R9, R9, 0x1, -R2 ;  /* 0x000000010909a824 */ /* 0x000fe200078e0a02 */
[----:B------:R-:W-:Y:S01]  /*8d60*/  ISETP.GT.U32.AND P6, PT, R2, R6, PT ;  /* 0x000000060200720c */ /* 0x000fe20003fc4070 */
[----:B------:R-:W-:Y:S01]  /*8d70*/  @!P3 IMAD.MOV R21, RZ, RZ, -R21 ;  /* 0x000000ffff15b224 */ /* 0x000fe200078e0a15 */
[----:B------:R-:W-:Y:S01]  /*8d80*/  ISETP.GE.AND P2, PT, R16, RZ, PT ;  /* 0x000000ff1000720c */ /* 0x000fe20003f46270 */
[----:B------:R-:W-:-:S02]  /*8d90*/  IMAD.MOV.U32 R8, RZ, RZ, R13 ;  /* 0x000000ffff087224 */ /* 0x000fc400078e000d */
[----:B------:R-:W-:Y:S01]  /*8da0*/  VIADD R13, R5, 0x15b ;  /* 0x0000015b050d7836 */ /* 0x000fe20000000000 */
[----:B------:R-:W-:Y:S01]  /*8db0*/  STL [R1+0x648], R21 ;  /* 0x0006481501007387 */ /* 0x000fe20000100800 */
[----:B------:R-:W-:-:S03]  /*8dc0*/  IMAD.HI.U32 R18, R7, R11, RZ ;  /* 0x0000000b07127227 */ /* 0x000fc600078e00ff */
[----:B------:R-:W-:Y:S01]  /*8dd0*/  IABS R16, R13 ;  /* 0x0000000d00107213 */ /* 0x000fe20000000000 */
[--C-:B------:R-:W-:Y:S02]  /*8de0*/  @!P5 IMAD.IADD R15, R15, 0x1, -R2.reuse ;  /* 0x000000010f0fd824 */ /* 0x100fe400078e0a02 */
[----:B------:R-:W-:Y:S01]  /*8df0*/  @!P6 IMAD.IADD R6, R6, 0x1, -R2 ;  /* 0x000000010606e824 */ /* 0x000fe200078e0a02 */
[----:B------:R-:W-:Y:S01]  /*8e00*/  ISETP.GE.AND P6, PT, R0, RZ, PT ;  /* 0x000000ff0000720c */ /* 0x000fe20003fc6270 */
[----:B------:R-:W-:Y:S01]  /*8e10*/  IMAD.HI.U32 R12, R7, R16, RZ ;  /* 0x00000010070c7227 */ /* 0x000fe200078e00ff */
[C---:B------:R-:W-:Y:S02]  /*8e20*/  ISETP.GT.U32.AND P3, PT, R2.reuse, R15, PT ;  /* 0x0000000f0200720c */ /* 0x040fe40003f64070 */
[----:B------:R-:W-:Y:S01]  /*8e30*/  ISETP.GT.U32.AND P5, PT, R2, R6, PT ;  /* 0x000000060200720c */ /* 0x000fe20003fa4070 */
[----:B------:R-:W-:Y:S02]  /*8e40*/  IMAD.MOV R18, RZ, RZ, -R18 ;  /* 0x000000ffff127224 */ /* 0x000fe400078e0a12 */
[----:B------:R-:W-:-:S02]  /*8e50*/  IMAD.MOV R12, RZ, RZ, -R12 ;  /* 0x000000ffff0c7224 */ /* 0x000fc400078e0a0c */
[----:B------:R-:W-:-:S04]  /*8e60*/  IMAD.HI.U32 R19, R7, R8, RZ ;  /* 0x0000000807137227 */ /* 0x000fc800078e00ff */
[----:B------:R-:W-:Y:S02]  /*8e70*/  IMAD.MOV.U32 R20, RZ, RZ, R14 ;  /* 0x000000ffff147224 */ /* 0x000fe400078e000e */
[C---:B------:R-:W-:Y:S02]  /*8e80*/  IMAD R11, R2.reuse, R18, R11 ;  /* 0x00000012020b7224 */ /* 0x040fe400078e020b */
[----:B------:R-:W-:Y:S02]  /*8e90*/  IMAD.MOV.U32 R14, RZ, RZ, R9 ;  /* 0x000000ffff0e7224 */ /* 0x000fe400078e0009 */
[----:B------:R-:W-:Y:S02]  /*8ea0*/  IMAD.MOV.U32 R9, RZ, RZ, R17 ;  /* 0x000000ffff097224 */ /* 0x000fe400078e0011 */
[----:B------:R-:W-:Y:S02]  /*8eb0*/  IMAD R12, R2, R12, R16 ;  /* 0x0000000c020c7224 */ /* 0x000fe400078e0210 */
[----:B------:R-:W-:-:S02]  /*8ec0*/  IMAD.MOV R19, RZ, RZ, -R19 ;  /* 0x000000ffff137224 */ /* 0x000fc400078e0a13 */
[----:B------:R-:W-:Y:S02]  /*8ed0*/  VIADD R0, R5, 0x15a ;  /* 0x0000015a05007836 */ /* 0x000fe40000000000 */
[----:B------:R-:W-:Y:S01]  /*8ee0*/  @!P0 IMAD.MOV R20, RZ, RZ, -R20 ;  /* 0x000000ffff148224 */ /* 0x000fe200078e0a14 */
[C---:B------:R-:W-:Y:S01]  /*8ef0*/  ISETP.GT.U32.AND P0, PT, R2.reuse, R11, PT ;  /* 0x0000000b0200720c */ /* 0x040fe20003f04070 */
[----:B------:R-:W-:Y:S01]  /*8f00*/  @!P1 IMAD.MOV R14, RZ, RZ, -R14 ;  /* 0x000000ffff0e9224 */ /* 0x000fe200078e0a0e */
[----:B------:R-:W-:Y:S01]  /*8f10*/  ISETP.GE.AND P1, PT, R3, RZ, PT ;  /* 0x000000ff0300720c */ /* 0x000fe20003f26270 */
[----:B------:R-:W-:Y:S01]  /*8f20*/  @!P4 IMAD.MOV R9, RZ, RZ, -R9 ;  /* 0x000000ffff09c224 */ /* 0x000fe200078e0a09 */
[----:B------:R-:W-:Y:S01]  /*8f30*/  STL [R1+0x644], R20 ;  /* 0x0006441401007387 */ /* 0x000fe20000100800 */
[----:B------:R-:W-:Y:S01]  /*8f40*/  @!P3 IMAD.IADD R15, R15, 0x1, -R2 ;  /* 0x000000010f0fb824 */ /* 0x000fe200078e0a02 */
[C---:B------:R-:W-:Y:S01]  /*8f50*/  ISETP.GT.U32.AND P3, PT, R2.reuse, R12, PT ;  /* 0x0000000c0200720c */ /* 0x040fe20003f64070 */
[----:B------:R-:W-:Y:S01]  /*8f60*/  IMAD R19, R2, R19, R8 ;  /* 0x0000001302137224 */ /* 0x000fe200078e0208 */
[----:B------:R-:W-:Y:S01]  /*8f70*/  IABS R8, R0 ;  /* 0x0000000000087213 */ /* 0x000fe20000000000 */
[----:B------:R0:W-:Y:S01]  /*8f80*/  STL [R1+0x670], R14 ;  /* 0x0006700e01007387 */ /* 0x0001e20000100800 */
[----:B------:R-:W-:Y:S01]  /*8f90*/  @!P5 IMAD.IADD R6, R6, 0x1, -R2 ;  /* 0x000000010606d824 */ /* 0x000fe200078e0a02 */
[----:B------:R-:W-:-:S02]  /*8fa0*/  ISETP.GE.AND P5, PT, R10, RZ, PT ;  /* 0x000000ff0a00720c */ /* 0x000fc40003fa6270 */
[----:B------:R1:W-:Y:S01]  /*8fb0*/  STL [R1+0x66c], R9 ;  /* 0x00066c0901007387 */ /* 0x0003e20000100800 */
[----:B------:R-:W-:Y:S01]  /*8fc0*/  IMAD.MOV.U32 R3, RZ, RZ, R8 ;  /* 0x000000ffff037224 */ /* 0x000fe200078e0008 */
[----:B------:R-:W-:Y:S01]  /*8fd0*/  ISETP.GT.U32.AND P4, PT, R2, R19, PT ;  /* 0x000000130200720c */ /* 0x000fe20003f84070 */
[----:B------:R-:W-:Y:S01]  /*8fe0*/  @!P0 IMAD.IADD R11, R11, 0x1, -R2 ;  /* 0x000000010b0b8824 */ /* 0x000fe200078e0a02 */
[----:B------:R-:W-:Y:S01]  /*8ff0*/  ISETP.GE.AND P0, PT, R13, RZ, PT ;  /* 0x000000ff0d00720c */ /* 0x000fe20003f06270 */
[----:B------:R-:W-:-:S04]  /*9000*/  IMAD.HI.U32 R10, R7, R3, RZ ;  /* 0x00000003070a7227 */ /* 0x000fc800078e00ff */
[----:B0-----:R-:W-:Y:S02]  /*9010*/  IMAD.MOV.U32 R14, RZ, RZ, R6 ;  /* 0x000000ffff0e7224 */ /* 0x001fe400078e0006 */
[----:B-1----:R-:W-:Y:S02]  /*9020*/  VIADD R9, R5, 0x159 ;  /* 0x0000015905097836 */ /* 0x002fe40000000000 */
[----:B------:R-:W-:Y:S02]  /*9030*/  @!P3 IMAD.IADD R12, R12, 0x1, -R2 ;  /* 0x000000010c0cb824 */ /* 0x000fe400078e0a02 */
[----:B------:R-:W-:Y:S01]  /*9040*/  IMAD.MOV R13, RZ, RZ, -R10 ;  /* 0x000000ffff0d7224 */ /* 0x000fe200078e0a0a */
[----:B------:R-:W-:Y:S01]  /*9050*/  IABS R6, R9 ;  /* 0x0000000900067213 */ /* 0x000fe20000000000 */
[----:B------:R-:W-:Y:S01]  /*9060*/  @!P2 IMAD.MOV R14, RZ, RZ, -R14 ;  /* 0x000000ffff0ea224 */ /* 0x000fe200078e0a0e */
[C---:B------:R-:W-:Y:S01]  /*9070*/  ISETP.GT.U32.AND P3, PT, R2.reuse, R12, PT ;  /* 0x0000000c0200720c */ /* 0x040fe20003f64070 */
[C---:B------:R-:W-:Y:S01]  /*9080*/  IMAD R3, R2.reuse, R13, R3 ;  /* 0x0000000d02037224 */ /* 0x040fe200078e0203 */
[----:B------:R-:W-:Y:S01]  /*9090*/  ISETP.GT.U32.AND P2, PT, R2, R11, PT ;  /* 0x0000000b0200720c */ /* 0x000fe20003f44070 */
[----:B------:R-:W-:Y:S01]  /*90a0*/  IMAD.MOV.U32 R10, RZ, RZ, R6 ;  /* 0x000000ffff0a7224 */ /* 0x000fe200078e0006 */
[----:B------:R0:W-:Y:S01]  /*90b0*/  STL [R1+0x668], R14 ;  /* 0x0006680e01007387 */ /* 0x0001e20000100800 */
[----:B------:R-:W-:-:S02]  /*90c0*/  @!P4 IMAD.IADD R19, R19, 0x1, -R2 ;  /* 0x000000011313c824 */ /* 0x000fc400078e0a02 */
[----:B------:R-:W-:-:S03]  /*90d0*/  IMAD.HI.U32 R13, R7, R10, RZ ;  /* 0x0000000a070d7227 */ /* 0x000fc600078e00ff */
[----:B------:R-:W-:Y:S01]  /*90e0*/  ISETP.GT.U32.AND P4, PT, R2, R19, PT ;  /* 0x000000130200720c */ /* 0x000fe20003f84070 */
[----:B------:R-:W-:Y:S02]  /*90f0*/  IMAD.MOV R13, RZ, RZ, -R13 ;  /* 0x000000ffff0d7224 */ /* 0x000fe400078e0a0d */
[----:B------:R-:W-:Y:S02]  /*9100*/  VIADD R8, R5, 0x158 ;  /* 0x0000015805087836 */ /* 0x000fe40000000000 */
[----:B0-----:R-:W-:Y:S02]  /*9110*/  IMAD.MOV.U32 R14, RZ, RZ, R15 ;  /* 0x000000ffff0e7224 */ /* 0x001fe400078e000f */
[----:B------:R-:W-:Y:S01]  /*9120*/  @!P3 IMAD.IADD R12, R12, 0x1, -R2 ;  /* 0x000000010c0cb824 */ /* 0x000fe200078e0a02 */
[----:B------:R-:W-:Y:S01]  /*9130*/  IABS R6, R8 ;  /* 0x0000000800067213 */ /* 0x000fe20000000000 */
[----:B------:R-:W-:Y:S01]  /*9140*/  @!P6 IMAD.MOV R14, RZ, RZ, -R14 ;  /* 0x000000ffff0ee224 */ /* 0x000fe200078e0a0e */
[----:B------:R-:W-:Y:S01]  /*9150*/  ISETP.GE.AND P6, PT, R0, RZ, PT ;  /* 0x000000ff0000720c */ /* 0x000fe20003fc6270 */
[----:B------:R-:W-:-:S02]  /*9160*/  IMAD R0, R2, R13, R10 ;  /* 0x0000000d02007224 */ /* 0x000fc400078e020a */
[--C-:B------:R-:W-:Y:S01]  /*9170*/  @!P2 IMAD.IADD R11, R11, 0x1, -R2.reuse ;  /* 0x000000010b0ba824 */ /* 0x100fe200078e0a02 */
[C---:B------:R-:W-:Y:S01]  /*9180*/  ISETP.GT.U32.AND P2, PT, R2.reuse, R3, PT ;  /* 0x000000030200720c */ /* 0x040fe20003f44070 */
[----:B------:R-:W-:Y:S01]  /*9190*/  @!P4 IMAD.IADD R19, R19, 0x1, -R2 ;  /* 0x000000011313c824 */ /* 0x000fe200078e0a02 */
[----:B------:R-:W-:Y:S01]  /*91a0*/  ISETP.GT.U32.AND P3, PT, R2, R0, PT ;  /* 0x000000000200720c */ /* 0x000fe20003f64070 */
[----:B------:R-:W-:Y:S01]  /*91b0*/  IMAD.MOV.U32 R16, RZ, RZ, R11 ;  /* 0x000000ffff107224 */ /* 0x000fe200078e000b */
[----:B------:R-:W-:Y:S01]  /*91c0*/  ISETP.GE.AND P4, PT, R9, RZ, PT ;  /* 0x000000ff0900720c */ /* 0x000fe20003f86270 */
[----:B------:R-:W-:Y:S01]  /*91d0*/  VIADD R9, R5, 0x157 ;  /* 0x0000015705097836 */ /* 0x000fe20000000000 */
[----:B------:R0:W-:Y:S01]  /*91e0*/  STL [R1+0x664], R14 ;  /* 0x0006640e01007387 */ /* 0x0001e20000100800 */
[----:B------:R-:W-:-:S04]  /*91f0*/  IMAD.HI.U32 R13, R7, R6, RZ ;  /* 0x00000006070d7227 */ /* 0x000fc800078e00ff */
[----:B------:R-:W-:Y:S02]  /*9200*/  @!P1 IMAD.MOV R16, RZ, RZ, -R16 ;  /* 0x000000ffff109224 */ /* 0x000fe400078e0a10 */
[----:B------:R-:W-:Y:S02]  /*9210*/  IMAD.MOV R13, RZ, RZ, -R13 ;  /* 0x000000ffff0d7224 */ /* 0x000fe400078e0a0d */
[--C-:B------:R-:W-:Y:S01]  /*9220*/  @!P3 IMAD.IADD R0, R0, 0x1, -R2.reuse ;  /* 0x000000010000b824 */ /* 0x100fe200078e0a02 */
[----:B0-----:R-:W-:Y:S01]  /*9230*/  IABS R14, R9 ;  /* 0x00000009000e7213 */ /* 0x001fe20000000000 */
[----:B------:R-:W-:Y:S01]  /*9240*/  @!P2 IMAD.IADD R3, R3, 0x1, -R2 ;  /* 0x000000010303a824 */ /* 0x000fe200078e0a02 */
[----:B------:R0:W-:Y:S01]  /*9250*/  STL [R1+0x684], R16 ;  /* 0x0006841001007387 */ /* 0x0001e20000100800 */
[----:B------:R-:W-:Y:S01]  /*9260*/  IMAD R6, R2, R13, R6 ;  /* 0x0000000d02067224 */ /* 0x000fe200078e0206 */
[----:B------:R-:W-:Y:S01]  /*9270*/  ISETP.GE.AND P2, PT, R8, RZ, PT ;  /* 0x000000ff0800720c */ /* 0x000fe20003f46270 */
[----:B------:R-:W-:Y:S01]  /*9280*/  VIADD R10, R5, 0x156 ;  /* 0x00000156050a7836 */ /* 0x000fe20000000000 */
[C---:B------:R-:W-:Y:S01]  /*9290*/  ISETP.GT.U32.AND P3, PT, R2.reuse, R0, PT ;  /* 0x000000000200720c */ /* 0x040fe20003f64070 */
[----:B------:R-:W-:Y:S01]  /*92a0*/  IMAD.HI.U32 R8, R7, R14, RZ ;  /* 0x0000000e07087227 */ /* 0x000fe200078e00ff */
[----:B------:R-:W-:-:S02]  /*92b0*/  ISETP.GT.U32.AND P1, PT, R2, R3, PT ;  /* 0x000000030200720c */ /* 0x000fc40003f24070 */
[----:B------:R-:W-:Y:S01]  /*92c0*/  IABS R15, R10 ;  /* 0x0000000a000f7213 */ /* 0x000fe20000000000 */
[----:B------:R-:W-:Y:S01]  /*92d0*/  @!P0 IMAD.MOV R12, RZ, RZ, -R12 ;  /* 0x000000ffff0c8224 */ /* 0x000fe200078e0a0c */
[----:B------:R-:W-:Y:S01]  /*92e0*/  ISETP.GE.AND P0, PT, R9, RZ, PT ;  /* 0x000000ff0900720c */ /* 0x000fe20003f06270 */
[----:B0-----:R-:W-:Y:S02]  /*92f0*/  IMAD.MOV.U32 R16, RZ, RZ, R19 ;  /* 0x000000ffff107224 */ /* 0x001fe400078e0013 */
[----:B------:R-:W-:Y:S02]  /*9300*/  IMAD.MOV R9, RZ, RZ, -R8 ;  /* 0x000000ffff097224 */ /* 0x000fe400078e0a08 */
[----:B------:R-:W-:Y:S01]  /*9310*/  @!P5 IMAD.MOV R16, RZ, RZ, -R16 ;  /* 0x000000ffff10d224 */ /* 0x000fe200078e0a10 */
[C---:B------:R-:W-:Y:S01]  /*9320*/  ISETP.GT.U32.AND P5, PT, R2.reuse, R6, PT ;  /* 0x000000060200720c */ /* 0x040fe20003fa4070 */
[----:B------:R-:W-:Y:S02]  /*9330*/  IMAD R14, R2, R9, R14 ;  /* 0x00000009020e7224 */ /* 0x000fe400078e020e */
[----:B------:R-:W-:Y:S01]  /*9340*/  IMAD.HI.U32 R11, R7, R15, RZ ;  /* 0x0000000f070b7227 */ /* 0x000fe200078e00ff */
[----:B------:R0:W-:Y:S03]  /*9350*/  STL [R1+0x680], R16 ;  /* 0x0006801001007387 */ /* 0x0001e60000100800 */
[--C-:B------:R-:W-:Y:S01]  /*9360*/  @!P3 IMAD.IADD R0, R0, 0x1, -R2.reuse ;  /* 0x000000010000b824 */ /* 0x100fe200078e0a02 */
[----:B------:R-:W-:Y:S01]  /*9370*/  ISETP.GT.U32.AND P3, PT, R2, R14, PT ;  /* 0x0000000e0200720c */ /* 0x000fe20003f64070 */
[----:B------:R-:W-:Y:S01]  /*9380*/  IMAD.MOV R11, RZ, RZ, -R11 ;  /* 0x000000ffff0b7224 */ /* 0x000fe200078e0a0b */
[----:B------:R1:W-:Y:S01]  /*9390*/  STL [R1+0x6d0], R12 ;  /* 0x0006d00c01007387 */ /* 0x0003e20000100800 */
[--C-:B------:R-:W-:Y:S01]  /*93a0*/  @!P1 IMAD.IADD R3, R3, 0x1, -R2.reuse ;  /* 0x0000000103039824 */ /* 0x100fe200078e0a02 */
[----:B------:R-:W-:Y:S01]  /*93b0*/  ISETP.GE.AND P1, PT, R10, RZ, PT ;  /* 0x000000ff0a00720c */ /* 0x000fe20003f26270 */
[----:B------:R-:W-:-:S02]  /*93c0*/  @!P5 IMAD.IADD R6, R6, 0x1, -R2 ;  /* 0x000000010606d824 */ /* 0x000fc400078e0a02 */
[C---:B------:R-:W-:Y:S02]  /*93d0*/  IMAD R15, R2.reuse, R11, R15 ;  /* 0x0000000b020f7224 */ /* 0x040fe400078e020f */
[----:B0-----:R-:W-:Y:S01]  /*93e0*/  IMAD.MOV.U32 R16, RZ, RZ, R3 ;  /* 0x000000ffff107224 */ /* 0x001fe200078e0003 */
[C---:B------:R-:W-:Y:S01]  /*93f0*/  ISETP.GT.U32.AND P5, PT, R2.reuse, R6, PT ;  /* 0x000000060200720c */ /* 0x040fe20003fa4070 */
[----:B------:R-:W-:Y:S02]  /*9400*/  IMAD.MOV.U32 R13, RZ, RZ, R0 ;  /* 0x000000ffff0d7224 */ /* 0x000fe400078e0000 */
[----:B------:R-:W-:Y:S01]  /*9410*/  @!P6 IMAD.MOV R16, RZ, RZ, -R16 ;  /* 0x000000ffff10e224 */ /* 0x000fe200078e0a10 */
[----:B------:R-:W-:Y:S01]  /*9420*/  ISETP.GT.U32.AND P6, PT, R2, R15, PT ;  /* 0x0000000f0200720c */ /* 0x000fe20003fc4070 */
[--C-:B------:R-:W-:Y:S02]  /*9430*/  @!P3 IMAD.IADD R14, R14, 0x1, -R2.reuse ;  /* 0x000000010e0eb824 */ /* 0x100fe400078e0a02 */
[C---:B------:R-:W-:Y:S01]  /*9440*/  VIADD R8, R5.reuse, 0x155 ;  /* 0x0000015505087836 */ /* 0x040fe20000000000 */
[----:B------:R-:W-:Y:S01]  /*9450*/  STL [R1+0x6cc], R16 ;  /* 0x0006cc1001007387 */ /* 0x000fe20000100800 */
[C---:B------:R-:W-:Y:S01]  /*9460*/  VIADD R9, R5.reuse, 0x153 ;  /* 0x0000015305097836 */ /* 0x040fe20000000000 */
[----:B------:R-:W-:Y:S01]  /*9470*/  ISETP.GT.U32.AND P3, PT, R2, R14, PT ;  /* 0x0000000e0200720c */ /* 0x000fe20003f64070 */
[----:B------:R-:W-:Y:S01]  /*9480*/  VIADD R10, R5, 0x154 ;  /* 0x00000154050a7836 */ /* 0x000fe20000000000 */
[----:B------:R-:W-:Y:S01]  /*9490*/  IABS R11, R8 ;  /* 0x00000008000b7213 */ /* 0x000fe20000000000 */
[----:B------:R-:W-:Y:S01]  /*94a0*/  @!P4 IMAD.MOV R13, RZ, RZ, -R13 ;  /* 0x000000ffff0dc224 */ /* 0x000fe200078e0a0d */
[----:B------:R-:W-:Y:S01]  /*94b0*/  IABS R3, R9 ;  /* 0x0000000900037213 */ /* 0x000fe20000000000 */
[--C-:B------:R-:W-:Y:S01]  /*94c0*/  @!P5 IMAD.IADD R6, R6, 0x1, -R2.reuse ;  /* 0x000000010606d824 */ /* 0x100fe200078e0a02 */
[----:B-1----:R-:W-:Y:S01]  /*94d0*/  IABS R12, R10 ;  /* 0x0000000a000c7213 */ /* 0x002fe20000000000 */
[----:B------:R-:W-:Y:S01]  /*94e0*/  @!P6 IMAD.IADD R15, R15, 0x1, -R2 ;  /* 0x000000010f0fe824 */ /* 0x000fe200078e0a02 */
[----:B------:R0:W-:Y:S01]  /*94f0*/  STL [R1+0x6c8], R13 ;  /* 0x0006c80d01007387 */ /* 0x0001e20000100800 */
[----:B------:R-:W-:Y:S01]  /*9500*/  ISETP.GE.AND P4, PT, R8, RZ, PT ;  /* 0x000000ff0800720c */ /* 0x000fe20003f86270 */
[----:B------:R-:W-:Y:S01]  /*9510*/  IMAD.HI.U32 R0, R7, R11, RZ ;  /* 0x0000000b07007227 */ /* 0x000fe200078e00ff */
[----:B------:R-:W-:-:S02]  /*9520*/  ISETP.GE.AND P5, PT, R10, RZ, PT ;  /* 0x000000ff0a00720c */ /* 0x000fc40003fa6270 */
[----:B------:R-:W-:Y:S01]  /*9530*/  ISETP.GT.U32.AND P6, PT, R2, R15, PT ;  /* 0x0000000f0200720c */ /* 0x000fe20003fc4070 */
[----:B------:R-:W-:Y:S02]  /*9540*/  IMAD.MOV.U32 R8, RZ, RZ, R3 ;  /* 0x000000ffff087224 */ /* 0x000fe400078e0003 */
[----:B------:R-:W-:-:S04]  /*9550*/  IMAD.HI.U32 R3, R7, R12, RZ ;  /* 0x0000000c07037227 */ /* 0x000fc800078e00ff */
[----:B0-----:R-:W-:Y:S02]  /*9560*/  IMAD.MOV.U32 R13, RZ, RZ, R6 ;  /* 0x000000ffff0d7224 */ /* 0x001fe400078e0006 */
[----:B------:R-:W-:Y:S02]  /*9570*/  IMAD.MOV R0, RZ, RZ, -R0 ;  /* 0x000000ffff007224 */ /* 0x000fe400078e0a00 */
[----:B------:R-:W-:Y:S01]  /*9580*/  @!P2 IMAD.MOV R13, RZ, RZ, -R13 ;  /* 0x000000ffff0da224 */ /* 0x000fe200078e0a0d */
[----:B------:R-:W-:Y:S01]  /*9590*/  ISETP.GE.AND P2, PT, R9, RZ, PT ;  /* 0x000000ff0900720c */ /* 0x000fe20003f46270 */
[----:B------:R-:W-:Y:S02]  /*95a0*/  IMAD.MOV R3, RZ, RZ, -R3 ;  /* 0x000000ffff037224 */ /* 0x000fe400078e0a03 */
[----:B------:R-:W-:Y:S01]  /*95b0*/  @!P3 IMAD.IADD R14, R14, 0x1, -R2 ;  /* 0x000000010e0eb824 */ /* 0x000fe200078e0a02 */
[----:B------:R0:W-:Y:S01]  /*95c0*/  STL [R1+0x6c4], R13 ;  /* 0x0006c40d01007387 */ /* 0x0001e20000100800 */
[----:B------:R-:W-:-:S02]  /*95d0*/  IMAD R0, R2, R0, R11 ;  /* 0x0000000002007224 */ /* 0x000fc400078e020b */
        /* <DEDUP_REMOVED lines=28> */
[----:B------:R-:W-:Y:S01]  /*97a0*/  IMAD.HI.U32 R16, R7, R12, RZ ;  /* 0x0000000c07107227 */ /* 0x000fe200078e00ff */
[----:B------:R-:W-:-:S03]  /*97b0*/  ISETP.GT.U32.AND P1, PT, R2, R6, PT ;  /* 0x000000060200720c */ /* 0x000fc60003f24070 */
[--C-:B------:R-:W-:Y:S01]  /*97c0*/  @!P3 IMAD.IADD R0, R0, 0x1, -R2.reuse ;  /* 0x000000010000b824 */ /* 0x100fe200078e0a02 */
[----:B------:R-:W-:Y:S01]  /*97d0*/  ISETP.GE.AND P3, PT, R8, RZ, PT ;  /* 0x000000ff0800720c */ /* 0x000fe20003f66270 */
[----:B------:R-:W-:Y:S02]  /*97e0*/  VIADD R9, R5, 0x150 ;  /* 0x0000015005097836 */ /* 0x000fe40000000000 */
[C---:B------:R-:W-:Y:S02]  /*97f0*/  IMAD R11, R2.reuse, R15, R11 ;  /* 0x0000000f020b7224 */ /* 0x040fe400078e020b */
[----:B------:R-:W-:Y:S01]  /*9800*/  @!P0 IMAD.IADD R3, R3, 0x1, -R2 ;  /* 0x0000000103038824 */ /* 0x000fe200078e0a02 */
[----:B0-----:R-:W-:Y:S01]  /*9810*/  IABS R13, R9 ;  /* 0x00000009000d7213 */ /* 0x001fe20000000000 */
[----:B------:R-:W-:Y:S01]  /*9820*/  IMAD.MOV R16, RZ, RZ, -R16 ;  /* 0x000000ffff107224 */ /* 0x000fe200078e0a10 */
[----:B------:R-:W-:Y:S01]  /*9830*/  ISETP.GT.U32.AND P0, PT, R2, R11, PT ;  /* 0x0000000b0200720c */ /* 0x000fe20003f04070 */
[----:B------:R-:W-:-:S02]  /*9840*/  IMAD.MOV.U32 R19, RZ, RZ, R0 ;  /* 0x000000ffff137224 */ /* 0x000fc400078e0000 */
[----:B------:R-:W-:Y:S02]  /*9850*/  IMAD.MOV.U32 R18, RZ, RZ, R3 ;  /* 0x000000ffff127224 */ /* 0x000fe400078e0003 */
[----:B------:R-:W-:Y:S02]  /*9860*/  IMAD R12, R2, R16, R12 ;  /* 0x00000010020c7224 */ /* 0x000fe400078e020c */
[----:B------:R-:W-:-:S04]  /*9870*/  IMAD.HI.U32 R8, R7, R14, RZ ;  /* 0x0000000e07087227 */ /* 0x000fc800078e00ff */
[----:B------:R-:W-:Y:S01]  /*9880*/  @!P4 IMAD.MOV R19, RZ, RZ, -R19 ;  /* 0x000000ffff13c224 */ /* 0x000fe200078e0a13 */
[----:B------:R-:W-:Y:S01]  /*9890*/  ISETP.GT.U32.AND P4, PT, R2, R12, PT ;  /* 0x0000000c0200720c */ /* 0x000fe20003f84070 */
[----:B------:R-:W-:Y:S01]  /*98a0*/  @!P5 IMAD.MOV R18, RZ, RZ, -R18 ;  /* 0x000000ffff12d224 */ /* 0x000fe200078e0a12 */
[----:B------:R-:W-:Y:S01]  /*98b0*/  ISETP.GE.AND P5, PT, R9, RZ, PT ;  /* 0x000000ff0900720c */ /* 0x000fe20003fa6270 */
[----:B-1----:R-:W-:Y:S01]  /*98c0*/  IMAD.HI.U32 R17, R7, R13, RZ ;  /* 0x0000000d07117227 */ /* 0x002fe200078e00ff */
[----:B------:R-:W-:Y:S03]  /*98d0*/  STL [R1+0x6fc], R19 ;  /* 0x0006fc1301007387 */ /* 0x000fe60000100800 */
[----:B------:R-:W-:Y:S01]  /*98e0*/  IMAD.MOV R8, RZ, RZ, -R8 ;  /* 0x000000ffff087224 */ /* 0x000fe200078e0a08 */
[----:B------:R0:W-:Y:S01]  /*98f0*/  STL [R1+0x718], R18 ;  /* 0x0007181201007387 */ /* 0x0001e20000100800 */
[----:B------:R-:W-:-:S02]  /*9900*/  @!P1 IMAD.IADD R6, R6, 0x1, -R2 ;  /* 0x0000000106069824 */ /* 0x000fc400078e0a02 */
[----:B------:R-:W-:Y:S02]  /*9910*/  IMAD.MOV R17, RZ, RZ, -R17 ;  /* 0x000000ffff117224 */ /* 0x000fe400078e0a11 */
[C---:B------:R-:W-:Y:S02]  /*9920*/  IMAD R14, R2.reuse, R8, R14 ;  /* 0x00000008020e7224 */ /* 0x040fe400078e020e */
[C---:B------:R-:W-:Y:S02]  /*9930*/  IMAD R13, R2.reuse, R17, R13 ;  /* 0x00000011020d7224 */ /* 0x040fe400078e020d */
[----:B------:R-:W-:Y:S02]  /*9940*/  @!P0 IMAD.IADD R11, R11, 0x1, -R2 ;  /* 0x000000010b0b8824 */ /* 0x000fe400078e0a02 */
[----:B0-----:R-:W-:Y:S01]  /*9950*/  IMAD.MOV.U32 R18, RZ, RZ, R6 ;  /* 0x000000ffff127224 */ /* 0x001fe200078e0006 */
[C---:B------:R-:W-:Y:S01]  /*9960*/  ISETP.GT.U32.AND P1, PT, R2.reuse, R13, PT ;  /* 0x0000000d0200720c */ /* 0x040fe20003f24070 */
[C---:B------:R-:W-:Y:S01]  /*9970*/  VIADD R0, R5.reuse, 0x14e ;  /* 0x0000014e05007836 */ /* 0x040fe20000000000 */
[C---:B------:R-:W-:Y:S01]  /*9980*/  ISETP.GT.U32.AND P0, PT, R2.reuse, R11, PT ;  /* 0x0000000b0200720c */ /* 0x040fe20003f04070 */
[----:B------:R-:W-:Y:S01]  /*9990*/  @!P2 IMAD.MOV R18, RZ, RZ, -R18 ;  /* 0x000000ffff12a224 */ /* 0x000fe200078e0a12 */
[----:B------:R-:W-:Y:S01]  /*99a0*/  ISETP.GT.U32.AND P2, PT, R2, R14, PT ;  /* 0x0000000e0200720c */ /* 0x000fe20003f44070 */
[----:B------:R-:W-:Y:S01]  /*99b0*/  @!P4 IMAD.IADD R12, R12, 0x1, -R2 ;  /* 0x000000010c0cc824 */ /* 0x000fe200078e0a02 */
[----:B------:R-:W-:Y:S01]  /*99c0*/  IABS R3, R0 ;  /* 0x0000000000037213 */ /* 0x000fe20000000000 */
[C---:B------:R-:W-:Y:S01]  /*99d0*/  VIADD R8, R5.reuse, 0x14d ;  /* 0x0000014d05087836 */ /* 0x040fe20000000000 */
[----:B------:R0:W-:Y:S01]  /*99e0*/  STL [R1+0x714], R18 ;  /* 0x0007141201007387 */ /* 0x0001e20000100800 */
[----:B------:R-:W-:Y:S01]  /*99f0*/  VIADD R9, R5, 0x14c ;  /* 0x0000014c05097836 */ /* 0x000fe20000000000 */
[----:B------:R-:W-:Y:S01]  /*9a00*/  ISETP.GT.U32.AND P4, PT, R2, R12, PT ;  /* 0x0000000c0200720c */ /* 0x000fe20003f84070 */
[----:B------:R-:W-:Y:S01]  /*9a10*/  IMAD.HI.U32 R16, R7, R3, RZ ;  /* 0x0000000307107227 */ /* 0x000fe200078e00ff */
[----:B------:R-:W-:-:S02]  /*9a20*/  IABS R15, R8 ;  /* 0x00000008000f7213 */ /* 0x000fc40000000000 */
[----:B------:R-:W-:Y:S01]  /*9a30*/  IABS R6, R9 ;  /* 0x0000000900067213 */ /* 0x000fe20000000000 */
[----:B------:R-:W-:Y:S02]  /*9a40*/  IMAD.MOV R16, RZ, RZ, -R16 ;  /* 0x000000ffff107224 */ /* 0x000fe400078e0a10 */
[--C-:B------:R-:W-:Y:S02]  /*9a50*/  @!P2 IMAD.IADD R14, R14, 0x1, -R2.reuse ;  /* 0x000000010e0ea824 */ /* 0x100fe400078e0a02 */
[--C-:B------:R-:W-:Y:S01]  /*9a60*/  @!P0 IMAD.IADD R11, R11, 0x1, -R2.reuse ;  /* 0x000000010b0b8824 */ /* 0x100fe200078e0a02 */
[----:B------:R-:W-:Y:S01]  /*9a70*/  ISETP.GE.AND P0, PT, R10, RZ, PT ;  /* 0x000000ff0a00720c */ /* 0x000fe20003f06270 */
[----:B------:R-:W-:Y:S01]  /*9a80*/  @!P1 IMAD.IADD R13, R13, 0x1, -R2 ;  /* 0x000000010d0d9824 */ /* 0x000fe200078e0a02 */
[C---:B------:R-:W-:Y:S01]  /*9a90*/  ISETP.GT.U32.AND P2, PT, R2.reuse, R14, PT ;  /* 0x0000000e0200720c */ /* 0x040fe20003f44070 */
[C---:B------:R-:W-:Y:S02]  /*9aa0*/  IMAD R3, R2.reuse, R16, R3 ;  /* 0x0000001002037224 */ /* 0x040fe400078e0203 */
[----:B------:R-:W-:Y:S01]  /*9ab0*/  IMAD.HI.U32 R10, R7, R15, RZ ;  /* 0x0000000f070a7227 */ /* 0x000fe200078e00ff */
[----:B------:R-:W-:-:S03]  /*9ac0*/  ISETP.GT.U32.AND P1, PT, R2, R13, PT ;  /* 0x0000000d0200720c */ /* 0x000fc60003f24070 */
[----:B0-----:R-:W-:Y:S02]  /*9ad0*/  IMAD.MOV.U32 R18, RZ, RZ, R11 ;  /* 0x000000ffff127224 */ /* 0x001fe400078e000b */
[----:B------:R-:W-:Y:S01]  /*9ae0*/  @!P4 IMAD.IADD R12, R12, 0x1, -R2 ;  /* 0x000000010c0cc824 */ /* 0x000fe200078e0a02 */
[----:B------:R-:W-:Y:S01]  /*9af0*/  ISETP.GT.U32.AND P4, PT, R2, R3, PT ;  /* 0x000000030200720c */ /* 0x000fe20003f84070 */
[----:B------:R-:W-:Y:S02]  /*9b00*/  IMAD.MOV R10, RZ, RZ, -R10 ;  /* 0x000000ffff0a7224 */ /* 0x000fe400078e0a0a */
[----:B------:R-:W-:Y:S01]  /*9b10*/  @!P6 IMAD.MOV R18, RZ, RZ, -R18 ;  /* 0x000000ffff12e224 */ /* 0x000fe200078e0a12 */
[----:B------:R-:W-:Y:S01]  /*9b20*/  ISETP.GE.AND P6, PT, R0, RZ, PT ;  /* 0x000000ff0000720c */ /* 0x000fe20003fc6270 */
[----:B------:R-:W-:Y:S02]  /*9b30*/  IMAD R0, R2, R10, R15 ;  /* 0x0000000a02007224 */ /* 0x000fe400078e020f */
[----:B------:R-:W-:Y:S01]  /*9b40*/  IMAD.HI.U32 R11, R7, R6, RZ ;  /* 0x00000006070b7227 */ /* 0x000fe200078e00ff */
[----:B------:R-:W-:Y:S03]  /*9b50*/  STL [R1+0x738], R18 ;  /* 0x0007381201007387 */ /* 0x000fe60000100800 */
[----:B------:R-:W-:Y:S01]  /*9b60*/  @!P2 IMAD.IADD R14, R14, 0x1, -R2 ;  /* 0x000000010e0ea824 */ /* 0x000fe200078e0a02 */
[----:B------:R-:W-:Y:S01]  /*9b70*/  ISETP.GT.U32.AND P2, PT, R2, R0, PT ;  /* 0x000000000200720c */ /* 0x000fe20003f44070 */
[----:B------:R-:W-:-:S02]  /*9b80*/  IMAD.MOV.U32 R17, RZ, RZ, R12 ;  /* 0x000000ffff117224 */ /* 0x000fc400078e000c */
[----:B------:R-:W-:Y:S02]  /*9b90*/  IMAD.MOV R11, RZ, RZ, -R11 ;  /* 0x000000ffff0b7224 */ /* 0x000fe400078e0a0b */
[--C-:B------:R-:W-:Y:S01]  /*9ba0*/  @!P1 IMAD.IADD R13, R13, 0x1, -R2.reuse ;  /* 0x000000010d0d9824 */ /* 0x100fe200078e0a02 */
[----:B------:R-:W-:Y:S01]  /*9bb0*/  ISETP.GE.AND P1, PT, R9, RZ, PT ;  /* 0x000000ff0900720c */ /* 0x000fe20003f26270 */
[----:B------:R-:W-:Y:S02]  /*9bc0*/  @!P4 IMAD.IADD R3, R3, 0x1, -R2 ;  /* 0x000000010303c824 */ /* 0x000fe400078e0a02 */
[----:B------:R-:W-:Y:S01]  /*9bd0*/  @!P3 IMAD.MOV R17, RZ, RZ, -R17 ;  /* 0x000000ffff11b224 */ /* 0x000fe200078e0a11 */
[----:B------:R-:W-:Y:S01]  /*9be0*/  ISETP.GE.AND P3, PT, R8, RZ, PT ;  /* 0x000000ff0800720c */ /* 0x000fe20003f66270 */
[C---:B------:R-:W-:Y:S01]  /*9bf0*/  IMAD R10, R2.reuse, R11, R6 ;  /* 0x0000000b020a7224 */ /* 0x040fe200078e0206 */
[----:B------:R-:W-:Y:S01]  /*9c00*/  ISETP.GT.U32.AND P4, PT, R2, R3, PT ;  /* 0x000000030200720c */ /* 0x000fe20003f84070 */
[----:B------:R-:W-:Y:S01]  /*9c10*/  VIADD R6, R5, 0x14b ;  /* 0x0000014b05067836 */ /* 0x000fe20000000000 */
[----:B------:R0:W-:Y:S01]  /*9c20*/  STL [R1+0x734], R17 ;  /* 0x0007341101007387 */ /* 0x0001e20000100800 */
[----:B------:R-:W-:-:S02]  /*9c30*/  IMAD.MOV.U32 R16, RZ, RZ, R13 ;  /* 0x000000ffff107224 */ /* 0x000fc400078e000d */
[----:B------:R-:W-:Y:S01]  /*9c40*/  VIADD R8, R5, 0x14a ;  /* 0x0000014a05087836 */ /* 0x000fe20000000000 */
[----:B------:R-:W-:Y:S01]  /*9c50*/  IABS R15, R6 ;  /* 0x00000006000f7213 */ /* 0x000fe20000000000 */
[----:B------:R-:W-:Y:S01]  /*9c60*/  @!P5 IMAD.MOV R16, RZ, RZ, -R16 ;  /* 0x000000ffff10d224 */ /* 0x000fe200078e0a10 */
[----:B------:R-:W-:Y:S01]  /*9c70*/  ISETP.GE.AND P5, PT, R6, RZ, PT ;  /* 0x000000ff0600720c */ /* 0x000fe20003fa6270 */
[----:B------:R-:W-:Y:S01]  /*9c80*/  @!P2 IMAD.IADD R0, R0, 0x1, -R2 ;  /* 0x000000010000a824 */ /* 0x000fe200078e0a02 */
[----:B------:R-:W-:Y:S01]  /*9c90*/  IABS R6, R8 ;  /* 0x0000000800067213 */ /* 0x000fe20000000000 */
[----:B------:R-:W-:Y:S01]  /*9ca0*/  IMAD.MOV.U32 R12, RZ, RZ, R14 ;  /* 0x000000ffff0c7224 */ /* 0x000fe200078e000e */
[----:B------:R1:W-:Y:S01]  /*9cb0*/  STL [R1+0x730], R16 ;  /* 0x0007301001007387 */ /* 0x0003e20000100800 */
[----:B------:R-:W-:Y:S01]  /*9cc0*/  IMAD.HI.U32 R14, R7, R15, RZ ;  /* 0x0000000f070e7227 */ /* 0x000fe200078e00ff */
[----:B------:R-:W-:-:S03]  /*9cd0*/  ISETP.GT.U32.AND P2, PT, R2, R0, PT ;  /* 0x000000000200720c */ /* 0x000fc60003f44070 */
[----:B------:R-:W-:-:S04]  /*9ce0*/  IMAD.HI.U32 R13, R7, R6, RZ ;  /* 0x00000006070d7227 */ /* 0x000fc800078e00ff */
[----:B------:R-:W-:Y:S01]  /*9cf0*/  @!P4 IMAD.IADD R3, R3, 0x1, -R2 ;  /* 0x000000010303c824 */ /* 0x000fe200078e0a02 */
[C---:B------:R-:W-:Y:S01]  /*9d00*/  ISETP.GT.U32.AND P4, PT, R2.reuse, R10, PT ;  /* 0x0000000a0200720c */ /* 0x040fe20003f84070 */
[----:B------:R-:W-:Y:S02]  /*9d10*/  IMAD.MOV R13, RZ, RZ, -R13 ;  /* 0x000000ffff0d7224 */ /* 0x000fe400078e0a0d */
[----:B------:R-:W-:Y:S02]  /*9d20*/  IMAD.MOV R14, RZ, RZ, -R14 ;  /* 0x000000ffff0e7224 */ /* 0x000fe400078e0a0e */
[C---:B------:R-:W-:Y:S02]  /*9d30*/  IMAD R6, R2.reuse, R13, R6 ;  /* 0x0000000d02067224 */ /* 0x040fe400078e0206 */
[----:B0-----:R-:W-:Y:S02]  /*9d40*/  IMAD.MOV.U32 R17, RZ, RZ, R3 ;  /* 0x000000ffff117224 */ /* 0x001fe400078e0003 */
[----:B------:R-:W-:-:S02]  /*9d50*/  IMAD R15, R2, R14, R15 ;  /* 0x0000000e020f7224 */ /* 0x000fc400078e020f */
[----:B------:R-:W-:Y:S01]  /*9d60*/  @!P6 IMAD.MOV R17, RZ, RZ, -R17 ;  /* 0x000000ffff11e224 */ /* 0x000fe200078e0a11 */
[----:B------:R-:W-:Y:S01]  /*9d70*/  ISETP.GT.U32.AND P6, PT, R2, R6, PT ;  /* 0x000000060200720c */ /* 0x000fe20003fc4070 */
[----:B------:R-:W-:Y:S01]  /*9d80*/  @!P2 IMAD.IADD R0, R0, 0x1, -R2 ;  /* 0x000000010000a824 */ /* 0x000fe200078e0a02 */
[----:B------:R-:W-:Y:S01]  /*9d90*/  ISETP.GT.U32.AND P2, PT, R2, R15, PT ;  /* 0x0000000f0200720c */ /* 0x000fe20003f44070 */
[----:B------:R-:W-:Y:S01]  /*9da0*/  @!P0 IMAD.MOV R12, RZ, RZ, -R12 ;  /* 0x000000ffff0c8224 */ /* 0x000fe200078e0a0c */
[----:B------:R-:W-:Y:S01]  /*9db0*/  ISETP.GE.AND P0, PT, R8, RZ, PT ;  /* 0x000000ff0800720c */ /* 0x000fe20003f06270 */
[C---:B------:R-:W-:Y:S02]  /*9dc0*/  VIADD R9, R5.reuse, 0x148 ;  /* 0x0000014805097836 */ /* 0x040fe40000000000 */
[----:B------:R-:W-:Y:S01]  /*9dd0*/  VIADD R8, R5, 0x149 ;  /* 0x0000014905087836 */ /* 0x000fe20000000000 */
[----:B------:R0:W-:Y:S01]  /*9de0*/  STL [R1+0x73c], R12 ;  /* 0x00073c0c01007387 */ /* 0x0001e20000100800 */
[----:B-1----:R-:W-:-:S02]  /*9df0*/  IMAD.MOV.U32 R16, RZ, RZ, R0 ;  /* 0x000000ffff107224 */ /* 0x002fc400078e0000 */
[--C-:B------:R-:W-:Y:S01]  /*9e00*/  @!P4 IMAD.IADD R10, R10, 0x1, -R2.reuse ;  /* 0x000000010a0ac824 */ /* 0x100fe200078e0a02 */
[----:B------:R-:W-:Y:S01]  /*9e10*/  IABS R11, R8 ;  /* 0x00000008000b7213 */ /* 0x000fe20000000000 */
[--C-:B------:R-:W-:Y:S01]  /*9e20*/  @!P6 IMAD.IADD R6, R6, 0x1, -R2.reuse ;  /* 0x000000010606e824 */ /* 0x100fe200078e0a02 */
[----:B------:R1:W-:Y:S01]  /*9e30*/  STL [R1+0x744], R17 ;  /* 0x0007441101007387 */ /* 0x0003e20000100800 */
[----:B------:R-:W-:Y:S01]  /*9e40*/  @!P2 IMAD.IADD R15, R15, 0x1, -R2 ;  /* 0x000000010f0fa824 */ /* 0x000fe200078e0a02 */
[C---:B------:R-:W-:Y:S01]  /*9e50*/  ISETP.GT.U32.AND P4, PT, R2.reuse, R10, PT ;  /* 0x0000000a0200720c */ /* 0x040fe20003f84070 */
[C---:B------:R-:W-:Y:S01]  /*9e60*/  IMAD.HI.U32 R13, R7.reuse, R11, RZ ;  /* 0x0000000b070d7227 */ /* 0x040fe200078e00ff */
[----:B0-----:R-:W-:Y:S02]  /*9e70*/  IABS R12, R9 ;  /* 0x00000009000c7213 */ /* 0x001fe40000000000 */
[C---:B------:R-:W-:Y:S01]  /*9e80*/  ISETP.GT.U32.AND P6, PT, R2.reuse, R6, PT ;  /* 0x000000060200720c */ /* 0x040fe20003fc4070 */
[----:B------:R-:W-:Y:S01]  /*9e90*/  @!P3 IMAD.MOV R16, RZ, RZ, -R16 ;  /* 0x000000ffff10b224 */ /* 0x000fe200078e0a10 */
[----:B------:R-:W-:Y:S01]  /*9ea0*/  ISETP.GT.U32.AND P2, PT, R2, R15, PT ;  /* 0x0000000f0200720c */ /* 0x000fe20003f44070 */
[----:B------:R-:W-:Y:S01]  /*9eb0*/  IMAD.HI.U32 R14, R7, R12, RZ ;  /* 0x0000000c070e7227 */ /* 0x000fe200078e00ff */
[----:B------:R-:W-:-:S02]  /*9ec0*/  ISETP.GE.AND P3, PT, R8, RZ, PT ;  /* 0x000000ff0800720c */ /* 0x000fc40003f66270 */
[----:B------:R0:W-:Y:S01]  /*9ed0*/  STL [R1+0x764], R16 ;  /* 0x0007641001007387 */ /* 0x0001e20000100800 */
[----:B------:R-:W-:Y:S02]  /*9ee0*/  IMAD.MOV R14, RZ, RZ, -R14 ;  /* 0x000000ffff0e7224 */ /* 0x000fe400078e0a0e */
[C---:B-1----:R-:W-:Y:S02]  /*9ef0*/  VIADD R17, R5.reuse, 0x146 ;  /* 0x0000014605117836 */ /* 0x042fe40000000000 */
[C---:B------:R-:W-:Y:S02]  /*9f00*/  IMAD R12, R2.reuse, R14, R12 ;  /* 0x0000000e020c7224 */ /* 0x040fe400078e020c */
[----:B------:R-:W-:Y:S01]  /*9f10*/  IMAD.MOV R13, RZ, RZ, -R13 ;  /* 0x000000ffff0d7224 */ /* 0x000fe200078e0a0d */
[----:B------:R-:W-:Y:S01]  /*9f20*/  IABS R22, R17 ;  /* 0x0000001100167213 */ /* 0x000fe20000000000 */
[----:B------:R-:W-:Y:S02]  /*9f30*/  VIADD R14, R5, 0x147 ;  /* 0x00000147050e7836 */ /* 0x000fe40000000000 */
[----:B------:R-:W-:-:S02]  /*9f40*/  IMAD R0, R2, R13, R11 ;  /* 0x0000000d02007224 */ /* 0x000fc400078e020b */
[--C-:B------:R-:W-:Y:S01]  /*9f50*/  @!P6 IMAD.IADD R6, R6, 0x1, -R2.reuse ;  /* 0x000000010606e824 */ /* 0x100fe200078e0a02 */
[----:B0-----:R-:W-:Y:S01]  /*9f60*/  IABS R16, R14 ;  /* 0x0000000e00107213 */ /* 0x001fe20000000000 */
[----:B------:R-:W-:Y:S01]  /*9f70*/  @!P2 IMAD.IADD R15, R15, 0x1, -R2 ;  /* 0x000000010f0fa824 */ /* 0x000fe200078e0a02 */
[C---:B------:R-:W-:Y:S01]  /*9f80*/  ISETP.GT.U32.AND P6, PT, R2.reuse, R12, PT ;  /* 0x0000000c0200720c */ /* 0x040fe20003fc4070 */
[----:B------:R-:W-:Y:S01]  /*9f90*/  IMAD.HI.U32 R21, R7, R22, RZ ;  /* 0x0000001607157227 */ /* 0x000fe200078e00ff */
[----:B------:R-:W-:-:S03]  /*9fa0*/  ISETP.GT.U32.AND P2, PT, R2, R0, PT ;  /* 0x000000000200720c */ /* 0x000fc60003f44070 */
[----:B------:R-:W-:-:S04]  /*9fb0*/  IMAD.HI.U32 R11, R7, R16, RZ ;  /* 0x00000010070b7227 */ /* 0x000fc800078e00ff */
[----:B------:R-:W-:Y:S02]  /*9fc0*/  IMAD.MOV R21, RZ, RZ, -R21 ;  /* 0x000000ffff157224 */ /* 0x000fe400078e0a15 */
[----:B------:R-:W-:Y:S02]  /*9fd0*/  IMAD.MOV R11, RZ, RZ, -R11 ;  /* 0x000000ffff0b7224 */ /* 0x000fe400078e0a0b */
[----:B------:R-:W-:Y:S02]  /*9fe0*/  VIADD R19, R5, 0x145 ;  /* 0x0000014505137836 */ /* 0x000fe40000000000 */
[C---:B------:R-:W-:Y:S02]  /*9ff0*/  IMAD R21, R2.reuse, R21, R22 ;  /* 0x0000001502157224 */ /* 0x040fe400078e0216 */
[----:B------:R-:W-:Y:S01]  /*a000*/  IMAD R16, R2, R11, R16 ;  /* 0x0000000b02107224 */ /* 0x000fe200078e0210 */
[----:B------:R-:W-:Y:S01]  /*a010*/  IABS R20, R19 ;  /* 0x0000001300147213 */ /* 0x000fe20000000000 */
[--C-:B------:R-:W-:Y:S01]  /*a020*/  @!P6 IMAD.IADD R12, R12, 0x1, -R2.reuse ;  /* 0x000000010c0ce824 */ /* 0x100fe200078e0a02 */
[----:B------:R-:W-:Y:S01]  /*a030*/  ISETP.GT.U32.AND P6, PT, R2, R21, PT ;  /* 0x000000150200720c */ /* 0x000fe20003fc4070 */
[----:B------:R-:W-:Y:S01]  /*a040*/  @!P4 IMAD.IADD R10, R10, 0x1, -R2 ;  /* 0x000000010a0ac824 */ /* 0x000fe200078e0a02 */
[----:B------:R-:W-:Y:S01]  /*a050*/  ISETP.GE.AND P4, PT, R9, RZ, PT ;  /* 0x000000ff0900720c */ /* 0x000fe20003f86270 */
[----:B------:R-:W-:-:S02]  /*a060*/  VIADD R13, R5, 0x144 ;  /* 0x00000144050d7836 */ /* 0x000fc40000000000 */
[----:B------:R-:W-:Y:S01]  /*a070*/  @!P2 IMAD.IADD R0, R0, 0x1, -R2 ;  /* 0x000000010000a824 */ /* 0x000fe200078e0a02 */
[----:B------:R-:W-:Y:S01]  /*a080*/  ISETP.GT.U32.AND P2, PT, R2, R16, PT ;  /* 0x000000100200720c */ /* 0x000fe20003f44070 */
[----:B------:R-:W-:Y:S01]  /*a090*/  IMAD.HI.U32 R23, R7, R20, RZ ;  /* 0x0000001407177227 */ /* 0x000fe200078e00ff */
[----:B------:R-:W-:-:S03]  /*a0a0*/  IABS R8, R13 ;  /* 0x0000000d00087213 */ /* 0x000fc60000000000 */
[----:B------:R-:W-:Y:S02]  /*a0b0*/  IMAD.MOV.U32 R24, RZ, RZ, R10 ;  /* 0x000000ffff187224 */ /* 0x000fe400078e000a */
[----:B------:R-:W-:Y:S02]  /*a0c0*/  VIADD R9, R5, 0x143 ;  /* 0x0000014305097836 */ /* 0x000fe40000000000 */
[----:B------:R-:W-:Y:S02]  /*a0d0*/  IMAD.MOV R23, RZ, RZ, -R23 ;  /* 0x000000ffff177224 */ /* 0x000fe400078e0a17 */
[----:B------:R-:W-:Y:S01]  /*a0e0*/  @!P1 IMAD.MOV R24, RZ, RZ, -R24 ;  /* 0x000000ffff189224 */ /* 0x000fe200078e0a18 */
[C---:B------:R-:W-:Y:S01]  /*a0f0*/  ISETP.GT.U32.AND P1, PT, R2.reuse, R0, PT ;  /* 0x000000000200720c */ /* 0x040fe20003f24070 */
[----:B------:R-:W-:Y:S01]  /*a100*/  IMAD.HI.U32 R18, R7, R8, RZ ;  /* 0x0000000807127227 */ /* 0x000fe200078e00ff */
[----:B------:R-:W-:Y:S02]  /*a110*/  IABS R3, R9 ;  /* 0x0000000900037213 */ /* 0x000fe40000000000 */
[----:B------:R-:W-:Y:S01]  /*a120*/  STL [R1+0x760], R24 ;  /* 0x0007601801007387 */ /* 0x000fe20000100800 */
[----:B------:R-:W-:-:S02]  /*a130*/  IMAD R20, R2, R23, R20 ;  /* 0x0000001702147224 */ /* 0x000fc400078e0214 */
[----:B------:R-:W-:Y:S02]  /*a140*/  IMAD.MOV.U32 R22, RZ, RZ, R15 ;  /* 0x000000ffff167224 */ /* 0x000fe400078e000f */
[----:B------:R-:W-:Y:S02]  /*a150*/  @!P6 IMAD.IADD R21, R21, 0x1, -R2 ;  /* 0x000000011515e824 */ /* 0x000fe400078e0a02 */
[----:B------:R-:W-:Y:S02]  /*a160*/  IMAD.MOV R18, RZ, RZ, -R18 ;  /* 0x000000ffff127224 */ /* 0x000fe400078e0a12 */
[----:B------:R-:W-:Y:S01]  /*a170*/  @!P2 IMAD.IADD R16, R16, 0x1, -R2 ;  /* 0x000000011010a824 */ /* 0x000fe200078e0a02 */
[----:B------:R-:W-:Y:S01]  /*a180*/  ISETP.GT.U32.AND P2, PT, R2, R12, PT ;  /* 0x0000000c0200720c */ /* 0x000fe20003f44070 */
[----:B------:R-:W-:-:S03]  /*a190*/  IMAD.HI.U32 R11, R7, R3, RZ ;  /* 0x00000003070b7227 */ /* 0x000fc600078e00ff */
[C---:B------:R-:W-:Y:S01]  /*a1a0*/  ISETP.GT.U32.AND P6, PT, R2.reuse, R16, PT ;  /* 0x000000100200720c */ /* 0x040fe20003fc4070 */
[----:B------:R-:W-:Y:S01]  /*a1b0*/  @!P0 IMAD.MOV R6, RZ, RZ, -R6 ;  /* 0x000000ffff068224 */ /* 0x000fe200078e0a06 */
[C---:B------:R-:W-:Y:S01]  /*a1c0*/  ISETP.GT.U32.AND P0, PT, R2.reuse, R20, PT ;  /* 0x000000140200720c */ /* 0x040fe20003f04070 */
[----:B------:R-:W-:Y:S01]  /*a1d0*/  @!P5 IMAD.MOV R22, RZ, RZ, -R22 ;  /* 0x000000ffff16d224 */ /* 0x000fe200078e0a16 */
[C---:B------:R-:W-:Y:S01]  /*a1e0*/  ISETP.GT.U32.AND P5, PT, R2.reuse, R21, PT ;  /* 0x000000150200720c */ /* 0x040fe20003fa4070 */
[----:B------:R-:W-:Y:S02]  /*a1f0*/  IMAD R8, R2, R18, R8 ;  /* 0x0000001202087224 */ /* 0x000fe400078e0208 */
[----:B------:R-:W-:Y:S01]  /*a200*/  IMAD.MOV R11, RZ, RZ, -R11 ;  /* 0x000000ffff0b7224 */ /* 0x000fe200078e0a0b */
[----:B------:R-:W-:Y:S01]  /*a210*/  STL [R1+0x78c], R22 ;  /* 0x00078c1601007387 */ /* 0x000fe20000100800 */
[C---:B------:R-:W-:Y:S02]  /*a220*/  VIADD R18, R5.reuse, 0x142 ;  /* 0x0000014205127836 */ /* 0x040fe40000000000 */
[--C-:B------:R-:W-:Y:S01]  /*a230*/  @!P1 IMAD.IADD R0, R0, 0x1, -R2.reuse ;  /* 0x0000000100009824 */ /* 0x100fe200078e0a02 */
[C---:B------:R-:W-:Y:S01]  /*a240*/  ISETP.GT.U32.AND P1, PT, R2.reuse, R8, PT ;  /* 0x000000080200720c */ /* 0x040fe20003f24070 */
[----:B------:R-:W-:Y:S01]  /*a250*/  IMAD R3, R2, R11, R3 ;  /* 0x0000000b02037224 */ /* 0x000fe200078e0203 */
[----:B------:R-:W-:Y:S01]  /*a260*/  IABS R11, R18 ;  /* 0x00000012000b7213 */ /* 0x000fe20000000000 */
[----:B------:R-:W-:Y:S01]  /*a270*/  VIADD R10, R5, 0x141 ;  /* 0x00000141050a7836 */ /* 0x000fe20000000000 */
[----:B------:R0:W-:Y:S01]  /*a280*/  STL [R1+0x794], R6 ;  /* 0x0007940601007387 */ /* 0x0001e20000100800 */
[--C-:B------:R-:W-:Y:S01]  /*a290*/  @!P2 IMAD.IADD R12, R12, 0x1, -R2.reuse ;  /* 0x000000010c0ca824 */ /* 0x100fe200078e0a02 */
[----:B------:R-:W-:Y:S01]  /*a2a0*/  ISETP.GE.AND P2, PT, R14, RZ, PT ;  /* 0x000000ff0e00720c */ /* 0x000fe20003f46270 */
[----:B------:R-:W-:Y:S01]  /*a2b0*/  @!P0 IMAD.IADD R20, R20, 0x1, -R2 ;  /* 0x0000000114148824 */ /* 0x000fe200078e0a02 */
[----:B------:R-:W-:Y:S01]  /*a2c0*/  IABS R15, R10 ;  /* 0x0000000a000f7213 */ /* 0x000fe20000000000 */
[----:B------:R-:W-:Y:S01]  /*a2d0*/  IMAD.MOV.U32 R23, RZ, RZ, R0 ;  /* 0x000000ffff177224 */ /* 0x000fe200078e0000 */
[----:B------:R-:W-:Y:S01]  /*a2e0*/  ISETP.GE.AND P0, PT, R19, RZ, PT ;  /* 0x000000ff1300720c */ /* 0x000fe20003f06270 */
[--C-:B------:R-:W-:Y:S01]  /*a2f0*/  @!P5 IMAD.IADD R21, R21, 0x1, -R2.reuse ;  /* 0x000000011515d824 */ /* 0x100fe200078e0a02 */
[----:B------:R-:W-:Y:S01]  /*a300*/  ISETP.GE.AND P5, PT, R17, RZ, PT ;  /* 0x000000ff1100720c */ /* 0x000fe20003fa6270 */
[----:B------:R-:W-:Y:S01]  /*a310*/  @!P6 IMAD.IADD R16, R16, 0x1, -R2 ;  /* 0x000000011010e824 */ /* 0x000fe200078e0a02 */
[----:B------:R-:W-:Y:S01]  /*a320*/  ISETP.GT.U32.AND P6, PT, R2, R3, PT ;  /* 0x000000030200720c */ /* 0x000fe20003fc4070 */
[----:B0-----:R-:W-:-:S04]  /*a330*/  IMAD.HI.U32 R6, R7, R11, RZ ;  /* 0x0000000b07067227 */ /* 0x001fc800078e00ff */
[----:B------:R-:W-:Y:S02]  /*a340*/  IMAD.MOV R6, RZ, RZ, -R6 ;  /* 0x000000ffff067224 */ /* 0x000fe400078e0a06 */
[----:B------:R-:W-:Y:S01]  /*a350*/  @!P3 IMAD.MOV R23, RZ, RZ, -R23 ;  /* 0x000000ffff17b224 */ /* 0x000fe200078e0a17 */
[----:B------:R-:W-:Y:S01]  /*a360*/  ISETP.GT.U32.AND P3, PT, R2, R20, PT ;  /* 0x000000140200720c */ /* 0x000fe20003f64070 */
[----:B------:R-:W-:-:S03]  /*a370*/  IMAD.HI.U32 R14, R7, R15, RZ ;  /* 0x0000000f070e7227 */ /* 0x000fc600078e00ff */
[----:B------:R-:W-:Y:S01]  /*a380*/  STL [R1+0x7a4], R23 ;  /* 0x0007a41701007387 */ /* 0x000fe20000100800 */
[----:B------:R-:W-:Y:S01]  /*a390*/  @!P1 IMAD.IADD R8, R8, 0x1, -R2 ;  /* 0x0000000108089824 */ /* 0x000fe200078e0a02 */
[----:B------:R-:W-:Y:S01]  /*a3a0*/  ISETP.GE.AND P1, PT, R13, RZ, PT ;  /* 0x000000ff0d00720c */ /* 0x000fe20003f26270 */
[----:B------:R-:W-:Y:S02]  /*a3b0*/  IMAD R6, R2, R6, R11 ;  /* 0x0000000602067224 */ /* 0x000fe400078e020b */
[----:B------:R-:W-:Y:S02]  /*a3c0*/  IMAD.MOV.U32 R13, RZ, RZ, R16 ;  /* 0x000000ffff0d7224 */ /* 0x000fe400078e0010 */
[----:B------:R-:W-:Y:S02]  /*a3d0*/  IMAD.MOV.U32 R22, RZ, RZ, R12 ;  /* 0x000000ffff167224 */ /* 0x000fe400078e000c */
[----:B------:R-:W-:Y:S02]  /*a3e0*/  IMAD.MOV R14, RZ, RZ, -R14 ;  /* 0x000000ffff0e7224 */ /* 0x000fe400078e0a0e */
[----:B------:R-:W-:-:S02]  /*a3f0*/  IMAD.MOV.U32 R12, RZ, RZ, R21 ;  /* 0x000000ffff0c7224 */ /* 0x000fc400078e0015 */
[----:B------:R-:W-:Y:S01]  /*a400*/  @!P2 IMAD.MOV R13, RZ, RZ, -R13 ;  /* 0x000000ffff0da224 */ /* 0x000fe200078e0a0d */
[C---:B------:R-:W-:Y:S01]  /*a410*/  ISETP.GT.U32.AND P2, PT, R2.reuse, R6, PT ;  /* 0x000000060200720c */ /* 0x040fe20003f44070 */
[----:B------:R-:W-:Y:S01]  /*a420*/  @!P4 IMAD.MOV R22, RZ, RZ, -R22 ;  /* 0x000000ffff16c224 */ /* 0x000fe200078e0a16 */
[C---:B------:R-:W-:Y:S01]  /*a430*/  ISETP.GT.U32.AND P4, PT, R2.reuse, R8, PT ;  /* 0x000000080200720c */ /* 0x040fe20003f84070 */
[----:B------:R-:W-:Y:S02]  /*a440*/  IMAD R14, R2, R14, R15 ;  /* 0x0000000e020e7224 */ /* 0x000fe400078e020f */
[----:B------:R-:W-:Y:S01]  /*a450*/  VIADD R11, R5, 0x13f ;  /* 0x0000013f050b7836 */ /* 0x000fe20000000000 */
[----:B------:R-:W-:Y:S01]  /*a460*/  STL [R1+0x7a0], R22 ;  /* 0x0007a01601007387 */ /* 0x000fe20000100800 */
[----:B------:R-:W-:Y:S01]  /*a470*/  @!P5 IMAD.MOV R12, RZ, RZ, -R12 ;  /* 0x000000ffff0cd224 */ /* 0x000fe200078e0a0c */
[----:B------:R-:W-:Y:S01]  /*a480*/  ISETP.GE.AND P5, PT, R9, RZ, PT ;  /* 0x000000ff0900720c */ /* 0x000fe20003fa6270 */
[----:B------:R-:W-:Y:S01]  /*a490*/  VIADD R0, R5, 0x140 ;  /* 0x0000014005007836 */ /* 0x000fe20000000000 */
[----:B------:R0:W-:Y:S01]  /*a4a0*/  STL [R1+0x7a8], R13 ;  /* 0x0007a80d01007387 */ /* 0x0001e20000100800 */
[--C-:B------:R-:W-:Y:S01]  /*a4b0*/  @!P6 IMAD.IADD R3, R3, 0x1, -R2.reuse ;  /* 0x000000010303e824 */ /* 0x100fe200078e0a02 */
[----:B------:R-:W-:Y:S01]  /*a4c0*/  IABS R9, R11 ;  /* 0x0000000b00097213 */ /* 0x000fe20000000000 */
[--C-:B------:R-:W-:Y:S01]  /*a4d0*/  @!P3 IMAD.IADD R20, R20, 0x1, -R2.reuse ;  /* 0x000000011414b824 */ /* 0x100fe200078e0a02 */
[C---:B------:R-:W-:Y:S01]  /*a4e0*/  ISETP.GT.U32.AND P3, PT, R2.reuse, R14, PT ;  /* 0x0000000e0200720c */ /* 0x040fe20003f64070 */
[----:B------:R1:W-:Y:S01]  /*a4f0*/  STL [R1+0x79c], R12 ;  /* 0x00079c0c01007387 */ /* 0x0003e20000100800 */
[----:B------:R-:W-:Y:S01]  /*a500*/  ISETP.GT.U32.AND P6, PT, R2, R3, PT ;  /* 0x000000030200720c */ /* 0x000fe20003fc4070 */
[----:B------:R-:W-:Y:S01]  /*a510*/  @!P2 IMAD.IADD R6, R6, 0x1, -R2 ;  /* 0x000000010606a824 */ /* 0x000fe200078e0a02 */
[----:B------:R-:W-:Y:S01]  /*a520*/  ISETP.GE.AND P2, PT, R0, RZ, PT ;  /* 0x000000ff0000720c */ /* 0x000fe20003f46270 */
[----:B------:R-:W-:-:S02]  /*a530*/  IMAD.MOV.U32 R16, RZ, RZ, R20 ;  /* 0x000000ffff107224 */ /* 0x000fc400078e0014 */
[----:B0-----:R-:W-:Y:S02]  /*a540*/  IMAD.MOV.U32 R13, RZ, RZ, R9 ;  /* 0x000000ffff0d7224 */ /* 0x001fe400078e0009 */
[----:B------:R-:W-:Y:S01]  /*a550*/  @!P0 IMAD.MOV R16, RZ, RZ, -R16 ;  /* 0x000000ffff108224 */ /* 0x000fe200078e0a10 */
[----:B------:R-:W-:Y:S01]  /*a560*/  ISETP.GT.U32.AND P0, PT, R2, R6, PT ;  /* 0x000000060200720c */ /* 0x000fe20003f04070 */
[--C-:B------:R-:W-:Y:S01]  /*a570*/  @!P4 IMAD.IADD R8, R8, 0x1, -R2.reuse ;  /* 0x000000010808c824 */ /* 0x100fe200078e0a02 */
[----:B-1----:R-:W-:Y:S01]  /*a580*/  IABS R12, R0 ;  /* 0x00000000000c7213 */ /* 0x002fe20000000000 */
[--C-:B------:R-:W-:Y:S01]  /*a590*/  @!P3 IMAD.IADD R14, R14, 0x1, -R2.reuse ;  /* 0x000000010e0eb824 */ /* 0x100fe200078e0a02 */
[----:B------:R-:W-:Y:S01]  /*a5a0*/  ISETP.GE.AND P4, PT, R18, RZ, PT ;  /* 0x000000ff1200720c */ /* 0x000fe20003f86270 */
[----:B------:R-:W-:Y:S01]  /*a5b0*/  @!P6 IMAD.IADD R3, R3, 0x1, -R2 ;  /* 0x000000010303e824 */ /* 0x000fe200078e0a02 */
[----:B------:R-:W-:Y:S01]  /*a5c0*/  STL [R1+0x798], R16 ;  /* 0x0007981001007387 */ /* 0x000fe20000100800 */
[----:B------:R-:W-:Y:S01]  /*a5d0*/  IMAD.HI.U32 R9, R7, R12, RZ ;  /* 0x0000000c07097227 */ /* 0x000fe200078e00ff */
[----:B------:R-:W-:-:S02]  /*a5e0*/  ISETP.GT.U32.AND P3, PT, R2, R14, PT ;  /* 0x0000000e0200720c */ /* 0x000fc40003f64070 */
[----:B------:R-:W-:Y:S01]  /*a5f0*/  ISETP.GE.AND P6, PT, R10, RZ, PT ;  /* 0x000000ff0a00720c */ /* 0x000fe20003fc6270 */
[----:B------:R-:W-:Y:S02]  /*a600*/  IMAD.MOV R9, RZ, RZ, -R9 ;  /* 0x000000ffff097224 */ /* 0x000fe400078e0a09 */
[----:B------:R-:W-:-:S04]  /*a610*/  IMAD.HI.U32 R0, R7, R13, RZ ;  /* 0x0000000d07007227 */ /* 0x000fc800078e00ff */
[C---:B------:R-:W-:Y:S02]  /*a620*/  IMAD R9, R2.reuse, R9, R12 ;  /* 0x0000000902097224 */ /* 0x040fe400078e020c */
[----:B------:R-:W-:Y:S02]  /*a630*/  @!P5 IMAD.MOV R3, RZ, RZ, -R3 ;  /* 0x000000ffff03d224 */ /* 0x000fe400078e0a03 */
[----:B------:R-:W-:Y:S01]  /*a640*/  IMAD.MOV R0, RZ, RZ, -R0 ;  /* 0x000000ffff007224 */ /* 0x000fe200078e0a00 */
[----:B------:R-:W-:Y:S01]  /*a650*/  ISETP.GT.U32.AND P5, PT, R2, R9, PT ;  /* 0x000000090200720c */ /* 0x000fe20003fa4070 */
[----:B------:R-:W-:Y:S02]  /*a660*/  @!P0 IMAD.IADD R6, R6, 0x1, -R2 ;  /* 0x0000000106068824 */ /* 0x000fe400078e0a02 */
[----:B------:R-:W-:Y:S02]  /*a670*/  IMAD.MOV.U32 R15, RZ, RZ, R8 ;  /* 0x000000ffff0f7224 */ /* 0x000fe400078e0008 */
[----:B------:R-:W-:-:S02]  /*a680*/  IMAD R12, R2, R0, R13 ;  /* 0x00000000020c7224 */ /* 0x000fc400078e020d */
[----:B------:R-:W-:Y:S02]  /*a690*/  VIADD R8, R5, 0x13e ;  /* 0x0000013e05087836 */ /* 0x000fe40000000000 */
[----:B------:R-:W-:Y:S02]  /*a6a0*/  IMAD.MOV.U32 R13, RZ, RZ, R6 ;  /* 0x000000ffff0d7224 */ /* 0x000fe400078e0006 */
[----:B------:R-:W-:Y:S01]  /*a6b0*/  @!P1 IMAD.MOV R15, RZ, RZ, -R15 ;  /* 0x000000ffff0f9224 */ /* 0x000fe200078e0a0f */
[----:B------:R-:W-:Y:S01]  /*a6c0*/  ISETP.GE.AND P0, PT, R8, RZ, PT ;  /* 0x000000ff0800720c */ /* 0x000fe20003f06270 */
[--C-:B------:R-:W-:Y:S01]  /*a6d0*/  @!P3 IMAD.IADD R14, R14, 0x1, -R2.reuse ;  /* 0x000000010e0eb824 */ /* 0x100fe200078e0a02 */
[C---:B------:R-:W-:Y:S01]  /*a6e0*/  ISETP.GT.U32.AND P3, PT, R2.reuse, R12, PT ;  /* 0x0000000c0200720c */ /* 0x040fe20003f64070 */
[----:B------:R-:W-:Y:S01]  /*a6f0*/  @!P5 IMAD.IADD R9, R9, 0x1, -R2 ;  /* 0x000000010909d824 */ /* 0x000fe200078e0a02 */
[----:B------:R-:W-:Y:S01]  /*a700*/  IABS R8, R8 ;  /* 0x0000000800087213 */ /* 0x000fe20000000000 */
[----:B------:R-:W-:Y:S01]  /*a710*/  @!P4 IMAD.MOV R13, RZ, RZ, -R13 ;  /* 0x000000ffff0dc224 */ /* 0x000fe200078e0a0d */
[----:B------:R0:W-:Y:S01]  /*a720*/  STL [R1+0x790], R15 ;  /* 0x0007900f01007387 */ /* 0x0001e20000100800 */
[----:B------:R-:W-:Y:S01]  /*a730*/  VIADD R10, R5, 0x13d ;  /* 0x0000013d050a7836 */ /* 0x000fe20000000000 */
[----:B------:R-:W-:Y:S01]  /*a740*/  ISETP.GT.U32.AND P4, PT, R2, R9, PT ;  /* 0x000000090200720c */ /* 0x000fe20003f84070 */
[----:B------:R-:W-:Y:S01]  /*a750*/  @!P6 IMAD.MOV R14, RZ, RZ, -R14 ;  /* 0x000000ffff0ee224 */ /* 0x000fe200078e0a0e */
[----:B------:R1:W-:Y:S01]  /*a760*/  STL [R1+0x788], R3 ;  /* 0x0007880301007387 */ /* 0x0003e20000100800 */
[----:B------:R-:W-:-:S02]  /*a770*/  ISETP.GE.AND P1, PT, R11, RZ, PT ;  /* 0x000000ff0b00720c */ /* 0x000fc40003f26270 */
[----:B------:R-:W-:Y:S01]  /*a780*/  IABS R0, R10 ;  /* 0x0000000a00007213 */ /* 0x000fe20000000000 */
[----:B------:R2:W-:Y:S01]  /*a790*/  STL [R1+0x7b0], R13 ;  /* 0x0007b00d01007387 */ /* 0x0005e20000100800 */
[--C-:B------:R-:W-:Y:S01]  /*a7a0*/  @!P3 IMAD.IADD R12, R12, 0x1, -R2.reuse ;  /* 0x000000010c0cb824 */ /* 0x100fe200078e0a02 */
[----:B------:R-:W-:Y:S01]  /*a7b0*/  ISETP.GE.AND P5, PT, R10, RZ, PT ;  /* 0x000000ff0a00720c */ /* 0x000fe20003fa6270 */
[C---:B0-----:R-:W-:Y:S01]  /*a7c0*/  VIADD R15, R5.reuse, 0x13b ;  /* 0x0000013b050f7836 */ /* 0x041fe20000000000 */
[----:B------:R0:W-:Y:S01]  /*a7d0*/  STL [R1+0x7ac], R14 ;  /* 0x0007ac0e01007387 */ /* 0x0001e20000100800 */
[----:B-1----:R-:W-:Y:S01]  /*a7e0*/  VIADD R3, R5, 0x13c ;  /* 0x0000013c05037836 */ /* 0x002fe20000000000 */
[----:B------:R-:W-:Y:S01]  /*a7f0*/  ISETP.GT.U32.AND P3, PT, R2, R12, PT ;  /* 0x0000000c0200720c */ /* 0x000fe20003f64070 */
[----:B------:R-:W-:Y:S01]  /*a800*/  @!P4 IMAD.IADD R9, R9, 0x1, -R2 ;  /* 0x000000010909c824 */ /* 0x000fe200078e0a02 */
[----:B------:R-:W-:Y:S01]  /*a810*/  IABS R17, R15 ;  /* 0x0000000f00117213 */ /* 0x000fe20000000000 */
[----:B--2---:R-:W-:Y:S01]  /*a820*/  IMAD.HI.U32 R13, R7, R8, RZ ;  /* 0x00000008070d7227 */ /* 0x004fe200078e00ff */
[----:B------:R-:W-:-:S02]  /*a830*/  IABS R11, R3 ;  /* 0x00000003000b7213 */ /* 0x000fc40000000000 */
[----:B------:R-:W-:Y:S01]  /*a840*/  ISETP.GE.AND P6, PT, R3, RZ, PT ;  /* 0x000000ff0300720c */ /* 0x000fe20003fc6270 */
[----:B------:R-:W-:Y:S02]  /*a850*/  IMAD.MOV R13, RZ, RZ, -R13 ;  /* 0x000000ffff0d7224 */ /* 0x000fe400078e0a0d */
[----:B------:R-:W-:Y:S02]  /*a860*/  IMAD.MOV.U32 R6, RZ, RZ, R11 ;  /* 0x000000ffff067224 */ /* 0x000fe400078e000b */
[----:B------:R-:W-:Y:S02]  /*a870*/  IMAD R8, R2, R13, R8 ;  /* 0x0000000d02087224 */ /* 0x000fe400078e0208 */
[----:B------:R-:W-:-:S03]  /*a880*/  IMAD.HI.U32 R11, R7, R0, RZ ;  /* 0x00000000070b7227 */ /* 0x000fc600078e00ff */
[----:B------:R-:W-:Y:S01]  /*a890*/  ISETP.GT.U32.AND P4, PT, R2, R8, PT ;  /* 0x000000080200720c */ /* 0x000fe20003f84070 */
        /* <DEDUP_REMOVED lines=10> */
[C---:B------:R-:W-:Y:S02]  /*a940*/  VIADD R3, R5.reuse, 0x13a ;  /* 0x0000013a05037836 */ /* 0x040fe40000000000 */
[----:B------:R-:W-:Y:S01]  /*a950*/  @!P2 IMAD.MOV R18, RZ, RZ, -R18 ;  /* 0x000000ffff12a224 */ /* 0x000fe200078e0a12 */
[----:B------:R-:W-:Y:S01]  /*a960*/  ISETP.GT.U32.AND P2, PT, R2, R8, PT ;  /* 0x000000080200720c */ /* 0x000fe20003f44070 */
[C---:B------:R-:W-:Y:S01]  /*a970*/  VIADD R10, R5.reuse, 0x139 ;  /* 0x00000139050a7836 */ /* 0x040fe20000000000 */
[----:B------:R-:W-:Y:S01]  /*a980*/  IABS R16, R3 ;  /* 0x0000000300107213 */ /* 0x000fe20000000000 */
[----:B------:R-:W-:Y:S01]  /*a990*/  VIADD R11, R5, 0x138 ;  /* 0x00000138050b7836 */ /* 0x000fe20000000000 */
[----:B------:R-:W-:Y:S01]  /*a9a0*/  STL [R1+0x784], R18 ;  /* 0x0007841201007387 */ /* 0x000fe20000100800 */
[--C-:B------:R-:W-:Y:S01]  /*a9b0*/  @!P3 IMAD.IADD R0, R0, 0x1, -R2.reuse ;  /* 0x000000010000b824 */ /* 0x100fe200078e0a02 */
[----:B------:R-:W-:Y:S01]  /*a9c0*/  IABS R13, R10 ;  /* 0x0000000a000d7213 */ /* 0x000fe20000000000 */
[----:B------:R-:W-:Y:S01]  /*a9d0*/  @!P4 IMAD.IADD R6, R6, 0x1, -R2 ;  /* 0x000000010606c824 */ /* 0x000fe200078e0a02 */
[----:B0-----:R-:W-:Y:S01]  /*a9e0*/  IABS R14, R11 ;  /* 0x0000000b000e7213 */ /* 0x001fe20000000000 */
[----:B------:R-:W-:Y:S01]  /*a9f0*/  IMAD.HI.U32 R9, R7, R17, RZ ;  /* 0x0000001107097227 */ /* 0x000fe200078e00ff */
[----:B------:R-:W-:-:S02]  /*aa00*/  ISETP.GT.U32.AND P3, PT, R2, R0, PT ;  /* 0x000000000200720c */ /* 0x000fc40003f64070 */
[C---:B------:R-:W-:Y:S01]  /*aa10*/  ISETP.GT.U32.AND P4, PT, R2.reuse, R6, PT ;  /* 0x000000060200720c */ /* 0x040fe20003f84070 */
[----:B------:R-:W-:Y:S01]  /*aa20*/  @!P1 IMAD.MOV R12, RZ, RZ, -R12 ;  /* 0x000000ffff0c9224 */ /* 0x000fe200078e0a0c */
[----:B------:R-:W-:Y:S01]  /*aa30*/  ISETP.GE.AND P1, PT, R15, RZ, PT ;  /* 0x000000ff0f00720c */ /* 0x000fe20003f26270 */
[----:B------:R-:W-:Y:S02]  /*aa40*/  IMAD.MOV R9, RZ, RZ, -R9 ;  /* 0x000000ffff097224 */ /* 0x000fe400078e0a09 */
[C---:B------:R-:W-:Y:S01]  /*aa50*/  IMAD.HI.U32 R15, R7.reuse, R13, RZ ;  /* 0x0000000d070f7227 */ /* 0x040fe200078e00ff */
[----:B------:R0:W-:Y:S03]  /*aa60*/  STL [R1+0x780], R12 ;  /* 0x0007800c01007387 */ /* 0x0001e60000100800 */
[----:B------:R-:W-:Y:S02]  /*aa70*/  IMAD R9, R2, R9, R17 ;  /* 0x0000000902097224 */ /* 0x000fe400078e0211 */
[----:B------:R-:W-:-:S04]  /*aa80*/  IMAD.HI.U32 R17, R7, R16, RZ ;  /* 0x0000001007117227 */ /* 0x000fc800078e00ff */
[----:B------:R-:W-:Y:S01]  /*aa90*/  @!P2 IMAD.IADD R8, R8, 0x1, -R2 ;  /* 0x000000010808a824 */ /* 0x000fe200078e0a02 */
[----:B------:R-:W-:Y:S01]  /*aaa0*/  ISETP.GT.U32.AND P2, PT, R2, R9, PT ;  /* 0x000000090200720c */ /* 0x000fe20003f44070 */
[----:B0-----:R-:W-:Y:S02]  /*aab0*/  IMAD.MOV.U32 R12, RZ, RZ, R14 ;  /* 0x000000ffff0c7224 */ /* 0x001fe400078e000e */
[----:B------:R-:W-:Y:S02]  /*aac0*/  IMAD.MOV R17, RZ, RZ, -R17 ;  /* 0x000000ffff117224 */ /* 0x000fe400078e0a11 */
[----:B------:R-:W-:-:S04]  /*aad0*/  IMAD.HI.U32 R14, R7, R12, RZ ;  /* 0x0000000c070e7227 */ /* 0x000fc800078e00ff */
[----:B------:R-:W-:Y:S02]  /*aae0*/  IMAD.MOV R15, RZ, RZ, -R15 ;  /* 0x000000ffff0f7224 */ /* 0x000fe400078e0a0f */
[----:B------:R-:W-:Y:S01]  /*aaf0*/  @!P3 IMAD.IADD R0, R0, 0x1, -R2 ;  /* 0x000000010000b824 */ /* 0x000fe200078e0a02 */
[----:B------:R-:W-:Y:S01]  /*ab00*/  ISETP.GE.AND P3, PT, R3, RZ, PT ;  /* 0x000000ff0300720c */ /* 0x000fe20003f66270 */
[C---:B------:R-:W-:Y:S02]  /*ab10*/  IMAD R3, R2.reuse, R17, R16 ;  /* 0x0000001102037224 */ /* 0x040fe400078e0210 */
[----:B------:R-:W-:Y:S02]  /*ab20*/  IMAD.MOV R14, RZ, RZ, -R14 ;  /* 0x000000ffff0e7224 */ /* 0x000fe400078e0a0e */
[----:B------:R-:W-:Y:S02]  /*ab30*/  IMAD R13, R2, R15, R13 ;  /* 0x0000000f020d7224 */ /* 0x000fe400078e020d */
[----:B------:R-:W-:-:S02]  /*ab40*/  IMAD.MOV.U32 R18, RZ, RZ, R8 ;  /* 0x000000ffff127224 */ /* 0x000fc400078e0008 */
[----:B------:R-:W-:Y:S01]  /*ab50*/  @!P4 IMAD.IADD R6, R6, 0x1, -R2 ;  /* 0x000000010606c824 */ /* 0x000fe200078e0a02 */
[C---:B------:R-:W-:Y:S01]  /*ab60*/  ISETP.GT.U32.AND P4, PT, R2.reuse, R13, PT ;  /* 0x0000000d0200720c */ /* 0x040fe20003f84070 */
[C---:B------:R-:W-:Y:S02]  /*ab70*/  IMAD R8, R2.reuse, R14, R12 ;  /* 0x0000000e02087224 */ /* 0x040fe400078e020c */
[----:B------:R-:W-:Y:S01]  /*ab80*/  @!P0 IMAD.MOV R18, RZ, RZ, -R18 ;  /* 0x000000ffff128224 */ /* 0x000fe200078e0a12 */
[C---:B------:R-:W-:Y:S01]  /*ab90*/  ISETP.GT.U32.AND P0, PT, R2.reuse, R3, PT ;  /* 0x000000030200720c */ /* 0x040fe20003f04070 */
[----:B------:R-:W-:Y:S02]  /*aba0*/  IMAD.MOV.U32 R16, RZ, RZ, R6 ;  /* 0x000000ffff107224 */ /* 0x000fe400078e0006 */
[----:B------:R-:W-:Y:S01]  /*abb0*/  VIADD R15, R5, 0x137 ;  /* 0x00000137050f7836 */ /* 0x000fe20000000000 */
[----:B------:R-:W-:Y:S01]  /*abc0*/  STL [R1+0x77c], R18 ;  /* 0x00077c1201007387 */ /* 0x000fe20000100800 */
[----:B------:R-:W-:Y:S01]  /*abd0*/  @!P6 IMAD.MOV R16, RZ, RZ, -R16 ;  /* 0x000000ffff10e224 */ /* 0x000fe200078e0a10 */
[----:B------:R-:W-:Y:S01]  /*abe0*/  ISETP.GT.U32.AND P6, PT, R2, R8, PT ;  /* 0x000000080200720c */ /* 0x000fe20003fc4070 */
[----:B------:R-:W-:Y:S01]  /*abf0*/  @!P2 IMAD.IADD R9, R9, 0x1, -R2 ;  /* 0x000000010909a824 */ /* 0x000fe200078e0a02 */
[----:B------:R-:W-:Y:S01]  /*ac00*/  IABS R14, R15 ;  /* 0x0000000f000e7213 */ /* 0x000fe20000000000 */
[----:B------:R-:W-:Y:S01]  /*ac10*/  @!P5 IMAD.MOV R0, RZ, RZ, -R0 ;  /* 0x000000ffff00d224 */ /* 0x000fe200078e0a00 */
[----:B------:R-:W-:Y:S01]  /*ac20*/  ISETP.GE.AND P5, PT, R10, RZ, PT ;  /* 0x000000ff0a00720c */ /* 0x000fe20003fa6270 */
[----:B------:R-:W-:Y:S01]  /*ac30*/  VIADD R12, R5, 0x136 ;  /* 0x00000136050c7836 */ /* 0x000fe20000000000 */
[----:B------:R-:W-:Y:S01]  /*ac40*/  ISETP.GT.U32.AND P2, PT, R2, R9, PT ;  /* 0x000000090200720c */ /* 0x000fe20003f44070 */
[--C-:B------:R-:W-:Y:S01]  /*ac50*/  @!P0 IMAD.IADD R3, R3, 0x1, -R2.reuse ;  /* 0x0000000103038824 */ /* 0x100fe200078e0a02 */
[----:B------:R0:W-:Y:S01]  /*ac60*/  STL [R1+0x778], R0 ;  /* 0x0007780001007387 */ /* 0x0001e20000100800 */
[----:B------:R-:W-:Y:S01]  /*ac70*/  @!P4 IMAD.IADD R13, R13, 0x1, -R2 ;  /* 0x000000010d0dc824 */ /* 0x000fe200078e0a02 */
[----:B------:R-:W-:-:S02]  /*ac80*/  IABS R6, R12 ;  /* 0x0000000c00067213 */ /* 0x000fc40000000000 */
[----:B------:R-:W-:Y:S01]  /*ac90*/  ISETP.GT.U32.AND P4, PT, R2, R3, PT ;  /* 0x000000030200720c */ /* 0x000fe20003f84070 */
[----:B------:R-:W-:Y:S01]  /*aca0*/  @!P6 IMAD.IADD R8, R8, 0x1, -R2 ;  /* 0x000000010808e824 */ /* 0x000fe200078e0a02 */
[----:B------:R-:W-:Y:S01]  /*acb0*/  ISETP.GT.U32.AND P6, PT, R2, R13, PT ;  /* 0x0000000d0200720c */ /* 0x000fe20003fc4070 */
[----:B------:R1:W-:Y:S01]  /*acc0*/  STL [R1+0x774], R16 ;  /* 0x0007741001007387 */ /* 0x0003e20000100800 */
[----:B------:R-:W-:Y:S01]  /*acd0*/  ISETP.GE.AND P0, PT, R15, RZ, PT ;  /* 0x000000ff0f00720c */ /* 0x000fe20003f06270 */
[----:B0-----:R-:W-:-:S04]  /*ace0*/  IMAD.HI.U32 R0, R7, R14, RZ ;  /* 0x0000000e07007227 */ /* 0x001fc800078e00ff */
[----:B------:R-:W-:Y:S02]  /*acf0*/  IMAD.MOV R10, RZ, RZ, -R0 ;  /* 0x000000ffff0a7224 */ /* 0x000fe400078e0a00 */
[----:B------:R-:W-:Y:S02]  /*ad00*/  IMAD.MOV.U32 R0, RZ, RZ, R6 ;  /* 0x000000ffff007224 */ /* 0x000fe400078e0006 */
[----:B------:R-:W-:Y:S01]  /*ad10*/  @!P2 IMAD.IADD R9, R9, 0x1, -R2 ;  /* 0x000000010909a824 */ /* 0x000fe200078e0a02 */
[----:B------:R-:W-:Y:S01]  /*ad20*/  ISETP.GE.AND P2, PT, R11, RZ, PT ;  /* 0x000000ff0b00720c */ /* 0x000fe20003f46270 */
[----:B------:R-:W-:-:S04]  /*ad30*/  IMAD.HI.U32 R6, R7, R0, RZ ;  /* 0x0000000007067227 */ /* 0x000fc800078e00ff */
[----:B------:R-:W-:Y:S02]  /*ad40*/  IMAD.MOV R6, RZ, RZ, -R6 ;  /* 0x000000ffff067224 */ /* 0x000fe400078e0a06 */
[----:B-1----:R-:W-:Y:S02]  /*ad50*/  IMAD.MOV.U32 R16, RZ, RZ, R9 ;  /* 0x000000ffff107224 */ /* 0x002fe400078e0009 */
[C---:B------:R-:W-:Y:S02]  /*ad60*/  IMAD R9, R2.reuse, R10, R14 ;  /* 0x0000000a02097224 */ /* 0x040fe400078e020e */
[C---:B------:R-:W-:Y:S02]  /*ad70*/  IMAD R0, R2.reuse, R6, R0 ;  /* 0x0000000602007224 */ /* 0x040fe400078e0200 */
[----:B------:R-:W-:Y:S01]  /*ad80*/  @!P1 IMAD.MOV R16, RZ, RZ, -R16 ;  /* 0x000000ffff109224 */ /* 0x000fe200078e0a10 */
[C---:B------:R-:W-:Y:S01]  /*ad90*/  ISETP.GT.U32.AND P1, PT, R2.reuse, R8, PT ;  /* 0x000000080200720c */ /* 0x040fe20003f24070 */
[--C-:B------:R-:W-:Y:S01]  /*ada0*/  @!P4 IMAD.IADD R3, R3, 0x1, -R2.reuse ;  /* 0x000000010303c824 */ /* 0x100fe200078e0a02 */
[C---:B------:R-:W-:Y:S01]  /*adb0*/  ISETP.GT.U32.AND P4, PT, R2.reuse, R9, PT ;  /* 0x000000090200720c */ /* 0x040fe20003f84070 */
[----:B------:R-:W-:Y:S01]  /*adc0*/  @!P6 IMAD.IADD R13, R13, 0x1, -R2 ;  /* 0x000000010d0de824 */ /* 0x000fe200078e0a02 */
[----:B------:R-:W-:Y:S01]  /*add0*/  ISETP.GT.U32.AND P6, PT, R2, R0, PT ;  /* 0x000000000200720c */ /* 0x000fe20003fc4070 */
[C---:B------:R-:W-:Y:S01]  /*ade0*/  VIADD R10, R5.reuse, 0x133 ;  /* 0x00000133050a7836 */ /* 0x040fe20000000000 */
[----:B------:R0:W-:Y:S01]  /*adf0*/  STL [R1+0x770], R16 ;  /* 0x0007701001007387 */ /* 0x0001e20000100800 */
[----:B------:R-:W-:-:S02]  /*ae00*/  VIADD R14, R5, 0x135 ;  /* 0x00000135050e7836 */ /* 0x000fc40000000000 */
[----:B------:R-:W-:Y:S02]  /*ae10*/  VIADD R11, R5, 0x134 ;  /* 0x00000134050b7836 */ /* 0x000fe40000000000 */
[----:B------:R-:W-:Y:S01]  /*ae20*/  IMAD.MOV.U32 R18, RZ, RZ, R3 ;  /* 0x000000ffff127224 */ /* 0x000fe200078e0003 */
[----:B------:R-:W-:Y:S01]  /*ae30*/  IABS R15, R14 ;  /* 0x0000000e000f7213 */ /* 0x000fe20000000000 */
[--C-:B------:R-:W-:Y:S01]  /*ae40*/  @!P1 IMAD.IADD R8, R8, 0x1, -R2.reuse ;  /* 0x0000000108089824 */ /* 0x100fe200078e0a02 */
[----:B------:R-:W-:Y:S01]  /*ae50*/  IABS R6, R11 ;  /* 0x0000000b00067213 */ /* 0x000fe20000000000 */
[--C-:B------:R-:W-:Y:S01]  /*ae60*/  @!P4 IMAD.IADD R9, R9, 0x1, -R2.reuse ;  /* 0x000000010909c824 */ /* 0x100fe200078e0a02 */
[----:B0-----:R-:W-:Y:S01]  /*ae70*/  IABS R16, R10 ;  /* 0x0000000a00107213 */ /* 0x001fe20000000000 */
[----:B------:R-:W-:Y:S01]  /*ae80*/  @!P6 IMAD.IADD R0, R0, 0x1, -R2 ;  /* 0x000000010000e824 */ /* 0x000fe200078e0a02 */
[----:B------:R-:W-:Y:S01]  /*ae90*/  ISETP.GE.AND P1, PT, R12, RZ, PT ;  /* 0x000000ff0c00720c */ /* 0x000fe20003f26270 */
[----:B------:R-:W-:Y:S01]  /*aea0*/  IMAD.HI.U32 R17, R7, R6, RZ ;  /* 0x0000000607117227 */ /* 0x000fe200078e00ff */
[----:B------:R-:W-:-:S02]  /*aeb0*/  ISETP.GE.AND P4, PT, R14, RZ, PT ;  /* 0x000000ff0e00720c */ /* 0x000fc40003f86270 */
[----:B------:R-:W-:Y:S01]  /*aec0*/  ISETP.GT.U32.AND P6, PT, R2, R0, PT ;  /* 0x000000000200720c */ /* 0x000fe20003fc4070 */
[----:B------:R-:W-:Y:S02]  /*aed0*/  IMAD.MOV.U32 R12, RZ, RZ, R16 ;  /* 0x000000ffff0c7224 */ /* 0x000fe400078e0010 */
[----:B------:R-:W-:-:S04]  /*aee0*/  IMAD.HI.U32 R16, R7, R15, RZ ;  /* 0x0000000f07107227 */ /* 0x000fc800078e00ff */
[----:B------:R-:W-:Y:S01]  /*aef0*/  @!P3 IMAD.MOV R18, RZ, RZ, -R18 ;  /* 0x000000ffff12b224 */ /* 0x000fe200078e0a12 */
[----:B------:R-:W-:Y:S01]  /*af00*/  ISETP.GT.U32.AND P3, PT, R2, R9, PT ;  /* 0x000000090200720c */ /* 0x000fe20003f64070 */
[----:B------:R-:W-:-:S03]  /*af10*/  IMAD.HI.U32 R14, R7, R12, RZ ;  /* 0x0000000c070e7227 */ /* 0x000fc600078e00ff */
[----:B------:R0:W-:Y:S01]  /*af20*/  STL [R1+0x76c], R18 ;  /* 0x00076c1201007387 */ /* 0x0001e20000100800 */
[----:B------:R-:W-:Y:S02]  /*af30*/  IMAD.MOV R16, RZ, RZ, -R16 ;  /* 0x000000ffff107224 */ /* 0x000fe400078e0a10 */
[----:B------:R-:W-:Y:S02]  /*af40*/  IMAD.MOV R17, RZ, RZ, -R17 ;  /* 0x000000ffff117224 */ /* 0x000fe400078e0a11 */
[C---:B------:R-:W-:Y:S02]  /*af50*/  IMAD R3, R2.reuse, R16, R15 ;  /* 0x0000001002037224 */ /* 0x040fe400078e020f */
[----:B------:R-:W-:Y:S02]  /*af60*/  IMAD.MOV R14, RZ, RZ, -R14 ;  /* 0x000000ffff0e7224 */ /* 0x000fe400078e0a0e */
[----:B------:R-:W-:Y:S02]  /*af70*/  IMAD R6, R2, R17, R6 ;  /* 0x0000001102067224 */ /* 0x000fe400078e0206 */
[----:B0-----:R-:W-:-:S02]  /*af80*/  IMAD.MOV.U32 R18, RZ, RZ, R8 ;  /* 0x000000ffff127224 */ /* 0x001fc400078e0008 */
[----:B------:R-:W-:Y:S01]  /*af90*/  @!P5 IMAD.MOV R13, RZ, RZ, -R13 ;  /* 0x000000ffff0dd224 */ /* 0x000fe200078e0a0d */
[C---:B------:R-:W-:Y:S01]  /*afa0*/  ISETP.GT.U32.AND P5, PT, R2.reuse, R3, PT ;  /* 0x000000030200720c */ /* 0x040fe20003fa4070 */
[C---:B------:R-:W-:Y:S02]  /*afb0*/  IMAD R8, R2.reuse, R14, R12 ;  /* 0x0000000e02087224 */ /* 0x040fe400078e020c */
[----:B------:R-:W-:Y:S01]  /*afc0*/  @!P2 IMAD.MOV R18, RZ, RZ, -R18 ;  /* 0x000000ffff12a224 */ /* 0x000fe200078e0a12 */
[----:B------:R-:W-:Y:S01]  /*afd0*/  ISETP.GT.U32.AND P2, PT, R2, R6, PT ;  /* 0x000000060200720c */ /* 0x000fe20003f44070 */
[--C-:B------:R-:W-:Y:S01]  /*afe0*/  @!P3 IMAD.IADD R9, R9, 0x1, -R2.reuse ;  /* 0x000000010909b824 */ /* 0x100fe200078e0a02 */
[----:B------:R-:W-:Y:S01]  /*aff0*/  ISETP.GE.AND P3, PT, R11, RZ, PT ;  /* 0x000000ff0b00720c */ /* 0x000fe20003f66270 */
[----:B------:R-:W-:Y:S01]  /*b000*/  @!P6 IMAD.IADD R0, R0, 0x1, -R2 ;  /* 0x000000010000e824 */ /* 0x000fe200078e0a02 */
[----:B------:R-:W-:Y:S01]  /*b010*/  ISETP.GT.U32.AND P6, PT, R2, R8, PT ;  /* 0x000000080200720c */ /* 0x000fe20003fc4070 */
[C---:B------:R-:W-:Y:S01]  /*b020*/  VIADD R17, R5.reuse, 0x132 ;  /* 0x0000013205117836 */ /* 0x040fe20000000000 */
[----:B------:R0:W-:Y:S01]  /*b030*/  STL [R1+0x768], R13 ;  /* 0x0007680d01007387 */ /* 0x0001e20000100800 */
[----:B------:R-:W-:-:S02]  /*b040*/  VIADD R11, R5, 0x131 ;  /* 0x00000131050b7836 */ /* 0x000fc40000000000 */
[--C-:B------:R-:W-:Y:S01]  /*b050*/  @!P5 IMAD.IADD R3, R3, 0x1, -R2.reuse ;  /* 0x000000010303d824 */ /* 0x100fe200078e0a02 */
[----:B------:R-:W-:Y:S01]  /*b060*/  ISETP.GE.AND P5, PT, R10, RZ, PT ;  /* 0x000000ff0a00720c */ /* 0x000fe20003fa6270 */
[----:B------:R-:W-:Y:S01]  /*b070*/  IMAD.MOV.U32 R16, RZ, RZ, R9 ;  /* 0x000000ffff107224 */ /* 0x000fe200078e0009 */
[----:B------:R-:W-:Y:S01]  /*b080*/  IABS R14, R11 ;  /* 0x0000000b000e7213 */ /* 0x000fe20000000000 */
[----:B------:R-:W-:Y:S01]  /*b090*/  @!P2 IMAD.IADD R6, R6, 0x1, -R2 ;  /* 0x000000010606a824 */ /* 0x000fe200078e0a02 */
[----:B------:R-:W-:Y:S01]  /*b0a0*/  ISETP.GT.U32.AND P2, PT, R2, R3, PT ;  /* 0x000000030200720c */ /* 0x000fe20003f44070 */
[----:B------:R-:W-:Y:S01]  /*b0b0*/  @!P0 IMAD.MOV R16, RZ, RZ, -R16 ;  /* 0x000000ffff108224 */ /* 0x000fe200078e0a10 */
[----:B0-----:R-:W-:Y:S01]  /*b0c0*/  IABS R13, R17 ;  /* 0x00000011000d7213 */ /* 0x001fe20000000000 */
[----:B------:R-:W-:Y:S01]  /*b0d0*/  IMAD.MOV.U32 R10, RZ, RZ, R14 ;  /* 0x000000ffff0a7224 */ /* 0x000fe200078e000e */
[----:B------:R-:W-:Y:S01]  /*b0e0*/  STL [R1+0x75c], R18 ;  /* 0x00075c1201007387 */ /* 0x000fe20000100800 */
[----:B------:R-:W-:Y:S01]  /*b0f0*/  @!P6 IMAD.IADD R8, R8, 0x1, -R2 ;  /* 0x000000010808e824 */ /* 0x000fe200078e0a02 */
[C---:B------:R-:W-:Y:S01]  /*b100*/  ISETP.GT.U32.AND P6, PT, R2.reuse, R6, PT ;  /* 0x000000060200720c */ /* 0x040fe20003fc4070 */
[----:B------:R-:W-:Y:S01]  /*b110*/  IMAD.HI.U32 R15, R7, R13, RZ ;  /* 0x0000000d070f7227 */ /* 0x000fe200078e00ff */
[----:B------:R0:W-:Y:S02]  /*b120*/  STL [R1+0x758], R16 ;  /* 0x0007581001007387 */ /* 0x0001e40000100800 */
[----:B------:R-:W-:Y:S01]  /*b130*/  ISETP.GT.U32.AND P0, PT, R2, R8, PT ;  /* 0x000000080200720c */ /* 0x000fe20003f04070 */
[----:B------:R-:W-:-:S02]  /*b140*/  IMAD.MOV R9, RZ, RZ, -R15 ;  /* 0x000000ffff097224 */ /* 0x000fc400078e0a0f */
[----:B------:R-:W-:-:S04]  /*b150*/  IMAD.HI.U32 R15, R7, R10, RZ ;  /* 0x0000000a070f7227 */ /* 0x000fc800078e00ff */
[----:B------:R-:W-:Y:S02]  /*b160*/  IMAD.MOV R15, RZ, RZ, -R15 ;  /* 0x000000ffff0f7224 */ /* 0x000fe400078e0a0f */
[----:B------:R-:W-:Y:S02]  /*b170*/  @!P6 IMAD.IADD R6, R6, 0x1, -R2 ;  /* 0x000000010606e824 */ /* 0x000fe400078e0a02 */
[C---:B------:R-:W-:Y:S02]  /*b180*/  IMAD R10, R2.reuse, R15, R10 ;  /* 0x0000000f020a7224 */ /* 0x040fe400078e020a */
[C---:B------:R-:W-:Y:S02]  /*b190*/  VIADD R12, R5.reuse, 0x130 ;  /* 0x00000130050c7836 */ /* 0x040fe40000000000 */
[C---:B------:R-:W-:Y:S01]  /*b1a0*/  IMAD R9, R2.reuse, R9, R13 ;  /* 0x0000000902097224 */ /* 0x040fe200078e020d */
[C---:B------:R-:W-:Y:S01]  /*b1b0*/  ISETP.GT.U32.AND P6, PT, R2.reuse, R10, PT ;  /* 0x0000000a0200720c */ /* 0x040fe20003fc4070 */
[----:B------:R-:W-:Y:S01]  /*b1c0*/  VIADD R13, R5, 0x12f ;  /* 0x0000012f050d7836 */ /* 0x000fe20000000000 */
[----:B------:R-:W-:Y:S01]  /*b1d0*/  IABS R14, R12 ;  /* 0x0000000c000e7213 */ /* 0x000fe20000000000 */
[--C-:B------:R-:W-:Y:S01]  /*b1e0*/  @!P2 IMAD.IADD R3, R3, 0x1, -R2.reuse ;  /* 0x000000010303a824 */ /* 0x100fe200078e0a02 */
[----:B------:R-:W-:Y:S01]  /*b1f0*/  ISETP.GT.U32.AND P2, PT, R2, R9, PT ;  /* 0x000000090200720c */ /* 0x000fe20003f44070 */
[----:B------:R-:W-:Y:S01]  /*b200*/  @!P0 IMAD.IADD R8, R8, 0x1, -R2 ;  /* 0x0000000108088824 */ /* 0x000fe200078e0a02 */
[----:B0-----:R-:W-:Y:S01]  /*b210*/  IABS R16, R13 ;  /* 0x0000000d00107213 */ /* 0x001fe20000000000 */
[----:B------:R-:W-:Y:S01]  /*b220*/  IMAD.HI.U32 R18, R7, R14, RZ ;  /* 0x0000000e07127227 */ /* 0x000fe200078e00ff */
[----:B------:R-:W-:-:S03]  /*b230*/  ISETP.GE.AND P0, PT, R17, RZ, PT ;  /* 0x000000ff1100720c */ /* 0x000fc60003f06270 */
[----:B------:R-:W-:Y:S02]  /*b240*/  IMAD.MOV R17, RZ, RZ, -R18 ;  /* 0x000000ffff117224 */ /* 0x000fe400078e0a12 */
[----:B------:R-:W-:Y:S02]  /*b250*/  @!P6 IMAD.IADD R10, R10, 0x1, -R2 ;  /* 0x000000010a0ae824 */ /* 0x000fe400078e0a02 */
[----:B------:R-:W-:-:S03]  /*b260*/  IMAD.HI.U32 R19, R7, R16, RZ ;  /* 0x0000001007137227 */ /* 0x000fc600078e00ff */
[C---:B------:R-:W-:Y:S01]  /*b270*/  ISETP.GT.U32.AND P6, PT, R2.reuse, R10, PT ;  /* 0x0000000a0200720c */ /* 0x040fe20003fc4070 */
[C---:B------:R-:W-:Y:S02]  /*b280*/  IMAD R14, R2.reuse, R17, R14 ;  /* 0x00000011020e7224 */ /* 0x040fe400078e020e */
[----:B------:R-:W-:Y:S02]  /*b290*/  @!P1 IMAD.MOV R0, RZ, RZ, -R0 ;  /* 0x000000ffff009224 */ /* 0x000fe400078e0a00 */
[----:B------:R-:W-:Y:S02]  /*b2a0*/  IMAD.MOV R19, RZ, RZ, -R19 ;  /* 0x000000ffff137224 */ /* 0x000fe400078e0a13 */
[----:B------:R-:W-:Y:S01]  /*b2b0*/  @!P4 IMAD.MOV R3, RZ, RZ, -R3 ;  /* 0x000000ffff03c224 */ /* 0x000fe200078e0a03 */
[C---:B------:R-:W-:Y:S01]  /*b2c0*/  ISETP.GT.U32.AND P4, PT, R2.reuse, R14, PT ;  /* 0x0000000e0200720c */ /* 0x040fe20003f84070 */
[----:B------:R-:W-:Y:S01]  /*b2d0*/  @!P2 IMAD.IADD R9, R9, 0x1, -R2 ;  /* 0x000000010909a824 */ /* 0x000fe200078e0a02 */
[----:B------:R0:W-:Y:S01]  /*b2e0*/  STL [R1+0x754], R0 ;  /* 0x0007540001007387 */ /* 0x0001e20000100800 */
[C---:B------:R-:W-:Y:S01]  /*b2f0*/  IMAD R16, R2.reuse, R19, R16 ;  /* 0x0000001302107224 */ /* 0x040fe200078e0210 */
[----:B------:R-:W-:Y:S01]  /*b300*/  ISETP.GE.AND P2, PT, R11, RZ, PT ;  /* 0x000000ff0b00720c */ /* 0x000fe20003f46270 */
[----:B------:R-:W-:Y:S01]  /*b310*/  VIADD R15, R5, 0x12e ;  /* 0x0000012e050f7836 */ /* 0x000fe20000000000 */
[----:B------:R-:W-:Y:S01]  /*b320*/  ISETP.GT.U32.AND P1, PT, R2, R9, PT ;  /* 0x000000090200720c */ /* 0x000fe20003f24070 */
[----:B------:R-:W-:Y:S01]  /*b330*/  @!P3 IMAD.MOV R6, RZ, RZ, -R6 ;  /* 0x000000ffff06b224 */ /* 0x000fe200078e0a06 */
[----:B------:R1:W-:Y:S01]  /*b340*/  STL [R1+0x750], R3 ;  /* 0x0007500301007387 */ /* 0x0003e20000100800 */
[----:B------:R-:W-:Y:S01]  /*b350*/  @!P6 IMAD.IADD R10, R10, 0x1, -R2 ;  /* 0x000000010a0ae824 */ /* 0x000fe200078e0a02 */
[----:B------:R-:W-:Y:S01]  /*b360*/  ISETP.GT.U32.AND P6, PT, R2, R16, PT ;  /* 0x000000100200720c */ /* 0x000fe20003fc4070 */
[----:B0-----:R-:W-:Y:S01]  /*b370*/  IMAD.MOV.U32 R0, RZ, RZ, R8 ;  /* 0x000000ffff007224 */ /* 0x001fe200078e0008 */
[----:B------:R-:W-:Y:S01]  /*b380*/  IABS R18, R15 ;  /* 0x0000000f00127213 */ /* 0x000fe20000000000 */
[----:B------:R-:W-:Y:S01]  /*b390*/  STL [R1+0x74c], R6 ;  /* 0x00074c0601007387 */ /* 0x000fe20000100800 */
[----:B------:R-:W-:Y:S01]  /*b3a0*/  @!P4 IMAD.IADD R14, R14, 0x1, -R2 ;  /* 0x000000010e0ec824 */ /* 0x000fe200078e0a02 */
[----:B------:R-:W-:Y:S01]  /*b3b0*/  ISETP.GE.AND P3, PT, R12, RZ, PT ;  /* 0x000000ff0c00720c */ /* 0x000fe20003f66270 */
[----:B------:R-:W-:Y:S01]  /*b3c0*/  @!P5 IMAD.MOV R0, RZ, RZ, -R0 ;  /* 0x000000ffff00d224 */ /* 0x000fe200078e0a00 */
[----:B------:R-:W-:Y:S01]  /*b3d0*/  ISETP.GE.AND P5, PT, R13, RZ, PT ;  /* 0x000000ff0d00720c */ /* 0x000fe20003fa6270 */
[----:B-1----:R-:W-:Y:S01]  /*b3e0*/  VIADD R3, R5, 0x12d ;  /* 0x0000012d05037836 */ /* 0x002fe20000000000 */
[----:B------:R-:W-:Y:S01]  /*b3f0*/  ISETP.GT.U32.AND P4, PT, R2, R14, PT ;  /* 0x0000000e0200720c */ /* 0x000fe20003f84070 */
[--C-:B------:R-:W-:Y:S01]  /*b400*/  @!P1 IMAD.IADD R9, R9, 0x1, -R2.reuse ;  /* 0x0000000109099824 */ /* 0x100fe200078e0a02 */
[----:B------:R0:W-:Y:S02]  /*b410*/  STL [R1+0x748], R0 ;  /* 0x0007480001007387 */ /* 0x0001e40000100800 */
[----:B------:R-:W-:Y:S01]  /*b420*/  @!P6 IMAD.IADD R16, R16, 0x1, -R2 ;  /* 0x000000011010e824 */ /* 0x000fe200078e0a02 */
[----:B------:R-:W-:Y:S01]  /*b430*/  ISETP.GE.AND P1, PT, R15, RZ, PT ;  /* 0x000000ff0f00720c */ /* 0x000fe20003f26270 */
[----:B------:R-:W-:-:S02]  /*b440*/  IMAD.MOV.U32 R8, RZ, RZ, R10 ;  /* 0x000000ffff087224 */ /* 0x000fc400078e000a */
[----:B------:R-:W-:Y:S01]  /*b450*/  IMAD.MOV.U32 R11, RZ, RZ, R9 ;  /* 0x000000ffff0b7224 */ /* 0x000fe200078e0009 */
[----:B------:R-:W-:Y:S01]  /*b460*/  ISETP.GT.U32.AND P6, PT, R2, R16, PT ;  /* 0x000000100200720c */ /* 0x000fe20003fc4070 */
[----:B------:R-:W-:Y:S02]  /*b470*/  @!P2 IMAD.MOV R8, RZ, RZ, -R8 ;  /* 0x000000ffff08a224 */ /* 0x000fe400078e0a08 */
[----:B------:R-:W-:Y:S01]  /*b480*/  @!P0 IMAD.MOV R11, RZ, RZ, -R11 ;  /* 0x000000ffff0b8224 */ /* 0x000fe200078e0a0b */
[----:B------:R-:W-:Y:S01]  /*b490*/  ISETP.GE.AND P0, PT, R3, RZ, PT ;  /* 0x000000ff0300720c */ /* 0x000fe20003f06270 */
[----:B0-----:R-:W-:-:S03]  /*b4a0*/  IMAD.HI.U32 R0, R7, R18, RZ ;  /* 0x0000001207007227 */ /* 0x001fc600078e00ff */
[----:B------:R0:W-:Y:S01]  /*b4b0*/  STL [R1+0x740], R11 ;  /* 0x0007400b01007387 */ /* 0x0001e20000100800 */
[----:B------:R-:W-:Y:S01]  /*b4c0*/  IMAD.MOV R6, RZ, RZ, -R0 ;  /* 0x000000ffff067224 */ /* 0x000fe200078e0a00 */
[----:B------:R-:W-:Y:S01]  /*b4d0*/  IABS R0, R3 ;  /* 0x0000000300007213 */ /* 0x000fe20000000000 */
[----:B------:R-:W-:Y:S01]  /*b4e0*/  @!P4 IMAD.IADD R14, R14, 0x1, -R2 ;  /* 0x000000010e0ec824 */ /* 0x000fe200078e0a02 */
[----:B------:R1:W-:Y:S01]  /*b4f0*/  STL [R1+0x72c], R8 ;  /* 0x00072c0801007387 */ /* 0x0003e20000100800 */
[C---:B------:R-:W-:Y:S02]  /*b500*/  IMAD R18, R2.reuse, R6, R18 ;  /* 0x0000000602127224 */ /* 0x040fe400078e0212 */
[----:B------:R-:W-:Y:S02]  /*b510*/  VIADD R6, R5, 0x12c ;  /* 0x0000012c05067836 */ /* 0x000fe40000000000 */
[----:B------:R-:W-:Y:S01]  /*b520*/  IMAD.HI.U32 R9, R7, R0, RZ ;  /* 0x0000000007097227 */ /* 0x000fe200078e00ff */
[----:B------:R-:W-:-:S02]  /*b530*/  ISETP.GT.U32.AND P2, PT, R2, R18, PT ;  /* 0x000000120200720c */ /* 0x000fc40003f44070 */
[----:B------:R-:W-:Y:S01]  /*b540*/  IABS R3, R6 ;  /* 0x0000000600037213 */ /* 0x000fe20000000000 */
[----:B------:R-:W-:Y:S01]  /*b550*/  IMAD.MOV R9, RZ, RZ, -R9 ;  /* 0x000000ffff097224 */ /* 0x000fe200078e0a09 */
[----:B------:R-:W-:Y:S01]  /*b560*/  ISETP.GE.AND P4, PT, R6, RZ, PT ;  /* 0x000000ff0600720c */ /* 0x000fe20003f86270 */
[----:B------:R-:W-:Y:S02]  /*b570*/  IMAD.MOV.U32 R10, RZ, RZ, R14 ;  /* 0x000000ffff0a7224 */ /* 0x000fe400078e000e */
[----:B0-----:R-:W-:-:S04]  /*b580*/  IMAD.HI.U32 R11, R7, R3, RZ ;  /* 0x00000003070b7227 */ /* 0x001fc800078e00ff */
[----:B------:R-:W-:Y:S02]  /*b590*/  IMAD R0, R2, R9, R0 ;  /* 0x0000000902007224 */ /* 0x000fe400078e0200 */
[----:B------:R-:W-:Y:S02]  /*b5a0*/  IMAD.MOV R11, RZ, RZ, -R11 ;  /* 0x000000ffff0b7224 */ /* 0x000fe400078e0a0b */
[--C-:B------:R-:W-:Y:S02]  /*b5b0*/  @!P6 IMAD.IADD R16, R16, 0x1, -R2.reuse ;  /* 0x000000011010e824 */ /* 0x100fe400078e0a02 */
[----:B------:R-:W-:Y:S02]  /*b5c0*/  @!P2 IMAD.IADD R18, R18, 0x1, -R2 ;  /* 0x000000011212a824 */ /* 0x000fe400078e0a02 */
[----:B------:R-:W-:Y:S01]  /*b5d0*/  @!P3 IMAD.MOV R10, RZ, RZ, -R10 ;  /* 0x000000ffff0ab224 */ /* 0x000fe200078e0a0a */
[C---:B------:R-:W-:Y:S01]  /*b5e0*/  ISETP.GT.U32.AND P3, PT, R2.reuse, R0, PT ;  /* 0x000000000200720c */ /* 0x040fe20003f64070 */
[C---:B-1----:R-:W-:Y:S01]  /*b5f0*/  VIADD R8, R5.reuse, 0x12b ;  /* 0x0000012b05087836 */ /* 0x042fe20000000000 */
[C---:B------:R-:W-:Y:S01]  /*b600*/  ISETP.GT.U32.AND P2, PT, R2.reuse, R18, PT ;  /* 0x000000120200720c */ /* 0x040fe20003f44070 */
[----:B------:R-:W-:Y:S01]  /*b610*/  IMAD R3, R2, R11, R3 ;  /* 0x0000000b02037224 */ /* 0x000fe200078e0203 */
[----:B------:R0:W-:Y:S01]  /*b620*/  STL [R1+0x728], R10 ;  /* 0x0007280a01007387 */ /* 0x0001e20000100800 */
[----:B------:R-:W-:Y:S01]  /*b630*/  IMAD.MOV.U32 R12, RZ, RZ, R16 ;  /* 0x000000ffff0c7224 */ /* 0x000fe200078e0010 */
[----:B------:R-:W-:Y:S01]  /*b640*/  IABS R9, R8 ;  /* 0x0000000800097213 */ /* 0x000fe20000000000 */
[C---:B------:R-:W-:Y:S01]  /*b650*/  VIADD R6, R5.reuse, 0x12a ;  /* 0x0000012a05067836 */ /* 0x040fe20000000000 */
[----:B------:R-:W-:Y:S01]  /*b660*/  ISETP.GE.AND P6, PT, R8, RZ, PT ;  /* 0x000000ff0800720c */ /* 0x000fe20003fc6270 */
[----:B------:R-:W-:Y:S01]  /*b670*/  @!P5 IMAD.MOV R12, RZ, RZ, -R12 ;  /* 0x000000ffff0cd224 */ /* 0x000fe200078e0a0c */
[----:B------:R-:W-:Y:S01]  /*b680*/  ISETP.GT.U32.AND P5, PT, R2, R3, PT ;  /* 0x000000030200720c */ /* 0x000fe20003fa4070 */
[----:B------:R-:W-:Y:S01]  /*b690*/  VIADD R14, R5, 0x129 ;  /* 0x00000129050e7836 */ /* 0x000fe20000000000 */
[----:B------:R-:W-:Y:S01]  /*b6a0*/  IABS R8, R6 ;  /* 0x0000000600087213 */ /* 0x000fe20000000000 */
[----:B------:R-:W-:Y:S01]  /*b6b0*/  @!P3 IMAD.IADD R0, R0, 0x1, -R2 ;  /* 0x000000010000b824 */ /* 0x000fe200078e0a02 */
[----:B------:R1:W-:Y:S01]  /*b6c0*/  STL [R1+0x724], R12 ;  /* 0x0007240c01007387 */ /* 0x0003e20000100800 */
[----:B0-----:R-:W-:-:S03]  /*b6d0*/  IMAD.HI.U32 R10, R7, R9, RZ ;  /* 0x00000009070a7227 */ /* 0x001fc600078e00ff */
[----:B------:R-:W-:Y:S01]  /*b6e0*/  ISETP.GT.U32.AND P3, PT, R2, R0, PT ;  /* 0x000000000200720c */ /* 0x000fe20003f64070 */
[----:B------:R-:W-:Y:S02]  /*b6f0*/  IMAD.MOV R10, RZ, RZ, -R10 ;  /* 0x000000ffff0a7224 */ /* 0x000fe400078e0a0a */
[----:B------:R-:W-:Y:S01]  /*b700*/  @!P2 IMAD.IADD R18, R18, 0x1, -R2 ;  /* 0x000000011212a824 */ /* 0x000fe200078e0a02 */
[----:B------:R-:W-:Y:S01]  /*b710*/  ISETP.GE.AND P2, PT, R6, RZ, PT ;  /* 0x000000ff0600720c */ /* 0x000fe20003f46270 */
[----:B------:R-:W-:-:S04]  /*b720*/  IMAD.HI.U32 R6, R7, R8, RZ ;  /* 0x0000000807067227 */ /* 0x000fc800078e00ff */
[C---:B------:R-:W-:Y:S01]  /*b730*/  IMAD R9, R2.reuse, R10, R9 ;  /* 0x0000000a02097224 */ /* 0x040fe200078e0209 */
[----:B------:R-:W-:Y:S01]  /*b740*/  IABS R10, R14 ;  /* 0x0000000e000a7213 */ /* 0x000fe20000000000 */
[----:B------:R-:W-:Y:S02]  /*b750*/  @!P5 IMAD.IADD R3, R3, 0x1, -R2 ;  /* 0x000000010303d824 */ /* 0x000fe400078e0a02 */
[----:B------:R-:W-:Y:S02]  /*b760*/  IMAD.MOV R6, RZ, RZ, -R6 ;  /* 0x000000ffff067224 */ /* 0x000fe400078e0a06 */
[----:B-1----:R-:W-:Y:S01]  /*b770*/  IMAD.HI.U32 R12, R7, R10, RZ ;  /* 0x0000000a070c7227 */ /* 0x002fe200078e00ff */
[----:B------:R-:W-:-:S03]  /*b780*/  ISETP.GT.U32.AND P5, PT, R2, R3, PT ;  /* 0x000000030200720c */ /* 0x000fc60003fa4070 */
[----:B------:R-:W-:Y:S02]  /*b790*/  IMAD R8, R2, R6, R8 ;  /* 0x0000000602087224 */ /* 0x000fe400078e0208 */
[----:B------:R-:W-:Y:S02]  /*b7a0*/  IMAD.MOV R12, RZ, RZ, -R12 ;  /* 0x000000ffff0c7224 */ /* 0x000fe400078e0a0c */
[----:B------:R-:W-:Y:S01]  /*b7b0*/  @!P3 IMAD.IADD R0, R0, 0x1, -R2 ;  /* 0x000000010000b824 */ /* 0x000fe200078e0a02 */
[C---:B------:R-:W-:Y:S01]  /*b7c0*/  ISETP.GT.U32.AND P3, PT, R2.reuse, R8, PT ;  /* 0x000000080200720c */ /* 0x040fe20003f64070 */
[C---:B------:R-:W-:Y:S02]  /*b7d0*/  IMAD R10, R2.reuse, R12, R10 ;  /* 0x0000000c020a7224 */ /* 0x040fe400078e020a */
[----:B------:R-:W-:Y:S02]  /*b7e0*/  IMAD.MOV.U32 R11, RZ, RZ, R18 ;  /* 0x000000ffff0b7224 */ /* 0x000fe400078e0012 */
[----:B------:R-:W-:Y:S01]  /*b7f0*/  @!P5 IMAD.IADD R3, R3, 0x1, -R2 ;  /* 0x000000010303d824 */ /* 0x000fe200078e0a02 */
[C---:B------:R-:W-:Y:S01]  /*b800*/  ISETP.GT.U32.AND P5, PT, R2.reuse, R10, PT ;  /* 0x0000000a0200720c */ /* 0x040fe20003fa4070 */
[----:B------:R-:W-:Y:S01]  /*b810*/  @!P1 IMAD.MOV R11, RZ, RZ, -R11 ;  /* 0x000000ffff0b9224 */ /* 0x000fe200078e0a0b */
[----:B------:R-:W-:Y:S01]  /*b820*/  ISETP.GT.U32.AND P1, PT, R2, R9, PT ;  /* 0x000000090200720c */ /* 0x000fe20003f24070 */
[----:B------:R-:W-:-:S02]  /*b830*/  IMAD.MOV.U32 R18, RZ, RZ, R0 ;  /* 0x000000ffff127224 */ /* 0x000fc400078e0000 */
[----:B------:R-:W-:Y:S01]  /*b840*/  VIADD R6, R5, 0x127 ;  /* 0x0000012705067836 */ /* 0x000fe20000000000 */
[----:B------:R0:W-:Y:S01]  /*b850*/  STL [R1+0x720], R11 ;  /* 0x0007200b01007387 */ /* 0x0001e20000100800 */
[----:B------:R-:W-:Y:S01]  /*b860*/  @!P3 IMAD.IADD R8, R8, 0x1, -R2 ;  /* 0x000000010808b824 */ /* 0x000fe200078e0a02 */
[----:B------:R-:W-:Y:S01]  /*b870*/  ISETP.GE.AND P3, PT, R14, RZ, PT ;  /* 0x000000ff0e00720c */ /* 0x000fe20003f66270 */
[----:B------:R-:W-:Y:S01]  /*b880*/  @!P0 IMAD.MOV R18, RZ, RZ, -R18 ;  /* 0x000000ffff128224 */ /* 0x000fe200078e0a12 */
[----:B------:R-:W-:Y:S01]  /*b890*/  IABS R16, R6 ;  /* 0x0000000600107213 */ /* 0x000fe20000000000 */
[----:B------:R-:W-:Y:S01]  /*b8a0*/  @!P4 IMAD.MOV R3, RZ, RZ, -R3 ;  /* 0x000000ffff03c224 */ /* 0x000fe200078e0a03 */
[----:B------:R-:W-:Y:S01]  /*b8b0*/  ISETP.GT.U32.AND P0, PT, R2, R8, PT ;  /* 0x000000080200720c */ /* 0x000fe20003f04070 */
[--C-:B------:R-:W-:Y:S01]  /*b8c0*/  @!P5 IMAD.IADD R10, R10, 0x1, -R2.reuse ;  /* 0x000000010a0ad824 */ /* 0x100fe200078e0a02 */
[----:B------:R-:W-:Y:S01]  /*b8d0*/  STL [R1+0x71c], R18 ;  /* 0x00071c1201007387 */ /* 0x000fe20000100800 */
[----:B------:R-:W-:-:S02]  /*b8e0*/  @!P1 IMAD.IADD R9, R9, 0x1, -R2 ;  /* 0x0000000109099824 */ /* 0x000fc400078e0a02 */
[----:B0-----:R-:W-:Y:S01]  /*b8f0*/  VIADD R11, R5, 0x126 ;  /* 0x00000126050b7836 */ /* 0x001fe20000000000 */
[C---:B------:R-:W-:Y:S01]  /*b900*/  ISETP.GT.U32.AND P4, PT, R2.reuse, R10, PT ;  /* 0x0000000a0200720c */ /* 0x040fe20003f84070 */
[----:B------:R-:W-:Y:S01]  /*b910*/  IMAD.HI.U32 R14, R7, R16, RZ ;  /* 0x00000010070e7227 */ /* 0x000fe200078e00ff */
[----:B------:R0:W-:Y:S01]  /*b920*/  STL [R1+0x710], R3 ;  /* 0x0007100301007387 */ /* 0x0001e20000100800 */
[----:B------:R-:W-:Y:S02]  /*b930*/  ISETP.GT.U32.AND P1, PT, R2, R9, PT ;  /* 0x000000090200720c */ /* 0x000fe40003f24070 */
[----:B------:R-:W-:Y:S01]  /*b940*/  IABS R12, R11 ;  /* 0x0000000b000c7213 */ /* 0x000fe20000000000 */
[----:B------:R-:W-:Y:S02]  /*b950*/  IMAD.MOV R14, RZ, RZ, -R14 ;  /* 0x000000ffff0e7224 */ /* 0x000fe400078e0a0e */
[----:B------:R-:W-:Y:S01]  /*b960*/  @!P0 IMAD.IADD R8, R8, 0x1, -R2 ;  /* 0x0000000108088824 */ /* 0x000fe200078e0a02 */
[----:B------:R-:W-:Y:S01]  /*b970*/  ISETP.GE.AND P0, PT, R6, RZ, PT ;  /* 0x000000ff0600720c */ /* 0x000fe20003f06270 */
[----:B------:R-:W-:-:S02]  /*b980*/  VIADD R13, R5, 0x128 ;  /* 0x00000128050d7836 */ /* 0x000fc40000000000 */
[----:B0-----:R-:W-:-:S03]  /*b990*/  IMAD.HI.U32 R3, R7, R12, RZ ;  /* 0x0000000c07037227 */ /* 0x001fc600078e00ff */
[----:B------:R-:W-:Y:S01]  /*b9a0*/  IABS R15, R13 ;  /* 0x0000000d000f7213 */ /* 0x000fe20000000000 */
[----:B------:R-:W-:Y:S01]  /*b9b0*/  IMAD.MOV R6, RZ, RZ, -R3 ;  /* 0x000000ffff067224 */ /* 0x000fe200078e0a03 */
[----:B------:R-:W-:Y:S01]  /*b9c0*/  ISETP.GE.AND P5, PT, R13, RZ, PT ;  /* 0x000000ff0d00720c */ /* 0x000fe20003fa6270 */
[----:B------:R-:W-:Y:S02]  /*b9d0*/  IMAD R3, R2, R14, R16 ;  /* 0x0000000e02037224 */ /* 0x000fe400078e0210 */
[----:B------:R-:W-:Y:S02]  /*b9e0*/  @!P4 IMAD.IADD R10, R10, 0x1, -R2 ;  /* 0x000000010a0ac824 */ /* 0x000fe400078e0a02 */
[----:B------:R-:W-:Y:S01]  /*b9f0*/  IMAD.HI.U32 R17, R7, R15, RZ ;  /* 0x0000000f07117227 */ /* 0x000fe200078e00ff */
[----:B------:R-:W-:-:S03]  /*ba00*/  ISETP.GT.U32.AND P4, PT, R2, R3, PT ;  /* 0x000000030200720c */ /* 0x000fc60003f84070 */
[----:B------:R-:W-:Y:S02]  /*ba10*/  @!P1 IMAD.IADD R9, R9, 0x1, -R2 ;  /* 0x0000000109099824 */ /* 0x000fe400078e0a02 */
[C---:B------:R-:W-:Y:S02]  /*ba20*/  IMAD R6, R2.reuse, R6, R12 ;  /* 0x0000000602067224 */ /* 0x040fe400078e020c */
[----:B------:R-:W-:Y:S02]  /*ba30*/  IMAD.MOV R17, RZ, RZ, -R17 ;  /* 0x000000ffff117224 */ /* 0x000fe400078e0a11 */
[----:B------:R-:W-:Y:S02]  /*ba40*/  VIADD R13, R5, 0x125 ;  /* 0x00000125050d7836 */ /* 0x000fe40000000000 */
[----:B------:R-:W-:Y:S01]  /*ba50*/  @!P6 IMAD.MOV R9, RZ, RZ, -R9 ;  /* 0x000000ffff09e224 */ /* 0x000fe200078e0a09 */
[C---:B------:R-:W-:Y:S01]  /*ba60*/  ISETP.GT.U32.AND P6, PT, R2.reuse, R6, PT ;  /* 0x000000060200720c */ /* 0x040fe20003fc4070 */
[C---:B------:R-:W-:Y:S01]  /*ba70*/  IMAD R0, R2.reuse, R17, R15 ;  /* 0x0000001102007224 */ /* 0x040fe200078e020f */
[----:B------:R-:W-:Y:S01]  /*ba80*/  IABS R15, R13 ;  /* 0x0000000d000f7213 */ /* 0x000fe20000000000 */
[----:B------:R-:W-:Y:S01]  /*ba90*/  @!P4 IMAD.IADD R3, R3, 0x1, -R2 ;  /* 0x000000010303c824 */ /* 0x000fe200078e0a02 */
[----:B------:R0:W-:Y:S01]  /*baa0*/  STL [R1+0x70c], R9 ;  /* 0x00070c0901007387 */ /* 0x0001e20000100800 */
[----:B------:R-:W-:Y:S01]  /*bab0*/  VIADD R14, R5, 0x124 ;  /* 0x00000124050e7836 */ /* 0x000fe20000000000 */
[C---:B------:R-:W-:Y:S01]  /*bac0*/  ISETP.GT.U32.AND P1, PT, R2.reuse, R0, PT ;  /* 0x000000000200720c */ /* 0x040fe20003f24070 */
[----:B------:R-:W-:Y:S01]  /*bad0*/  IMAD.MOV.U32 R18, RZ, RZ, R8 ;  /* 0x000000ffff127224 */ /* 0x000fe200078e0008 */
[----:B------:R-:W-:Y:S01]  /*bae0*/  ISETP.GT.U32.AND P4, PT, R2, R3, PT ;  /* 0x000000030200720c */ /* 0x000fe20003f84070 */
[----:B------:R-:W-:Y:S01]  /*baf0*/  IMAD.HI.U32 R8, R7, R15, RZ ;  /* 0x0000000f07087227 */ /* 0x000fe200078e00ff */
[----:B------:R-:W-:-:S03]  /*bb00*/  IABS R12, R14 ;  /* 0x0000000e000c7213 */ /* 0x000fc60000000000 */
[----:B------:R-:W-:Y:S01]  /*bb10*/  @!P2 IMAD.MOV R18, RZ, RZ, -R18 ;  /* 0x000000ffff12a224 */ /* 0x000fe200078e0a12 */
[----:B------:R-:W-:Y:S01]  /*bb20*/  ISETP.GE.AND P2, PT, R11, RZ, PT ;  /* 0x000000ff0b00720c */ /* 0x000fe20003f46270 */
[----:B------:R-:W-:Y:S02]  /*bb30*/  IMAD.MOV.U32 R17, RZ, RZ, R10 ;  /* 0x000000ffff117224 */ /* 0x000fe400078e000a */
[----:B------:R-:W-:Y:S01]  /*bb40*/  VIADD R11, R5, 0x123 ;  /* 0x00000123050b7836 */ /* 0x000fe20000000000 */
[----:B------:R-:W-:Y:S01]  /*bb50*/  STL [R1+0x708], R18 ;  /* 0x0007081201007387 */ /* 0x000fe20000100800 */
[----:B------:R-:W-:Y:S02]  /*bb60*/  IMAD.MOV R8, RZ, RZ, -R8 ;  /* 0x000000ffff087224 */ /* 0x000fe400078e0a08 */
[----:B------:R-:W-:Y:S01]  /*bb70*/  @!P6 IMAD.IADD R6, R6, 0x1, -R2 ;  /* 0x000000010606e824 */ /* 0x000fe200078e0a02 */
[----:B------:R-:W-:Y:S01]  /*bb80*/  IABS R10, R11 ;  /* 0x0000000b000a7213 */ /* 0x000fe20000000000 */
[----:B0-----:R-:W-:-:S02]  /*bb90*/  IMAD.MOV.U32 R9, RZ, RZ, R12 ;  /* 0x000000ffff097224 */ /* 0x001fc400078e000c */
[----:B------:R-:W-:Y:S01]  /*bba0*/  @!P3 IMAD.MOV R17, RZ, RZ, -R17 ;  /* 0x000000ffff11b224 */ /* 0x000fe200078e0a11 */
[----:B------:R-:W-:Y:S01]  /*bbb0*/  ISETP.GE.AND P3, PT, R13, RZ, PT ;  /* 0x000000ff0d00720c */ /* 0x000fe20003f66270 */
[C---:B------:R-:W-:Y:S01]  /*bbc0*/  IMAD R8, R2.reuse, R8, R15 ;  /* 0x0000000802087224 */ /* 0x040fe200078e020f */
[----:B------:R-:W-:Y:S01]  /*bbd0*/  ISETP.GT.U32.AND P6, PT, R2, R6, PT ;  /* 0x000000060200720c */ /* 0x000fe20003fc4070 */
[----:B------:R-:W-:Y:S01]  /*bbe0*/  IMAD.HI.U32 R13, R7, R9, RZ ;  /* 0x00000009070d7227 */ /* 0x000fe200078e00ff */
[----:B------:R0:W-:Y:S03]  /*bbf0*/  STL [R1+0x6f8], R17 ;  /* 0x0006f81101007387 */ /* 0x0001e60000100800 */
[--C-:B------:R-:W-:Y:S02]  /*bc00*/  @!P1 IMAD.IADD R0, R0, 0x1, -R2.reuse ;  /* 0x0000000100009824 */ /* 0x100fe400078e0a02 */
[----:B------:R-:W-:Y:S01]  /*bc10*/  @!P4 IMAD.IADD R3, R3, 0x1, -R2 ;  /* 0x000000010303c824 */ /* 0x000fe200078e0a02 */
[C---:B------:R-:W-:Y:S01]  /*bc20*/  ISETP.GT.U32.AND P4, PT, R2.reuse, R8, PT ;  /* 0x000000080200720c */ /* 0x040fe20003f84070 */
[----:B------:R-:W-:Y:S01]  /*bc30*/  IMAD.MOV R13, RZ, RZ, -R13 ;  /* 0x000000ffff0d7224 */ /* 0x000fe200078e0a0d */
[----:B------:R-:W-:Y:S01]  /*bc40*/  ISETP.GT.U32.AND P1, PT, R2, R0, PT ;  /* 0x000000000200720c */ /* 0x000fe20003f24070 */
[----:B------:R-:W-:-:S02]  /*bc50*/  VIADD R12, R5, 0x122 ;  /* 0x00000122050c7836 */ /* 0x000fc40000000000 */
[----:B0-----:R-:W-:-:S03]  /*bc60*/  IMAD.HI.U32 R17, R7, R10, RZ ;  /* 0x0000000a07117227 */ /* 0x001fc600078e00ff */
[----:B------:R-:W-:Y:S01]  /*bc70*/  IABS R15, R12 ;  /* 0x0000000c000f7213 */ /* 0x000fe20000000000 */
[----:B------:R-:W-:Y:S02]  /*bc80*/  IMAD R9, R2, R13, R9 ;  /* 0x0000000d02097224 */ /* 0x000fe400078e0209 */
[----:B------:R-:W-:Y:S02]  /*bc90*/  IMAD.MOV R17, RZ, RZ, -R17 ;  /* 0x000000ffff117224 */ /* 0x000fe400078e0a11 */
[----:B------:R-:W-:Y:S01]  /*bca0*/  @!P6 IMAD.IADD R6, R6, 0x1, -R2 ;  /* 0x000000010606e824 */ /* 0x000fe200078e0a02 */
[C---:B------:R-:W-:Y:S01]  /*bcb0*/  ISETP.GT.U32.AND P6, PT, R2.reuse, R9, PT ;  /* 0x000000090200720c */ /* 0x040fe20003fc4070 */
[----:B------:R-:W-:Y:S02]  /*bcc0*/  IMAD R10, R2, R17, R10 ;  /* 0x00000011020a7224 */ /* 0x000fe400078e020a */
[--C-:B------:R-:W-:Y:S02]  /*bcd0*/  @!P4 IMAD.IADD R8, R8, 0x1, -R2.reuse ;  /* 0x000000010808c824 */ /* 0x100fe400078e0a02 */
[----:B------:R-:W-:Y:S01]  /*bce0*/  @!P1 IMAD.IADD R0, R0, 0x1, -R2 ;  /* 0x0000000100009824 */ /* 0x000fe200078e0a02 */
[----:B------:R-:W-:Y:S01]  /*bcf0*/  ISETP.GT.U32.AND P4, PT, R2, R10, PT ;  /* 0x0000000a0200720c */ /* 0x000fe20003f84070 */
[C---:B------:R-:W-:Y:S01]  /*bd00*/  VIADD R13, R5.reuse, 0x121 ;  /* 0x00000121050d7836 */ /* 0x040fe20000000000 */
[----:B------:R-:W-:Y:S01]  /*bd10*/  ISETP.GE.AND P1, PT, R14, RZ, PT ;  /* 0x000000ff0e00720c */ /* 0x000fe20003f26270 */
[----:B------:R-:W-:-:S02]  /*bd20*/  VIADD R14, R5, 0x120 ;  /* 0x00000120050e7836 */ /* 0x000fc40000000000 */
[----:B------:R-:W-:Y:S01]  /*bd30*/  IMAD.MOV.U32 R21, RZ, RZ, R0 ;  /* 0x000000ffff157224 */ /* 0x000fe200078e0000 */
[----:B------:R-:W-:Y:S01]  /*bd40*/  IABS R16, R13 ;  /* 0x0000000d00107213 */ /* 0x000fe20000000000 */
[--C-:B------:R-:W-:Y:S01]  /*bd50*/  @!P6 IMAD.IADD R9, R9, 0x1, -R2.reuse ;  /* 0x000000010909e824 */ /* 0x100fe200078e0a02 */
[----:B------:R-:W-:Y:S01]  /*bd60*/  IABS R18, R14 ;  /* 0x0000000e00127213 */ /* 0x000fe20000000000 */
[----:B------:R-:W-:Y:S01]  /*bd70*/  @!P5 IMAD.MOV R21, RZ, RZ, -R21 ;  /* 0x000000ffff15d224 */ /* 0x000fe200078e0a15 */
[----:B------:R-:W-:Y:S01]  /*bd80*/  ISETP.GE.AND P6, PT, R11, RZ, PT ;  /* 0x000000ff0b00720c */ /* 0x000fe20003fc6270 */
[C---:B------:R-:W-:Y:S01]  /*bd90*/  IMAD.HI.U32 R20, R7.reuse, R16, RZ ;  /* 0x0000001007147227 */ /* 0x040fe200078e00ff */
[----:B------:R-:W-:Y:S02]  /*bda0*/  ISETP.GT.U32.AND P5, PT, R2, R8, PT ;  /* 0x000000080200720c */ /* 0x000fe40003fa4070 */
[----:B------:R-:W-:Y:S01]  /*bdb0*/  STL [R1+0x6f4], R21 ;  /* 0x0006f41501007387 */ /* 0x000fe20000100800 */
[----:B------:R-:W-:Y:S01]  /*bdc0*/  @!P4 IMAD.IADD R10, R10, 0x1, -R2 ;  /* 0x000000010a0ac824 */ /* 0x000fe200078e0a02 */
[----:B------:R-:W-:Y:S01]  /*bdd0*/  ISETP.GT.U32.AND P4, PT, R2, R9, PT ;  /* 0x000000090200720c */ /* 0x000fe20003f84070 */
[----:B------:R-:W-:-:S04]  /*bde0*/  IMAD.HI.U32 R11, R7, R18, RZ ;  /* 0x00000012070b7227 */ /* 0x000fc800078e00ff */
[----:B------:R-:W-:Y:S02]  /*bdf0*/  IMAD.MOV R11, RZ, RZ, -R11 ;  /* 0x000000ffff0b7224 */ /* 0x000fe400078e0a0b */
[----:B------:R-:W-:Y:S02]  /*be00*/  IMAD.MOV R20, RZ, RZ, -R20 ;  /* 0x000000ffff147224 */ /* 0x000fe400078e0a14 */
[----:B------:R-:W-:Y:S02]  /*be10*/  VIADD R17, R5, 0x11f ;  /* 0x0000011f05117836 */ /* 0x000fe40000000000 */
[----:B------:R-:W-:-:S03]  /*be20*/  IMAD.HI.U32 R19, R7, R15, RZ ;  /* 0x0000000f07137227 */ /* 0x000fc600078e00ff */
[----:B------:R-:W-:Y:S01]  /*be30*/  IABS R0, R17 ;  /* 0x0000001100007213 */ /* 0x000fe20000000000 */
[C---:B------:R-:W-:Y:S02]  /*be40*/  IMAD R18, R2.reuse, R11, R18 ;  /* 0x0000000b02127224 */ /* 0x040fe400078e0212 */
[C---:B------:R-:W-:Y:S02]  /*be50*/  IMAD R16, R2.reuse, R20, R16 ;  /* 0x0000001402107224 */ /* 0x040fe400078e0210 */
[----:B------:R-:W-:Y:S02]  /*be60*/  IMAD.MOV R19, RZ, RZ, -R19 ;  /* 0x000000ffff137224 */ /* 0x000fe400078e0a13 */
[----:B------:R-:W-:Y:S01]  /*be70*/  @!P0 IMAD.MOV R3, RZ, RZ, -R3 ;  /* 0x000000ffff038224 */ /* 0x000fe200078e0a03 */
[C---:B------:R-:W-:Y:S01]  /*be80*/  ISETP.GT.U32.AND P0, PT, R2.reuse, R10, PT ;  /* 0x0000000a0200720c */ /* 0x040fe20003f04070 */
[--C-:B------:R-:W-:Y:S01]  /*be90*/  @!P4 IMAD.IADD R9, R9, 0x1, -R2.reuse ;  /* 0x000000010909c824 */ /* 0x100fe200078e0a02 */
[----:B------:R-:W-:Y:S01]  /*bea0*/  ISETP.GT.U32.AND P4, PT, R2, R18, PT ;  /* 0x000000120200720c */ /* 0x000fe20003f84070 */
[----:B------:R-:W-:Y:S01]  /*beb0*/  @!P5 IMAD.IADD R8, R8, 0x1, -R2 ;  /* 0x000000010808d824 */ /* 0x000fe200078e0a02 */
[----:B------:R0:W-:Y:S01]  /*bec0*/  STL [R1+0x6f0], R3 ;  /* 0x0006f00301007387 */ /* 0x0001e20000100800 */
[----:B------:R-:W-:Y:S01]  /*bed0*/  @!P2 IMAD.MOV R6, RZ, RZ, -R6 ;  /* 0x000000ffff06a224 */ /* 0x000fe200078e0a06 */
[C---:B------:R-:W-:Y:S01]  /*bee0*/  ISETP.GT.U32.AND P2, PT, R2.reuse, R16, PT ;  /* 0x000000100200720c */ /* 0x040fe20003f44070 */
[----:B------:R-:W-:-:S02]  /*bef0*/  IMAD R15, R2, R19, R15 ;  /* 0x00000013020f7224 */ /* 0x000fc400078e020f */
[----:B------:R-:W-:Y:S01]  /*bf00*/  IMAD.MOV.U32 R19, RZ, RZ, R8 ;  /* 0x000000ffff137224 */ /* 0x000fe200078e0008 */
[----:B------:R1:W-:Y:S01]  /*bf10*/  STL [R1+0x6ec], R6 ;  /* 0x0006ec0601007387 */ /* 0x0003e20000100800 */
[----:B------:R-:W-:Y:S01]  /*bf20*/  VIADD R11, R5, 0x11d ;  /* 0x0000011d050b7836 */ /* 0x000fe20000000000 */
[----:B------:R-:W-:Y:S01]  /*bf30*/  ISETP.GT.U32.AND P5, PT, R2, R15, PT ;  /* 0x0000000f0200720c */ /* 0x000fe20003fa4070 */
[----:B------:R-:W-:Y:S01]  /*bf40*/  @!P3 IMAD.MOV R19, RZ, RZ, -R19 ;  /* 0x000000ffff13b224 */ /* 0x000fe200078e0a13 */
[----:B------:R-:W-:Y:S01]  /*bf50*/  ISETP.GE.AND P3, PT, R12, RZ, PT ;  /* 0x000000ff0c00720c */ /* 0x000fe20003f66270 */
[----:B0-----:R-:W-:Y:S01]  /*bf60*/  IMAD.HI.U32 R3, R7, R0, RZ ;  /* 0x0000000007037227 */ /* 0x001fe200078e00ff */
[----:B------:R-:W-:Y:S02]  /*bf70*/  IABS R8, R11 ;  /* 0x0000000b00087213 */ /* 0x000fe40000000000 */
[----:B------:R0:W-:Y:S01]  /*bf80*/  STL [R1+0x6e8], R19 ;  /* 0x0006e81301007387 */ /* 0x0001e20000100800 */
[----:B------:R-:W-:-:S02]  /*bf90*/  IMAD.MOV R3, RZ, RZ, -R3 ;  /* 0x000000ffff037224 */ /* 0x000fc400078e0a03 */
[----:B-1----:R-:W-:Y:S02]  /*bfa0*/  VIADD R6, R5, 0x11e ;  /* 0x0000011e05067836 */ /* 0x002fe40000000000 */
[----:B------:R-:W-:Y:S02]  /*bfb0*/  IMAD R0, R2, R3, R0 ;  /* 0x0000000302007224 */ /* 0x000fe400078e0200 */
[--C-:B------:R-:W-:Y:S01]  /*bfc0*/  @!P4 IMAD.IADD R18, R18, 0x1, -R2.reuse ;  /* 0x000000011212c824 */ /* 0x100fe200078e0a02 */
[----:B------:R-:W-:Y:S01]  /*bfd0*/  IABS R3, R6 ;  /* 0x0000000600037213 */ /* 0x000fe20000000000 */
[--C-:B------:R-:W-:Y:S01]  /*bfe0*/  @!P0 IMAD.IADD R10, R10, 0x1, -R2.reuse ;  /* 0x000000010a0a8824 */ /* 0x100fe200078e0a02 */
[----:B------:R-:W-:Y:S01]  /*bff0*/  ISETP.GE.AND P0, PT, R13, RZ, PT ;  /* 0x000000ff0d00720c */ /* 0x000fe20003f06270 */
[----:B------:R-:W-:Y:S01]  /*c000*/  @!P2 IMAD.IADD R16, R16, 0x1, -R2 ;  /* 0x000000011010a824 */ /* 0x000fe200078e0a02 */
[----:B------:R-:W-:Y:S01]  /*c010*/  ISETP.GT.U32.AND P4, PT, R2, R18, PT ;  /* 0x000000120200720c */ /* 0x000fe20003f84070 */
[----:B0-----:R-:W-:-:S02]  /*c020*/  IMAD.MOV.U32 R19, RZ, RZ, R9 ;  /* 0x000000ffff137224 */ /* 0x001fc400078e0009 */
[----:B------:R-:W-:Y:S02]  /*c030*/  IMAD.MOV.U32 R12, RZ, RZ, R10 ;  /* 0x000000ffff0c7224 */ /* 0x000fe400078e000a */
[----:B------:R-:W-:Y:S01]  /*c040*/  @!P1 IMAD.MOV R19, RZ, RZ, -R19 ;  /* 0x000000ffff139224 */ /* 0x000fe200078e0a13 */
[----:B------:R-:W-:Y:S01]  /*c050*/  ISETP.GT.U32.AND P1, PT, R2, R16, PT ;  /* 0x000000100200720c */ /* 0x000fe20003f24070 */
[----:B------:R-:W-:-:S03]  /*c060*/  IMAD.HI.U32 R9, R7, R3, RZ ;  /* 0x0000000307097227 */ /* 0x000fc600078e00ff */
[----:B------:R-:W-:Y:S01]  /*c070*/  STL [R1+0x6e4], R19 ;  /* 0x0006e41301007387 */ /* 0x000fe20000100800 */
[----:B------:R-:W-:Y:S01]  /*c080*/  @!P6 IMAD.MOV R12, RZ, RZ, -R12 ;  /* 0x000000ffff0ce224 */ /* 0x000fe200078e0a0c */
[----:B------:R-:W-:Y:S01]  /*c090*/  ISETP.GT.U32.AND P6, PT, R2, R0, PT ;  /* 0x000000000200720c */ /* 0x000fe20003fc4070 */
[----:B------:R-:W-:Y:S02]  /*c0a0*/  IMAD.MOV R9, RZ, RZ, -R9 ;  /* 0x000000ffff097224 */ /* 0x000fe400078e0a09 */
[----:B------:R-:W-:Y:S01]  /*c0b0*/  IMAD.MOV.U32 R10, RZ, RZ, R8 ;  /* 0x000000ffff0a7224 */ /* 0x000fe200078e0008 */
[----:B------:R0:W-:Y:S01]  /*c0c0*/  STL [R1+0x6e0], R12 ;  /* 0x0006e00c01007387 */ /* 0x0001e20000100800 */
[--C-:B------:R-:W-:Y:S01]  /*c0d0*/  @!P5 IMAD.IADD R15, R15, 0x1, -R2.reuse ;  /* 0x000000010f0fd824 */ /* 0x100fe200078e0a02 */
[----:B------:R-:W-:Y:S01]  /*c0e0*/  ISETP.GE.AND P5, PT, R14, RZ, PT ;  /* 0x000000ff0e00720c */ /* 0x000fe20003fa6270 */
[----:B------:R-:W-:Y:S02]  /*c0f0*/  IMAD R3, R2, R9, R3 ;  /* 0x0000000902037224 */ /* 0x000fe400078e0203 */
[--C-:B------:R-:W-:Y:S01]  /*c100*/  @!P4 IMAD.IADD R18, R18, 0x1, -R2.reuse ;  /* 0x000000011212c824 */ /* 0x100fe200078e0a02 */
[----:B------:R-:W-:Y:S01]  /*c110*/  ISETP.GT.U32.AND P2, PT, R2, R15, PT ;  /* 0x0000000f0200720c */ /* 0x000fe20003f44070 */
[----:B------:R-:W-:Y:S01]  /*c120*/  @!P1 IMAD.IADD R16, R16, 0x1, -R2 ;  /* 0x0000000110109824 */ /* 0x000fe200078e0a02 */
[----:B------:R-:W-:Y:S01]  /*c130*/  ISETP.GT.U32.AND P4, PT, R2, R3, PT ;  /* 0x000000030200720c */ /* 0x000fe20003f84070 */
[----:B------:R-:W-:Y:S01]  /*c140*/  VIADD R8, R5, 0x11c ;  /* 0x0000011c05087836 */ /* 0x000fe20000000000 */
[----:B------:R-:W-:Y:S01]  /*c150*/  ISETP.GE.AND P1, PT, R6, RZ, PT ;  /* 0x000000ff0600720c */ /* 0x000fe20003f26270 */
[----:B0-----:R-:W-:-:S03]  /*c160*/  IMAD.HI.U32 R12, R7, R10, RZ ;  /* 0x0000000a070c7227 */ /* 0x001fc600078e00ff */
[----:B------:R-:W-:Y:S01]  /*c170*/  IABS R9, R8 ;  /* 0x0000000800097213 */ /* 0x000fe20000000000 */
[----:B------:R-:W-:Y:S02]  /*c180*/  IMAD.MOV R12, RZ, RZ, -R12 ;  /* 0x000000ffff0c7224 */ /* 0x000fe400078e0a0c */
[----:B------:R-:W-:Y:S02]  /*c190*/  IMAD.MOV.U32 R20, RZ, RZ, R16 ;  /* 0x000000ffff147224 */ /* 0x000fe400078e0010 */
[----:B------:R-:W-:Y:S02]  /*c1a0*/  IMAD R6, R2, R12, R10 ;  /* 0x0000000c02067224 */ /* 0x000fe400078e020a */
[----:B------:R-:W-:Y:S02]  /*c1b0*/  @!P0 IMAD.MOV R20, RZ, RZ, -R20 ;  /* 0x000000ffff148224 */ /* 0x000fe400078e0a14 */
[--C-:B------:R-:W-:Y:S01]  /*c1c0*/  @!P6 IMAD.IADD R0, R0, 0x1, -R2.reuse ;  /* 0x000000010000e824 */ /* 0x100fe200078e0a02 */
[C---:B------:R-:W-:Y:S01]  /*c1d0*/  ISETP.GT.U32.AND P0, PT, R2.reuse, R6, PT ;  /* 0x000000060200720c */ /* 0x040fe20003f04070 */
[--C-:B------:R-:W-:Y:S01]  /*c1e0*/  @!P2 IMAD.IADD R15, R15, 0x1, -R2.reuse ;  /* 0x000000010f0fa824 */ /* 0x100fe200078e0a02 */
[----:B------:R-:W-:Y:S01]  /*c1f0*/  ISETP.GE.AND P6, PT, R11, RZ, PT ;  /* 0x000000ff0b00720c */ /* 0x000fe20003fc6270 */
[----:B------:R-:W-:Y:S01]  /*c200*/  @!P4 IMAD.IADD R3, R3, 0x1, -R2 ;  /* 0x000000010303c824 */ /* 0x000fe200078e0a02 */
[----:B------:R-:W-:Y:S01]  /*c210*/  ISETP.GT.U32.AND P4, PT, R2, R0, PT ;  /* 0x000000000200720c */ /* 0x000fe20003f84070 */
[----:B------:R-:W-:Y:S01]  /*c220*/  IMAD.HI.U32 R13, R7, R9, RZ ;  /* 0x00000009070d7227 */ /* 0x000fe200078e00ff */
[----:B------:R-:W-:-:S03]  /*c230*/  ISETP.GE.AND P2, PT, R17, RZ, PT ;  /* 0x000000ff1100720c */ /* 0x000fc60003f46270 */
[----:B------:R-:W-:Y:S02]  /*c240*/  IMAD.MOV.U32 R21, RZ, RZ, R15 ;  /* 0x000000ffff157224 */ /* 0x000fe400078e000f */
[----:B------:R-:W-:Y:S02]  /*c250*/  IMAD.MOV R13, RZ, RZ, -R13 ;  /* 0x000000ffff0d7224 */ /* 0x000fe400078e0a0d */
[----:B------:R-:W-:Y:S01]  /*c260*/  @!P3 IMAD.MOV R21, RZ, RZ, -R21 ;  /* 0x000000ffff15b224 */ /* 0x000fe200078e0a15 */
[----:B------:R-:W-:Y:S01]  /*c270*/  ISETP.GT.U32.AND P3, PT, R2, R3, PT ;  /* 0x000000030200720c */ /* 0x000fe20003f64070 */
[C---:B------:R-:W-:Y:S02]  /*c280*/  VIADD R11, R5.reuse, 0x11a ;  /* 0x0000011a050b7836 */ /* 0x040fe40000000000 */
[----:B------:R-:W-:Y:S01]  /*c290*/  @!P0 IMAD.IADD R6, R6, 0x1, -R2 ;  /* 0x0000000106068824 */ /* 0x000fe200078e0a02 */
[----:B------:R-:W-:Y:S01]  /*c2a0*/  STL [R1+0x6dc], R21 ;  /* 0x0006dc1501007387 */ /* 0x000fe20000100800 */
[C---:B------:R-:W-:Y:S01]  /*c2b0*/  IMAD R9, R2.reuse, R13, R9 ;  /* 0x0000000d02097224 */ /* 0x040fe200078e0209 */
[----:B------:R-:W-:Y:S01]  /*c2c0*/  IABS R17, R11 ;  /* 0x0000000b00117213 */ /* 0x000fe20000000000 */
[C---:B------:R-:W-:Y:S01]  /*c2d0*/  VIADD R10, R5.reuse, 0x11b ;  /* 0x0000011b050a7836 */ /* 0x040fe20000000000 */
[----:B------:R-:W-:Y:S01]  /*c2e0*/  ISETP.GT.U32.AND P0, PT, R2, R6, PT ;  /* 0x000000060200720c */ /* 0x000fe20003f04070 */
[----:B------:R-:W-:Y:S01]  /*c2f0*/  VIADD R12, R5, 0x119 ;  /* 0x00000119050c7836 */ /* 0x000fe20000000000 */
[----:B------:R-:W-:Y:S01]  /*c300*/  STL [R1+0x6d8], R20 ;  /* 0x0006d81401007387 */ /* 0x000fe20000100800 */
[----:B------:R-:W-:Y:S01]  /*c310*/  IMAD.MOV.U32 R15, RZ, RZ, R18 ;  /* 0x000000ffff0f7224 */ /* 0x000fe200078e0012 */
[----:B------:R-:W-:Y:S01]  /*c320*/  IABS R14, R10 ;  /* 0x0000000a000e7213 */ /* 0x000fe20000000000 */
[----:B------:R-:W-:Y:S01]  /*c330*/  @!P4 IMAD.IADD R0, R0, 0x1, -R2 ;  /* 0x000000010000c824 */ /* 0x000fe200078e0a02 */
[----:B------:R-:W-:Y:S01]  /*c340*/  ISETP.GT.U32.AND P4, PT, R2, R9, PT ;  /* 0x000000090200720c */ /* 0x000fe20003f84070 */
[----:B------:R-:W-:Y:S01]  /*c350*/  @!P5 IMAD.MOV R15, RZ, RZ, -R15 ;  /* 0x000000ffff0fd224 */ /* 0x000fe200078e0a0f */
[----:B------:R-:W-:Y:S01]  /*c360*/  IABS R19, R12 ;  /* 0x0000000c00137213 */ /* 0x000fe20000000000 */
[----:B------:R-:W-:Y:S01]  /*c370*/  IMAD.HI.U32 R13, R7, R17, RZ ;  /* 0x00000011070d7227 */ /* 0x000fe200078e00ff */
[----:B------:R-:W-:-:S02]  /*c380*/  ISETP.GE.AND P5, PT, R8, RZ, PT ;  /* 0x000000ff0800720c */ /* 0x000fc40003fa6270 */
[----:B------:R0:W-:Y:S01]  /*c390*/  STL [R1+0x6d4], R15 ;  /* 0x0006d40f01007387 */ /* 0x0001e20000100800 */
[----:B------:R-:W-:Y:S01]  /*c3a0*/  @!P3 IMAD.IADD R3, R3, 0x1, -R2 ;  /* 0x000000010303b824 */ /* 0x000fe200078e0a02 */
[----:B------:R-:W-:Y:S01]  /*c3b0*/  ISETP.GE.AND P3, PT, R10, RZ, PT ;  /* 0x000000ff0a00720c */ /* 0x000fe20003f66270 */
[----:B------:R-:W-:Y:S02]  /*c3c0*/  IMAD.MOV.U32 R16, RZ, RZ, R0 ;  /* 0x000000ffff107224 */ /* 0x000fe400078e0000 */
[----:B------:R-:W-:-:S04]  /*c3d0*/  IMAD.HI.U32 R8, R7, R19, RZ ;  /* 0x0000001307087227 */ /* 0x000fc800078e00ff */
[----:B------:R-:W-:Y:S02]  /*c3e0*/  IMAD.MOV R10, RZ, RZ, -R13 ;  /* 0x000000ffff0a7224 */ /* 0x000fe400078e0a0d */
[----:B0-----:R-:W-:-:S04]  /*c3f0*/  IMAD.HI.U32 R15, R7, R14, RZ ;  /* 0x0000000e070f7227 */ /* 0x001fc800078e00ff */
[----:B------:R-:W-:Y:S02]  /*c400*/  @!P2 IMAD.MOV R16, RZ, RZ, -R16 ;  /* 0x000000ffff10a224 */ /* 0x000fe400078e0a10 */
[----:B------:R-:W-:Y:S02]  /*c410*/  IMAD.MOV R15, RZ, RZ, -R15 ;  /* 0x000000ffff0f7224 */ /* 0x000fe400078e0a0f */
[----:B------:R-:W-:Y:S01]  /*c420*/  IMAD.MOV R8, RZ, RZ, -R8 ;  /* 0x000000ffff087224 */ /* 0x000fe200078e0a08 */
[----:B------:R0:W-:Y:S01]  /*c430*/  STL [R1+0x6c0], R16 ;  /* 0x0006c01001007387 */ /* 0x0001e20000100800 */
[----:B------:R-:W-:Y:S02]  /*c440*/  IMAD R10, R2, R10, R17 ;  /* 0x0000000a020a7224 */ /* 0x000fe400078e0211 */
[----:B------:R-:W-:Y:S02]  /*c450*/  @!P0 IMAD.IADD R6, R6, 0x1, -R2 ;  /* 0x0000000106068824 */ /* 0x000fe400078e0a02 */
[----:B------:R-:W-:Y:S01]  /*c460*/  IMAD.MOV.U32 R0, RZ, RZ, R3 ;  /* 0x000000ffff007224 */ /* 0x000fe200078e0003 */
[----:B------:R-:W-:Y:S01]  /*c470*/  ISETP.GT.U32.AND P0, PT, R2, R10, PT ;  /* 0x0000000a0200720c */ /* 0x000fe20003f04070 */
[----:B------:R-:W-:-:S02]  /*c480*/  VIADD R13, R5, 0x118 ;  /* 0x00000118050d7836 */ /* 0x000fc40000000000 */
[----:B------:R-:W-:Y:S02]  /*c490*/  @!P4 IMAD.IADD R9, R9, 0x1, -R2 ;  /* 0x000000010909c824 */ /* 0x000fe400078e0a02 */
[C---:B------:R-:W-:Y:S01]  /*c4a0*/  IMAD R14, R2.reuse, R15, R14 ;  /* 0x0000000f020e7224 */ /* 0x040fe200078e020e */
[----:B------:R-:W-:Y:S01]  /*c4b0*/  IABS R15, R13 ;  /* 0x0000000d000f7213 */ /* 0x000fe20000000000 */
[C---:B------:R-:W-:Y:S01]  /*c4c0*/  IMAD R8, R2.reuse, R8, R19 ;  /* 0x0000000802087224 */ /* 0x040fe200078e0213 */
[C---:B------:R-:W-:Y:S01]  /*c4d0*/  ISETP.GT.U32.AND P4, PT, R2.reuse, R9, PT ;  /* 0x000000090200720c */ /* 0x040fe20003f84070 */
[----:B0-----:R-:W-:Y:S01]  /*c4e0*/  IMAD.MOV.U32 R16, RZ, RZ, R6 ;  /* 0x000000ffff107224 */ /* 0x001fe200078e0006 */
[C---:B------:R-:W-:Y:S01]  /*c4f0*/  ISETP.GT.U32.AND P2, PT, R2.reuse, R14, PT ;  /* 0x0000000e0200720c */ /* 0x040fe20003f44070 */
[----:B------:R-:W-:Y:S01]  /*c500*/  @!P1 IMAD.MOV R0, RZ, RZ, -R0 ;  /* 0x000000ffff009224 */ /* 0x000fe200078e0a00 */
[----:B------:R-:W-:Y:S01]  /*c510*/  ISETP.GE.AND P1, PT, R11, RZ, PT ;  /* 0x000000ff0b00720c */ /* 0x000fe20003f26270 */
[----:B------:R-:W-:Y:S01]  /*c520*/  @!P6 IMAD.MOV R16, RZ, RZ, -R16 ;  /* 0x000000ffff10e224 */ /* 0x000fe200078e0a10 */
[----:B------:R-:W-:Y:S01]  /*c530*/  ISETP.GT.U32.AND P6, PT, R2, R8, PT ;  /* 0x000000080200720c */ /* 0x000fe20003fc4070 */
[----:B------:R-:W-:Y:S01]  /*c540*/  IMAD.HI.U32 R3, R7, R15, RZ ;  /* 0x0000000f07037227 */ /* 0x000fe200078e00ff */
[----:B------:R0:W-:Y:S03]  /*c550*/  STL [R1+0x6bc], R0 ;  /* 0x0006bc0001007387 */ /* 0x0001e60000100800 */
[----:B------:R-:W-:Y:S01]  /*c560*/  IMAD.MOV R3, RZ, RZ, -R3 ;  /* 0x000000ffff037224 */ /* 0x000fe200078e0a03 */
[----:B------:R1:W-:Y:S01]  /*c570*/  STL [R1+0x6b8], R16 ;  /* 0x0006b81001007387 */ /* 0x0003e20000100800 */
[----:B------:R-:W-:-:S02]  /*c580*/  @!P0 IMAD.IADD R10, R10, 0x1, -R2 ;  /* 0x000000010a0a8824 */ /* 0x000fc400078e0a02 */
[--C-:B------:R-:W-:Y:S01]  /*c590*/  @!P4 IMAD.IADD R9, R9, 0x1, -R2.reuse ;  /* 0x000000010909c824 */ /* 0x100fe200078e0a02 */
[----:B------:R-:W-:Y:S01]  /*c5a0*/  ISETP.GE.AND P4, PT, R12, RZ, PT ;  /* 0x000000ff0c00720c */ /* 0x000fe20003f86270 */
[----:B------:R-:W-:Y:S02]  /*c5b0*/  IMAD R3, R2, R3, R15 ;  /* 0x0000000302037224 */ /* 0x000fe400078e020f */
[----:B0-----:R-:W-:Y:S02]  /*c5c0*/  VIADD R0, R5, 0x117 ;  /* 0x0000011705007836 */ /* 0x001fe40000000000 */
[--C-:B------:R-:W-:Y:S01]  /*c5d0*/  @!P2 IMAD.IADD R14, R14, 0x1, -R2.reuse ;  /* 0x000000010e0ea824 */ /* 0x100fe200078e0a02 */
[----:B------:R-:W-:Y:S01]  /*c5e0*/  ISETP.GE.AND P2, PT, R13, RZ, PT ;  /* 0x000000ff0d00720c */ /* 0x000fe20003f46270 */
[----:B------:R-:W-:Y:S01]  /*c5f0*/  @!P6 IMAD.IADD R8, R8, 0x1, -R2 ;  /* 0x000000010808e824 */ /* 0x000fe200078e0a02 */
[----:B------:R-:W-:Y:S01]  /*c600*/  IABS R6, R0 ;  /* 0x0000000000067213 */ /* 0x000fe20000000000 */
[----:B-1----:R-:W-:Y:S01]  /*c610*/  IMAD.MOV.U32 R16, RZ, RZ, R9 ;  /* 0x000000ffff107224 */ /* 0x002fe200078e0009 */
[C---:B------:R-:W-:Y:S01]  /*c620*/  ISETP.GT.U32.AND P6, PT, R2.reuse, R10, PT ;  /* 0x0000000a0200720c */ /* 0x040fe20003fc4070 */
[----:B------:R-:W-:Y:S01]  /*c630*/  VIADD R13, R5, 0x114 ;  /* 0x00000114050d7836 */ /* 0x000fe20000000000 */
[----:B------:R-:W-:Y:S01]  /*c640*/  ISETP.GT.U32.AND P0, PT, R2, R14, PT ;  /* 0x0000000e0200720c */ /* 0x000fe20003f04070 */
[----:B------:R-:W-:-:S02]  /*c650*/  IMAD.MOV.U32 R15, RZ, RZ, R6 ;  /* 0x000000ffff0f7224 */ /* 0x000fc400078e0006 */
[----:B------:R-:W-:Y:S02]  /*c660*/  VIADD R11, R5, 0x116 ;  /* 0x00000116050b7836 */ /* 0x000fe40000000000 */
[----:B------:R-:W-:-:S03]  /*c670*/  IMAD.HI.U32 R9, R7, R15, RZ ;  /* 0x0000000f07097227 */ /* 0x000fc600078e00ff */
[----:B------:R-:W-:Y:S01]  /*c680*/  IABS R12, R11 ;  /* 0x0000000b000c7213 */ /* 0x000fe20000000000 */
[----:B------:R-:W-:Y:S02]  /*c690*/  IMAD.MOV R9, RZ, RZ, -R9 ;  /* 0x000000ffff097224 */ /* 0x000fe400078e0a09 */
[--C-:B------:R-:W-:Y:S02]  /*c6a0*/  @!P6 IMAD.IADD R10, R10, 0x1, -R2.reuse ;  /* 0x000000010a0ae824 */ /* 0x100fe400078e0a02 */
[----:B------:R-:W-:Y:S01]  /*c6b0*/  IMAD R9, R2, R9, R15 ;  /* 0x0000000902097224 */ /* 0x000fe200078e020f */
[----:B------:R-:W-:Y:S01]  /*c6c0*/  IABS R15, R13 ;  /* 0x0000000d000f7213 */ /* 0x000fe20000000000 */
[----:B------:R-:W-:Y:S01]  /*c6d0*/  @!P0 IMAD.IADD R14, R14, 0x1, -R2 ;  /* 0x000000010e0e8824 */ /* 0x000fe200078e0a02 */
[C---:B------:R-:W-:Y:S01]  /*c6e0*/  ISETP.GT.U32.AND P0, PT, R2.reuse, R3, PT ;  /* 0x000000030200720c */ /* 0x040fe20003f04070 */
[----:B------:R-:W-:Y:S01]  /*c6f0*/  IMAD.MOV.U32 R18, RZ, RZ, R10 ;  /* 0x000000ffff127224 */ /* 0x000fe200078e000a */
[C---:B------:R-:W-:Y:S01]  /*c700*/  ISETP.GT.U32.AND P6, PT, R2.reuse, R9, PT ;  /* 0x000000090200720c */ /* 0x040fe20003fc4070 */
[----:B------:R-:W-:Y:S01]  /*c710*/  @!P5 IMAD.MOV R16, RZ, RZ, -R16 ;  /* 0x000000ffff10d224 */ /* 0x000fe200078e0a10 */
[----:B------:R-:W-:Y:S01]  /*c720*/  ISETP.GT.U32.AND P5, PT, R2, R8, PT ;  /* 0x000000080200720c */ /* 0x000fe20003fa4070 */
[----:B------:R-:W-:-:S02]  /*c730*/  @!P1 IMAD.MOV R18, RZ, RZ, -R18 ;  /* 0x000000ffff129224 */ /* 0x000fc400078e0a12 */
[C---:B------:R-:W-:Y:S01]  /*c740*/  VIADD R6, R5.reuse, 0x115 ;  /* 0x0000011505067836 */ /* 0x040fe20000000000 */
[----:B------:R0:W-:Y:S01]  /*c750*/  STL [R1+0x6b4], R16 ;  /* 0x0006b41001007387 */ /* 0x0001e20000100800 */
[----:B------:R-:W-:Y:S02]  /*c760*/  IMAD.MOV.U32 R19, RZ, RZ, R14 ;  /* 0x000000ffff137224 */ /* 0x000fe400078e000e */
[----:B------:R-:W-:Y:S01]  /*c770*/  VIADD R10, R5, 0x112 ;  /* 0x00000112050a7836 */ /* 0x000fe20000000000 */
[----:B------:R-:W-:Y:S01]  /*c780*/  IABS R17, R6 ;  /* 0x0000000600117213 */ /* 0x000fe20000000000 */
[--C-:B------:R-:W-:Y:S01]  /*c790*/  @!P0 IMAD.IADD R3, R3, 0x1, -R2.reuse ;  /* 0x0000000103038824 */ /* 0x100fe200078e0a02 */
[----:B------:R-:W-:Y:S01]  /*c7a0*/  ISETP.GE.AND P0, PT, R11, RZ, PT ;  /* 0x000000ff0b00720c */ /* 0x000fe20003f06270 */
[----:B------:R-:W-:Y:S02]  /*c7b0*/  @!P6 IMAD.IADD R9, R9, 0x1, -R2 ;  /* 0x000000010909e824 */ /* 0x000fe400078e0a02 */
[----:B------:R-:W-:Y:S01]  /*c7c0*/  IMAD.HI.U32 R11, R7, R15, RZ ;  /* 0x0000000f070b7227 */ /* 0x000fe200078e00ff */
[----:B------:R-:W-:-:S02]  /*c7d0*/  ISETP.GT.U32.AND P6, PT, R2, R3, PT ;  /* 0x000000030200720c */ /* 0x000fc40003fc4070 */
[----:B------:R-:W-:Y:S01]  /*c7e0*/  ISETP.GT.U32.AND P1, PT, R2, R9, PT ;  /* 0x000000090200720c */ /* 0x000fe20003f24070 */
[----:B0-----:R-:W-:-:S04]  /*c7f0*/  IMAD.HI.U32 R16, R7, R12, RZ ;  /* 0x0000000c07107227 */ /* 0x001fc800078e00ff */
[----:B------:R-:W-:Y:S02]  /*c800*/  IMAD.MOV R11, RZ, RZ, -R11 ;  /* 0x000000ffff0b7224 */ /* 0x000fe400078e0a0b */
[----:B------:R-:W-:Y:S02]  /*c810*/  IMAD.MOV R16, RZ, RZ, -R16 ;  /* 0x000000ffff107224 */ /* 0x000fe400078e0a10 */
[----:B------:R-:W-:Y:S02]  /*c820*/  IMAD R15, R2, R11, R15 ;  /* 0x0000000b020f7224 */ /* 0x000fe400078e020f */
[----:B------:R-:W-:Y:S01]  /*c830*/  @!P5 IMAD.IADD R8, R8, 0x1, -R2 ;  /* 0x000000010808d824 */ /* 0x000fe200078e0a02 */
[----:B------:R-:W-:Y:S01]  /*c840*/  ISETP.GE.AND P5, PT, R0, RZ, PT ;  /* 0x000000ff0000720c */ /* 0x000fe20003fa6270 */
[----:B------:R-:W-:-:S04]  /*c850*/  IMAD.HI.U32 R0, R7, R17, RZ ;  /* 0x0000001107007227 */ /* 0x000fc800078e00ff */
[C---:B------:R-:W-:Y:S02]  /*c860*/  IMAD R12, R2.reuse, R16, R12 ;  /* 0x00000010020c7224 */ /* 0x040fe400078e020c */
[----:B------:R-:W-:Y:S01]  /*c870*/  @!P1 IMAD.IADD R9, R9, 0x1, -R2 ;  /* 0x0000000109099824 */ /* 0x000fe200078e0a02 */
[C---:B------:R-:W-:Y:S01]  /*c880*/  ISETP.GT.U32.AND P1, PT, R2.reuse, R15, PT ;  /* 0x0000000f0200720c */ /* 0x040fe20003f24070 */
[----:B------:R-:W-:Y:S02]  /*c890*/  IMAD.MOV R0, RZ, RZ, -R0 ;  /* 0x000000ffff007224 */ /* 0x000fe400078e0a00 */
[----:B------:R-:W-:Y:S01]  /*c8a0*/  @!P3 IMAD.MOV R19, RZ, RZ, -R19 ;  /* 0x000000ffff13b224 */ /* 0x000fe200078e0a13 */
[C---:B------:R-:W-:Y:S01]  /*c8b0*/  ISETP.GT.U32.AND P3, PT, R2.reuse, R12, PT ;  /* 0x0000000c0200720c */ /* 0x040fe20003f64070 */
[C---:B------:R-:W-:Y:S02]  /*c8c0*/  IMAD R17, R2.reuse, R0, R17 ;  /* 0x0000000002117224 */ /* 0x040fe400078e0211 */
[----:B------:R-:W-:Y:S01]  /*c8d0*/  @!P4 IMAD.MOV R8, RZ, RZ, -R8 ;  /* 0x000000ffff08c224 */ /* 0x000fe200078e0a08 */
[----:B------:R-:W-:Y:S01]  /*c8e0*/  STL [R1+0x6b0], R19 ;  /* 0x0006b01301007387 */ /* 0x000fe20000100800 */
[--C-:B------:R-:W-:Y:S01]  /*c8f0*/  @!P6 IMAD.IADD R3, R3, 0x1, -R2.reuse ;  /* 0x000000010303e824 */ /* 0x100fe200078e0a02 */
[----:B------:R-:W-:Y:S01]  /*c900*/  ISETP.GT.U32.AND P4, PT, R2, R17, PT ;  /* 0x000000110200720c */ /* 0x000fe20003f84070 */
[----:B------:R-:W-:Y:S01]  /*c910*/  VIADD R0, R5, 0x113 ;  /* 0x0000011305007836 */ /* 0x000fe20000000000 */
[----:B------:R-:W-:Y:S01]  /*c920*/  ISETP.GE.AND P6, PT, R6, RZ, PT ;  /* 0x000000ff0600720c */ /* 0x000fe20003fc6270 */
[--C-:B------:R-:W-:Y:S01]  /*c930*/  @!P1 IMAD.IADD R15, R15, 0x1, -R2.reuse ;  /* 0x000000010f0f9824 */ /* 0x100fe200078e0a02 */
[----:B------:R-:W-:Y:S01]  /*c940*/  IABS R6, R10 ;  /* 0x0000000a00067213 */ /* 0x000fe20000000000 */
[----:B------:R-:W-:Y:S01]  /*c950*/  STL [R1+0x6ac], R18 ;  /* 0x0006ac1201007387 */ /* 0x000fe20000100800 */
[----:B------:R-:W-:Y:S01]  /*c960*/  IABS R11, R0 ;  /* 0x00000000000b7213 */ /* 0x000fe20000000000 */
[----:B------:R-:W-:Y:S01]  /*c970*/  @!P3 IMAD.IADD R12, R12, 0x1, -R2 ;  /* 0x000000010c0cb824 */ /* 0x000fe200078e0a02 */
[----:B------:R-:W-:Y:S01]  /*c980*/  ISETP.GE.AND P3, PT, R13, RZ, PT ;  /* 0x000000ff0d00720c */ /* 0x000fe20003f66270 */
[----:B------:R-:W-:Y:S01]  /*c990*/  IMAD.HI.U32 R13, R7, R6, RZ ;  /* 0x00000006070d7227 */ /* 0x000fe200078e00ff */
[----:B------:R-:W-:Y:S01]  /*c9a0*/  ISETP.GT.U32.AND P1, PT, R2, R15, PT ;  /* 0x0000000f0200720c */ /* 0x000fe20003f24070 */
[----:B------:R0:W-:Y:S02]  /*c9b0*/  STL [R1+0x6a8], R8 ;  /* 0x0006a80801007387 */ /* 0x0001e40000100800 */
[----:B------:R-:W-:-:S02]  /*c9c0*/  IMAD.MOV R13, RZ, RZ, -R13 ;  /* 0x000000ffff0d7224 */ /* 0x000fc400078e0a0d */
[----:B------:R-:W-:Y:S02]  /*c9d0*/  @!P4 IMAD.IADD R17, R17, 0x1, -R2 ;  /* 0x000000011111c824 */ /* 0x000fe400078e0a02 */
[C---:B------:R-:W-:Y:S02]  /*c9e0*/  IMAD R6, R2.reuse, R13, R6 ;  /* 0x0000000d02067224 */ /* 0x040fe400078e0206 */
[----:B------:R-:W-:Y:S01]  /*c9f0*/  IMAD.MOV.U32 R14, RZ, RZ, R9 ;  /* 0x000000ffff0e7224 */ /* 0x000fe200078e0009 */
[----:B------:R-:W-:Y:S01]  /*ca00*/  ISETP.GT.U32.AND P4, PT, R2, R17, PT ;  /* 0x000000110200720c */ /* 0x000fe20003f84070 */
[----:B0-----:R-:W-:Y:S02]  /*ca10*/  IMAD.MOV.U32 R8, RZ, RZ, R3 ;  /* 0x000000ffff087224 */ /* 0x001fe400078e0003 */
[----:B------:R-:W-:-:S04]  /*ca20*/  IMAD.HI.U32 R3, R7, R11, RZ ;  /* 0x0000000b07037227 */ /* 0x000fc800078e00ff */
[----:B------:R-:W-:Y:S01]  /*ca30*/  @!P2 IMAD.MOV R8, RZ, RZ, -R8 ;  /* 0x000000ffff08a224 */ /* 0x000fe200078e0a08 */
[C---:B------:R-:W-:Y:S01]  /*ca40*/  ISETP.GT.U32.AND P2, PT, R2.reuse, R12, PT ;  /* 0x0000000c0200720c */ /* 0x040fe20003f44070 */
[----:B------:R-:W-:Y:S02]  /*ca50*/  IMAD.MOV R3, RZ, RZ, -R3 ;  /* 0x000000ffff037224 */ /* 0x000fe400078e0a03 */
[----:B------:R-:W-:Y:S01]  /*ca60*/  @!P1 IMAD.IADD R15, R15, 0x1, -R2 ;  /* 0x000000010f0f9824 */ /* 0x000fe200078e0a02 */
[----:B------:R0:W-:Y:S01]  /*ca70*/  STL [R1+0x6a4], R8 ;  /* 0x0006a40801007387 */ /* 0x0001e20000100800 */
[C---:B------:R-:W-:Y:S01]  /*ca80*/  ISETP.GT.U32.AND P1, PT, R2.reuse, R6, PT ;  /* 0x000000060200720c */ /* 0x040fe20003f24070 */
[C---:B------:R-:W-:Y:S02]  /*ca90*/  IMAD R3, R2.reuse, R3, R11 ;  /* 0x0000000302037224 */ /* 0x040fe400078e020b */
[----:B------:R-:W-:Y:S02]  /*caa0*/  @!P5 IMAD.MOV R14, RZ, RZ, -R14 ;  /* 0x000000ffff0ed224 */ /* 0x000fe400078e0a0e */
[--C-:B------:R-:W-:Y:S01]  /*cab0*/  @!P4 IMAD.IADD R17, R17, 0x1, -R2.reuse ;  /* 0x000000011111c824 */ /* 0x100fe200078e0a02 */
[----:B------:R-:W-:Y:S01]  /*cac0*/  ISETP.GT.U32.AND P5, PT, R2, R3, PT ;  /* 0x000000030200720c */ /* 0x000fe20003fa4070 */
[C---:B------:R-:W-:Y:S01]  /*cad0*/  VIADD R11, R5.reuse, 0x110 ;  /* 0x00000110050b7836 */ /* 0x040fe20000000000 */
[----:B------:R1:W-:Y:S01]  /*cae0*/  STL [R1+0x6a0], R14 ;  /* 0x0006a00e01007387 */ /* 0x0003e20000100800 */
[----:B0-----:R-:W-:Y:S01]  /*caf0*/  VIADD R8, R5, 0x111 ;  /* 0x0000011105087836 */ /* 0x001fe20000000000 */
[----:B------:R-:W-:Y:S01]  /*cb00*/  ISETP.GE.AND P4, PT, R10, RZ, PT ;  /* 0x000000ff0a00720c */ /* 0x000fe20003f86270 */
[--C-:B------:R-:W-:Y:S01]  /*cb10*/  @!P2 IMAD.IADD R12, R12, 0x1, -R2.reuse ;  /* 0x000000010c0ca824 */ /* 0x100fe200078e0a02 */
[----:B------:R-:W-:Y:S01]  /*cb20*/  ISETP.GE.AND P2, PT, R0, RZ, PT ;  /* 0x000000ff0000720c */ /* 0x000fe20003f46270 */
[----:B------:R-:W-:Y:S01]  /*cb30*/  @!P1 IMAD.IADD R6, R6, 0x1, -R2 ;  /* 0x0000000106069824 */ /* 0x000fe200078e0a02 */
[----:B------:R-:W-:Y:S01]  /*cb40*/  IABS R9, R8 ;  /* 0x0000000800097213 */ /* 0x000fe20000000000 */
[----:B------:R-:W-:Y:S01]  /*cb50*/  @!P6 IMAD.MOV R17, RZ, RZ, -R17 ;  /* 0x000000ffff11e224 */ /* 0x000fe200078e0a11 */
[----:B------:R-:W-:Y:S01]  /*cb60*/  IABS R16, R11 ;  /* 0x0000000b00107213 */ /* 0x000fe20000000000 */
[----:B------:R-:W-:Y:S01]  /*cb70*/  @!P3 IMAD.MOV R15, RZ, RZ, -R15 ;  /* 0x000000ffff0fb224 */ /* 0x000fe200078e0a0f */
[----:B------:R-:W-:Y:S01]  /*cb80*/  ISETP.GE.AND P3, PT, R11, RZ, PT ;  /* 0x000000ff0b00720c */ /* 0x000fe20003f66270 */
[----:B------:R-:W-:-:S02]  /*cb90*/  IMAD.MOV.U32 R0, RZ, RZ, R9 ;  /* 0x000000ffff007224 */ /* 0x000fc400078e0009 */
[----:B-1----:R-:W-:Y:S02]  /*cba0*/  IMAD.MOV.U32 R14, RZ, RZ, R12 ;  /* 0x000000ffff0e7224 */ /* 0x002fe400078e000c */
[----:B------:R-:W-:-:S04]  /*cbb0*/  IMAD.HI.U32 R10, R7, R0, RZ ;  /* 0x00000000070a7227 */ /* 0x000fc800078e00ff */
[----:B------:R-:W-:Y:S02]  /*cbc0*/  VIADD R9, R5, 0x10f ;  /* 0x0000010f05097836 */ /* 0x000fe40000000000 */
[----:B------:R-:W-:Y:S02]  /*cbd0*/  IMAD.MOV R10, RZ, RZ, -R10 ;  /* 0x000000ffff0a7224 */ /* 0x000fe400078e0a0a */
[----:B------:R-:W-:Y:S01]  /*cbe0*/  @!P0 IMAD.MOV R14, RZ, RZ, -R14 ;  /* 0x000000ffff0e8224 */ /* 0x000fe200078e0a0e */
[C---:B------:R-:W-:Y:S01]  /*cbf0*/  ISETP.GT.U32.AND P0, PT, R2.reuse, R6, PT ;  /* 0x000000060200720c */ /* 0x040fe20003f04070 */
[----:B------:R-:W-:Y:S01]  /*cc00*/  @!P5 IMAD.IADD R3, R3, 0x1, -R2 ;  /* 0x000000010303d824 */ /* 0x000fe200078e0a02 */
[----:B------:R-:W-:Y:S01]  /*cc10*/  IABS R13, R9 ;  /* 0x00000009000d7213 */ /* 0x000fe20000000000 */
[C---:B------:R-:W-:Y:S01]  /*cc20*/  IMAD R0, R2.reuse, R10, R0 ;  /* 0x0000000a02007224 */ /* 0x040fe200078e0200 */
[----:B------:R0:W-:Y:S01]  /*cc30*/  STL [R1+0x69c], R14 ;  /* 0x00069c0e01007387 */ /* 0x0001e20000100800 */
[----:B------:R-:W-:Y:S01]  /*cc40*/  IMAD.HI.U32 R12, R7, R16, RZ ;  /* 0x00000010070c7227 */ /* 0x000fe200078e00ff */
[----:B------:R-:W-:-:S02]  /*cc50*/  ISETP.GT.U32.AND P1, PT, R2, R3, PT ;  /* 0x000000030200720c */ /* 0x000fc40003f24070 */
[----:B------:R-:W-:Y:S01]  /*cc60*/  ISETP.GT.U32.AND P6, PT, R2, R0, PT ;  /* 0x000000000200720c */ /* 0x000fe20003fc4070 */
[----:B------:R-:W-:Y:S01]  /*cc70*/  IMAD.MOV R12, RZ, RZ, -R12 ;  /* 0x000000ffff0c7224 */ /* 0x000fe200078e0a0c */
[----:B------:R-:W-:Y:S01]  /*cc80*/  ISETP.GE.AND P5, PT, R8, RZ, PT ;  /* 0x000000ff0800720c */ /* 0x000fe20003fa6270 */
[----:B------:R-:W-:Y:S01]  /*cc90*/  VIADD R8, R5, 0x10e ;  /* 0x0000010e05087836 */ /* 0x000fe20000000000 */
[----:B------:R1:W-:Y:S01]  /*cca0*/  STL [R1+0x698], R17 ;  /* 0x0006981101007387 */ /* 0x0003e20000100800 */
[----:B------:R-:W-:Y:S02]  /*ccb0*/  IMAD R16, R2, R12, R16 ;  /* 0x0000000c02107224 */ /* 0x000fe400078e0210 */
[----:B0-----:R-:W-:Y:S01]  /*ccc0*/  IMAD.HI.U32 R14, R7, R13, RZ ;  /* 0x0000000d070e7227 */ /* 0x001fe200078e00ff */
[----:B------:R0:W-:Y:S01]  /*ccd0*/  STL [R1+0x694], R15 ;  /* 0x0006940f01007387 */ /* 0x0001e20000100800 */
[----:B------:R-:W-:Y:S02]  /*cce0*/  IABS R10, R8 ;  /* 0x00000008000a7213 */ /* 0x000fe40000000000 */
[----:B------:R-:W-:-:S02]  /*ccf0*/  IMAD.MOV R14, RZ, RZ, -R14 ;  /* 0x000000ffff0e7224 */ /* 0x000fc400078e0a0e */
[--C-:B------:R-:W-:Y:S01]  /*cd00*/  @!P0 IMAD.IADD R6, R6, 0x1, -R2.reuse ;  /* 0x0000000106068824 */ /* 0x100fe200078e0a02 */
[C---:B------:R-:W-:Y:S01]  /*cd10*/  ISETP.GT.U32.AND P0, PT, R2.reuse, R16, PT ;  /* 0x000000100200720c */ /* 0x040fe20003f04070 */
[----:B------:R-:W-:Y:S01]  /*cd20*/  @!P1 IMAD.IADD R3, R3, 0x1, -R2 ;  /* 0x0000000103039824 */ /* 0x000fe200078e0a02 */
[----:B------:R-:W-:Y:S01]  /*cd30*/  ISETP.GE.AND P1, PT, R9, RZ, PT ;  /* 0x000000ff0900720c */ /* 0x000fe20003f26270 */
[----:B-1----:R-:W-:Y:S02]  /*cd40*/  IMAD.MOV.U32 R17, RZ, RZ, R6 ;  /* 0x000000ffff117224 */ /* 0x002fe400078e0006 */
[----:B0-----:R-:W-:Y:S02]  /*cd50*/  IMAD R15, R2, R14, R13 ;  /* 0x0000000e020f7224 */ /* 0x001fe400078e020d */
[----:B------:R-:W-:Y:S02]  /*cd60*/  @!P6 IMAD.IADD R0, R0, 0x1, -R2 ;  /* 0x000000010000e824 */ /* 0x000fe400078e0a02 */
[----:B------:R-:W-:Y:S01]  /*cd70*/  @!P4 IMAD.MOV R17, RZ, RZ, -R17 ;  /* 0x000000ffff11c224 */ /* 0x000fe200078e0a11 */
[C---:B------:R-:W-:Y:S01]  /*cd80*/  ISETP.GT.U32.AND P4, PT, R2.reuse, R15, PT ;  /* 0x0000000f0200720c */ /* 0x040fe20003f84070 */
[----:B------:R-:W-:Y:S01]  /*cd90*/  IMAD.HI.U32 R9, R7, R10, RZ ;  /* 0x0000000a07097227 */ /* 0x000fe200078e00ff */
[----:B------:R-:W-:-:S03]  /*cda0*/  ISETP.GT.U32.AND P6, PT, R2, R0, PT ;  /* 0x000000000200720c */ /* 0x000fc60003fc4070 */
[----:B------:R-:W-:Y:S02]  /*cdb0*/  IMAD.MOV R9, RZ, RZ, -R9 ;  /* 0x000000ffff097224 */ /* 0x000fe400078e0a09 */
[----:B------:R-:W-:Y:S02]  /*cdc0*/  @!P0 IMAD.IADD R16, R16, 0x1, -R2 ;  /* 0x0000000110108824 */ /* 0x000fe400078e0a02 */
[----:B------:R-:W-:Y:S02]  /*cdd0*/  IMAD.MOV.U32 R18, RZ, RZ, R3 ;  /* 0x000000ffff127224 */ /* 0x000fe400078e0003 */
[C---:B------:R-:W-:Y:S01]  /*cde0*/  IMAD R13, R2.reuse, R9, R10 ;  /* 0x00000009020d7224 */ /* 0x040fe200078e020a */
[----:B------:R-:W-:Y:S01]  /*cdf0*/  ISETP.GT.U32.AND P0, PT, R2, R16, PT ;  /* 0x000000100200720c */ /* 0x000fe20003f04070 */
[----:B------:R-:W-:Y:S02]  /*ce00*/  VIADD R9, R5, 0x10d ;  /* 0x0000010d05097836 */ /* 0x000fe40000000000 */
[----:B------:R-:W-:Y:S01]  /*ce10*/  @!P2 IMAD.MOV R18, RZ, RZ, -R18 ;  /* 0x000000ffff12a224 */ /* 0x000fe200078e0a12 */
[----:B------:R-:W-:Y:S01]  /*ce20*/  ISETP.GE.AND P2, PT, R8, RZ, PT ;  /* 0x000000ff0800720c */ /* 0x000fe20003f46270 */
[--C-:B------:R-:W-:Y:S01]  /*ce30*/  @!P4 IMAD.IADD R15, R15, 0x1, -R2.reuse ;  /* 0x000000010f0fc824 */ /* 0x100fe200078e0a02 */
[----:B------:R-:W-:Y:S01]  /*ce40*/  IABS R8, R9 ;  /* 0x0000000900087213 */ /* 0x000fe20000000000 */
[----:B------:R-:W-:Y:S01]  /*ce50*/  @!P6 IMAD.IADD R0, R0, 0x1, -R2 ;  /* 0x000000010000e824 */ /* 0x000fe200078e0a02 */
[C---:B------:R-:W-:Y:S01]  /*ce60*/  ISETP.GT.U32.AND P6, PT, R2.reuse, R13, PT ;  /* 0x0000000d0200720c */ /* 0x040fe20003fc4070 */
[----:B------:R-:W-:Y:S01]  /*ce70*/  VIADD R3, R5, 0x10c ;  /* 0x0000010c05037836 */ /* 0x000fe20000000000 */
[----:B------:R-:W-:Y:S01]  /*ce80*/  ISETP.GT.U32.AND P4, PT, R2, R15, PT ;  /* 0x0000000f0200720c */ /* 0x000fe20003f84070 */
[----:B------:R-:W-:Y:S01]  /*ce90*/  IMAD.HI.U32 R12, R7, R8, RZ ;  /* 0x00000008070c7227 */ /* 0x000fe200078e00ff */
[----:B------:R0:W-:Y:S02]  /*cea0*/  STL [R1+0x690], R18 ;  /* 0x0006901201007387 */ /* 0x0001e40000100800 */
[----:B------:R-:W-:Y:S01]  /*ceb0*/  IABS R6, R3 ;  /* 0x0000000300067213 */ /* 0x000fe20000000000 */
[----:B------:R-:W-:Y:S01]  /*cec0*/  IMAD.MOV R12, RZ, RZ, -R12 ;  /* 0x000000ffff0c7224 */ /* 0x000fe200078e0a0c */
[----:B------:R-:W-:Y:S01]  /*ced0*/  STL [R1+0x68c], R17 ;  /* 0x00068c1101007387 */ /* 0x000fe20000100800 */
[----:B------:R-:W-:Y:S01]  /*cee0*/  @!P0 IMAD.IADD R16, R16, 0x1, -R2 ;  /* 0x0000000110108824 */ /* 0x000fe200078e0a02 */
[----:B------:R-:W-:Y:S01]  /*cef0*/  ISETP.GE.AND P0, PT, R3, RZ, PT ;  /* 0x000000ff0300720c */ /* 0x000fe20003f06270 */
[----:B------:R-:W-:-:S02]  /*cf00*/  IMAD R3, R2, R12, R8 ;  /* 0x0000000c02037224 */ /* 0x000fc400078e0208 */
[----:B------:R-:W-:Y:S02]  /*cf10*/  VIADD R11, R5, 0x10b ;  /* 0x0000010b050b7836 */ /* 0x000fe40000000000 */
[----:B------:R-:W-:Y:S02]  /*cf20*/  IMAD.MOV.U32 R14, RZ, RZ, R0 ;  /* 0x000000ffff0e7224 */ /* 0x000fe400078e0000 */
[--C-:B------:R-:W-:Y:S01]  /*cf30*/  @!P6 IMAD.IADD R13, R13, 0x1, -R2.reuse ;  /* 0x000000010d0de824 */ /* 0x100fe200078e0a02 */
[----:B------:R-:W-:Y:S01]  /*cf40*/  IABS R10, R11 ;  /* 0x0000000b000a7213 */ /* 0x000fe20000000000 */
[----:B------:R-:W-:Y:S01]  /*cf50*/  @!P4 IMAD.IADD R15, R15, 0x1, -R2 ;  /* 0x000000010f0fc824 */ /* 0x000fe200078e0a02 */
[C---:B------:R-:W-:Y:S01]  /*cf60*/  ISETP.GT.U32.AND P4, PT, R2.reuse, R3, PT ;  /* 0x000000030200720c */ /* 0x040fe20003f84070 */
[----:B------:R-:W-:Y:S01]  /*cf70*/  @!P5 IMAD.MOV R14, RZ, RZ, -R14 ;  /* 0x000000ffff0ed224 */ /* 0x000fe200078e0a0e */
[----:B------:R-:W-:Y:S01]  /*cf80*/  ISETP.GE.AND P5, PT, R9, RZ, PT ;  /* 0x000000ff0900720c */ /* 0x000fe20003fa6270 */
[----:B------:R-:W-:Y:S01]  /*cf90*/  IMAD.HI.U32 R9, R7, R6, RZ ;  /* 0x0000000607097227 */ /* 0x000fe200078e00ff */
[----:B------:R-:W-:-:S02]  /*cfa0*/  ISETP.GT.U32.AND P6, PT, R2, R13, PT ;  /* 0x0000000d0200720c */ /* 0x000fc40003fc4070 */
[----:B------:R1:W-:Y:S01]  /*cfb0*/  STL [R1+0x688], R14 ;  /* 0x0006880e01007387 */ /* 0x0003e20000100800 */
[----:B------:R-:W-:Y:S02]  /*cfc0*/  IMAD.MOV.U32 R0, RZ, RZ, R10 ;  /* 0x000000ffff007224 */ /* 0x000fe400078e000a */
[----:B------:R-:W-:Y:S02]  /*cfd0*/  IMAD.MOV R12, RZ, RZ, -R9 ;  /* 0x000000ffff0c7224 */ /* 0x000fe400078e0a09 */
[----:B------:R-:W-:Y:S02]  /*cfe0*/  VIADD R10, R5, 0x10a ;  /* 0x0000010a050a7836 */ /* 0x000fe40000000000 */
[----:B------:R-:W-:Y:S02]  /*cff0*/  IMAD R6, R2, R12, R6 ;  /* 0x0000000c02067224 */ /* 0x000fe400078e0206 */
[----:B0-----:R-:W-:Y:S01]  /*d000*/  IMAD.MOV.U32 R18, RZ, RZ, R15 ;  /* 0x000000ffff127224 */ /* 0x001fe200078e000f */
[----:B-1----:R-:W-:Y:S01]  /*d010*/  IABS R14, R10 ;  /* 0x0000000a000e7213 */ /* 0x002fe20000000000 */
[----:B------:R-:W-:-:S02]  /*d020*/  @!P4 IMAD.IADD R3, R3, 0x1, -R2 ;  /* 0x000000010303c824 */ /* 0x000fc400078e0a02 */
[----:B------:R-:W-:Y:S01]  /*d030*/  @!P6 IMAD.IADD R13, R13, 0x1, -R2 ;  /* 0x000000010d0de824 */ /* 0x000fe200078e0a02 */
[C---:B------:R-:W-:Y:S01]  /*d040*/  ISETP.GT.U32.AND P6, PT, R2.reuse, R6, PT ;  /* 0x000000060200720c */ /* 0x040fe20003fc4070 */
[----:B------:R-:W-:Y:S01]  /*d050*/  @!P1 IMAD.MOV R18, RZ, RZ, -R18 ;  /* 0x000000ffff129224 */ /* 0x000fe200078e0a12 */
[----:B------:R-:W-:Y:S01]  /*d060*/  ISETP.GT.U32.AND P1, PT, R2, R3, PT ;  /* 0x000000030200720c */ /* 0x000fe20003f24070 */
[----:B------:R-:W-:-:S03]  /*d070*/  IMAD.HI.U32 R15, R7, R14, RZ ;  /* 0x0000000e070f7227 */ /* 0x000fc600078e00ff */
[----:B------:R0:W-:Y:S01]  /*d080*/  STL [R1+0x67c], R18 ;  /* 0x00067c1201007387 */ /* 0x0001e20000100800 */
[----:B------:R-:W-:-:S04]  /*d090*/  IMAD.HI.U32 R8, R7, R0, RZ ;  /* 0x0000000007087227 */ /* 0x000fc800078e00ff */
[----:B------:R-:W-:Y:S02]  /*d0a0*/  IMAD.MOV R15, RZ, RZ, -R15 ;  /* 0x000000ffff0f7224 */ /* 0x000fe400078e0a0f */
[----:B------:R-:W-:Y:S02]  /*d0b0*/  IMAD.MOV R9, RZ, RZ, -R8 ;  /* 0x000000ffff097224 */ /* 0x000fe400078e0a08 */
[----:B------:R-:W-:Y:S02]  /*d0c0*/  VIADD R8, R5, 0x109 ;  /* 0x0000010905087836 */ /* 0x000fe40000000000 */
[C---:B------:R-:W-:Y:S02]  /*d0d0*/  IMAD R14, R2.reuse, R15, R14 ;  /* 0x0000000f020e7224 */ /* 0x040fe400078e020e */
[----:B------:R-:W-:Y:S01]  /*d0e0*/  IMAD R0, R2, R9, R0 ;  /* 0x0000000902007224 */ /* 0x000fe200078e0200 */
[----:B------:R-:W-:Y:S01]  /*d0f0*/  IABS R17, R8 ;  /* 0x0000000800117213 */ /* 0x000fe20000000000 */
[----:B------:R-:W-:-:S02]  /*d100*/  @!P6 IMAD.IADD R6, R6, 0x1, -R2 ;  /* 0x000000010606e824 */ /* 0x000fc400078e0a02 */
[----:B------:R-:W-:Y:S01]  /*d110*/  @!P1 IMAD.IADD R3, R3, 0x1, -R2 ;  /* 0x0000000103039824 */ /* 0x000fe200078e0a02 */
[C---:B------:R-:W-:Y:S01]  /*d120*/  ISETP.GT.U32.AND P1, PT, R2.reuse, R14, PT ;  /* 0x0000000e0200720c */ /* 0x040fe20003f24070 */
[----:B------:R-:W-:Y:S01]  /*d130*/  VIADD R12, R5, 0x108 ;  /* 0x00000108050c7836 */ /* 0x000fe20000000000 */
[C---:B------:R-:W-:Y:S01]  /*d140*/  ISETP.GT.U32.AND P4, PT, R2.reuse, R0, PT ;  /* 0x000000000200720c */ /* 0x040fe20003f84070 */
[----:B0-----:R-:W-:Y:S01]  /*d150*/  IMAD.MOV.U32 R18, RZ, RZ, R13 ;  /* 0x000000ffff127224 */ /* 0x001fe200078e000d */
[----:B------:R-:W-:Y:S01]  /*d160*/  ISETP.GT.U32.AND P6, PT, R2, R6, PT ;  /* 0x000000060200720c */ /* 0x000fe20003fc4070 */
[----:B------:R-:W-:Y:S01]  /*d170*/  IMAD.HI.U32 R13, R7, R17, RZ ;  /* 0x00000011070d7227 */ /* 0x000fe200078e00ff */
[----:B------:R-:W-:-:S03]  /*d180*/  IABS R9, R12 ;  /* 0x0000000c00097213 */ /* 0x000fc60000000000 */
[----:B------:R-:W-:Y:S02]  /*d190*/  IMAD.MOV R13, RZ, RZ, -R13 ;  /* 0x000000ffff0d7224 */ /* 0x000fe400078e0a0d */
[----:B------:R-:W-:Y:S01]  /*d1a0*/  @!P2 IMAD.MOV R18, RZ, RZ, -R18 ;  /* 0x000000ffff12a224 */ /* 0x000fe200078e0a12 */
[----:B------:R-:W-:Y:S01]  /*d1b0*/  ISETP.GE.AND P2, PT, R11, RZ, PT ;  /* 0x000000ff0b00720c */ /* 0x000fe20003f46270 */
[----:B------:R-:W-:-:S03]  /*d1c0*/  IMAD.HI.U32 R11, R7, R9, RZ ;  /* 0x00000009070b7227 */ /* 0x000fc600078e00ff */
[----:B------:R0:W-:Y:S01]  /*d1d0*/  STL [R1+0x678], R18 ;  /* 0x0006781201007387 */ /* 0x0001e20000100800 */
[----:B------:R-:W-:Y:S02]  /*d1e0*/  IMAD R17, R2, R13, R17 ;  /* 0x0000000d02117224 */ /* 0x000fe400078e0211 */
[--C-:B------:R-:W-:Y:S02]  /*d1f0*/  @!P1 IMAD.IADD R14, R14, 0x1, -R2.reuse ;  /* 0x000000010e0e9824 */ /* 0x100fe400078e0a02 */
[--C-:B------:R-:W-:Y:S02]  /*d200*/  @!P4 IMAD.IADD R0, R0, 0x1, -R2.reuse ;  /* 0x000000010000c824 */ /* 0x100fe400078e0a02 */
[----:B------:R-:W-:Y:S01]  /*d210*/  IMAD.MOV R11, RZ, RZ, -R11 ;  /* 0x000000ffff0b7224 */ /* 0x000fe200078e0a0b */
[----:B------:R-:W-:Y:S01]  /*d220*/  ISETP.GT.U32.AND P1, PT, R2, R14, PT ;  /* 0x0000000e0200720c */ /* 0x000fe20003f24070 */
[----:B------:R-:W-:Y:S01]  /*d230*/  @!P6 IMAD.IADD R6, R6, 0x1, -R2 ;  /* 0x000000010606e824 */ /* 0x000fe200078e0a02 */
[C---:B------:R-:W-:Y:S01]  /*d240*/  ISETP.GT.U32.AND P6, PT, R2.reuse, R17, PT ;  /* 0x000000110200720c */ /* 0x040fe20003fc4070 */
[----:B0-----:R-:W-:Y:S01]  /*d250*/  IMAD.MOV.U32 R18, RZ, RZ, R3 ;  /* 0x000000ffff127224 */ /* 0x001fe200078e0003 */
[----:B------:R-:W-:Y:S01]  /*d260*/  ISETP.GT.U32.AND P4, PT, R2, R0, PT ;  /* 0x000000000200720c */ /* 0x000fe20003f84070 */
[----:B------:R-:W-:-:S02]  /*d270*/  VIADD R3, R5, 0x107 ;  /* 0x0000010705037836 */ /* 0x000fc40000000000 */
[----:B------:R-:W-:Y:S02]  /*d280*/  IMAD R9, R2, R11, R9 ;  /* 0x0000000b02097224 */ /* 0x000fe400078e0209 */
[----:B------:R-:W-:Y:S01]  /*d290*/  @!P5 IMAD.MOV R18, RZ, RZ, -R18 ;  /* 0x000000ffff12d224 */ /* 0x000fe200078e0a12 */
[----:B------:R-:W-:Y:S01]  /*d2a0*/  IABS R11, R3 ;  /* 0x00000003000b7213 */ /* 0x000fe20000000000 */
[----:B------:R-:W-:Y:S01]  /*d2b0*/  IMAD.MOV.U32 R13, RZ, RZ, R6 ;  /* 0x000000ffff0d7224 */ /* 0x000fe200078e0006 */
[----:B------:R-:W-:Y:S01]  /*d2c0*/  ISETP.GE.AND P5, PT, R10, RZ, PT ;  /* 0x000000ff0a00720c */ /* 0x000fe20003fa6270 */
[--C-:B------:R-:W-:Y:S01]  /*d2d0*/  @!P1 IMAD.IADD R14, R14, 0x1, -R2.reuse ;  /* 0x000000010e0e9824 */ /* 0x100fe200078e0a02 */
[----:B------:R-:W-:Y:S01]  /*d2e0*/  ISETP.GE.AND P1, PT, R3, RZ, PT ;  /* 0x000000ff0300720c */ /* 0x000fe20003f26270 */
[----:B------:R-:W-:Y:S01]  /*d2f0*/  IMAD.HI.U32 R6, R7, R11, RZ ;  /* 0x0000000b07067227 */ /* 0x000fe200078e00ff */
[----:B------:R-:W-:Y:S03]  /*d300*/  STL [R1+0x674], R18 ;  /* 0x0006741201007387 */ /* 0x000fe60000100800 */
[----:B------:R-:W-:Y:S01]  /*d310*/  @!P0 IMAD.MOV R13, RZ, RZ, -R13 ;  /* 0x000000ffff0d8224 */ /* 0x000fe200078e0a0d */
[----:B------:R-:W-:Y:S01]  /*d320*/  ISETP.GT.U32.AND P0, PT, R2, R9, PT ;  /* 0x000000090200720c */ /* 0x000fe20003f04070 */
[----:B------:R-:W-:-:S02]  /*d330*/  @!P6 IMAD.IADD R17, R17, 0x1, -R2 ;  /* 0x000000011111e824 */ /* 0x000fc400078e0a02 */
[----:B------:R-:W-:Y:S01]  /*d340*/  IMAD.MOV R6, RZ, RZ, -R6 ;  /* 0x000000ffff067224 */ /* 0x000fe200078e0a06 */
[----:B------:R0:W-:Y:S01]  /*d350*/  STL [R1+0x660], R13 ;  /* 0x0006600d01007387 */ /* 0x0001e20000100800 */
[----:B------:R-:W-:Y:S01]  /*d360*/  @!P4 IMAD.IADD R0, R0, 0x1, -R2 ;  /* 0x000000010000c824 */ /* 0x000fe200078e0a02 */
[----:B------:R-:W-:Y:S01]  /*d370*/  ISETP.GE.AND P4, PT, R8, RZ, PT ;  /* 0x000000ff0800720c */ /* 0x000fe20003f86270 */
[C---:B------:R-:W-:Y:S01]  /*d380*/  IMAD R3, R2.reuse, R6, R11 ;  /* 0x0000000602037224 */ /* 0x040fe200078e020b */
[C---:B------:R-:W-:Y:S01]  /*d390*/  ISETP.GT.U32.AND P6, PT, R2.reuse, R17, PT ;  /* 0x000000110200720c */ /* 0x040fe20003fc4070 */
[----:B------:R-:W-:Y:S02]  /*d3a0*/  IMAD.MOV.U32 R8, RZ, RZ, R14 ;  /* 0x000000ffff087224 */ /* 0x000fe400078e000e */
[----:B------:R-:W-:Y:S02]  /*d3b0*/  VIADD R10, R5, 0x106 ;  /* 0x00000106050a7836 */ /* 0x000fe40000000000 */
[----:B------:R-:W-:Y:S01]  /*d3c0*/  @!P5 IMAD.MOV R8, RZ, RZ, -R8 ;  /* 0x000000ffff08d224 */ /* 0x000fe200078e0a08 */
[----:B------:R-:W-:Y:S01]  /*d3d0*/  ISETP.GT.U32.AND P5, PT, R2, R3, PT ;  /* 0x000000030200720c */ /* 0x000fe20003fa4070 */
[----:B------:R-:W-:-:S02]  /*d3e0*/  @!P0 IMAD.IADD R9, R9, 0x1, -R2 ;  /* 0x0000000109098824 */ /* 0x000fc400078e0a02 */
[----:B0-----:R-:W-:Y:S01]  /*d3f0*/  IMAD.MOV.U32 R13, RZ, RZ, R0 ;  /* 0x000000ffff0d7224 */ /* 0x001fe200078e0000 */
[----:B------:R-:W-:Y:S01]  /*d400*/  IABS R0, R10 ;  /* 0x0000000a00007213 */ /* 0x000fe20000000000 */
[----:B------:R-:W-:Y:S01]  /*d410*/  VIADD R6, R5, 0x105 ;  /* 0x0000010505067836 */ /* 0x000fe20000000000 */
[----:B------:R-:W-:Y:S01]  /*d420*/  ISETP.GT.U32.AND P0, PT, R2, R9, PT ;  /* 0x000000090200720c */ /* 0x000fe20003f04070 */
[----:B------:R-:W-:Y:S01]  /*d430*/  @!P6 IMAD.IADD R17, R17, 0x1, -R2 ;  /* 0x000000011111e824 */ /* 0x000fe200078e0a02 */
[----:B------:R-:W-:Y:S01]  /*d440*/  ISETP.GE.AND P6, PT, R10, RZ, PT ;  /* 0x000000ff0a00720c */ /* 0x000fe20003fc6270 */
[----:B------:R-:W-:Y:S01]  /*d450*/  @!P2 IMAD.MOV R13, RZ, RZ, -R13 ;  /* 0x000000ffff0da224 */ /* 0x000fe200078e0a0d */
[----:B------:R-:W-:Y:S01]  /*d460*/  ISETP.GE.AND P2, PT, R12, RZ, PT ;  /* 0x000000ff0c00720c */ /* 0x000fe20003f46270 */
[----:B------:R-:W-:Y:S01]  /*d470*/  IMAD.HI.U32 R12, R7, R0, RZ ;  /* 0x00000000070c7227 */ /* 0x000fe200078e00ff */
[----:B------:R-:W-:Y:S02]  /*d480*/  IABS R11, R6 ;  /* 0x00000006000b7213 */ /* 0x000fe40000000000 */
[----:B------:R-:W-:Y:S01]  /*d490*/  STL [R1+0x65c], R13 ;  /* 0x00065c0d01007387 */ /* 0x000fe20000100800 */
[----:B------:R-:W-:-:S02]  /*d4a0*/  IMAD.MOV.U32 R14, RZ, RZ, R17 ;  /* 0x000000ffff0e7224 */ /* 0x000fc400078e0011 */
[----:B------:R-:W-:Y:S01]  /*d4b0*/  @!P5 IMAD.IADD R3, R3, 0x1, -R2 ;  /* 0x000000010303d824 */ /* 0x000fe200078e0a02 */
[----:B------:R0:W-:Y:S01]  /*d4c0*/  STL [R1+0x658], R8 ;  /* 0x0006580801007387 */ /* 0x0001e20000100800 */
[----:B------:R-:W-:Y:S01]  /*d4d0*/  IMAD.MOV R12, RZ, RZ, -R12 ;  /* 0x000000ffff0c7224 */ /* 0x000fe200078e0a0c */
[----:B------:R-:W-:Y:S01]  /*d4e0*/  ISETP.GE.AND P5, PT, R6, RZ, PT ;  /* 0x000000ff0600720c */ /* 0x000fe20003fa6270 */
[----:B------:R-:W-:Y:S01]  /*d4f0*/  @!P4 IMAD.MOV R14, RZ, RZ, -R14 ;  /* 0x000000ffff0ec224 */ /* 0x000fe200078e0a0e */
[C---:B------:R-:W-:Y:S01]  /*d500*/  ISETP.GT.U32.AND P4, PT, R2.reuse, R3, PT ;  /* 0x000000030200720c */ /* 0x040fe20003f84070 */
[C---:B------:R-:W-:Y:S02]  /*d510*/  IMAD R0, R2.reuse, R12, R0 ;  /* 0x0000000c02007224 */ /* 0x040fe400078e0200 */
[----:B------:R-:W-:Y:S01]  /*d520*/  @!P0 IMAD.IADD R9, R9, 0x1, -R2 ;  /* 0x0000000109098824 */ /* 0x000fe200078e0a02 */
[----:B------:R1:W-:Y:S01]  /*d530*/  STL [R1+0x654], R14 ;  /* 0x0006540e01007387 */ /* 0x0003e20000100800 */
[C---:B------:R-:W-:Y:S01]  /*d540*/  VIADD R10, R5.reuse, 0x104 ;  /* 0x00000104050a7836 */ /* 0x040fe20000000000 */
[----:B------:R-:W-:Y:S01]  /*d550*/  ISETP.GT.U32.AND P0, PT, R2, R0, PT ;  /* 0x000000000200720c */ /* 0x000fe20003f04070 */
[----:B0-----:R-:W-:-:S02]  /*d560*/  VIADD R8, R5, 0x103 ;  /* 0x0000010305087836 */ /* 0x001fc40000000000 */
[C---:B------:R-:W-:Y:S01]  /*d570*/  VIADD R21, R5.reuse, 0x101 ;  /* 0x0000010105157836 */ /* 0x040fe20000000000 */
[----:B------:R-:W-:Y:S01]  /*d580*/  IABS R13, R10 ;  /* 0x0000000a000d7213 */ /* 0x000fe20000000000 */
[----:B------:R-:W-:Y:S01]  /*d590*/  VIADD R20, R5, 0xff ;  /* 0x000000ff05147836 */ /* 0x000fe20000000000 */
[----:B------:R-:W-:Y:S01]  /*d5a0*/  IABS R12, R8 ;  /* 0x00000008000c7213 */ /* 0x000fe20000000000 */
[----:B------:R-:W-:Y:S01]  /*d5b0*/  @!P4 IMAD.IADD R3, R3, 0x1, -R2 ;  /* 0x000000010303c824 */ /* 0x000fe200078e0a02 */
[----:B------:R-:W-:Y:S01]  /*d5c0*/  ISETP.GE.AND P4, PT, R8, RZ, PT ;  /* 0x000000ff0800720c */ /* 0x000fe20003f86270 */
[----:B-1----:R-:W-:Y:S02]  /*d5d0*/  IMAD.MOV.U32 R14, RZ, RZ, R9 ;  /* 0x000000ffff0e7224 */ /* 0x002fe400078e0009 */
[----:B------:R-:W-:-:S04]  /*d5e0*/  IMAD.HI.U32 R9, R7, R11, RZ ;  /* 0x0000000b07097227 */ /* 0x000fc800078e00ff */
[----:B------:R-:W-:Y:S01]  /*d5f0*/  @!P2 IMAD.MOV R14, RZ, RZ, -R14 ;  /* 0x000000ffff0ea224 */ /* 0x000fe200078e0a0e */
[----:B------:R-:W-:Y:S01]  /*d600*/  ISETP.GE.AND P2, PT, R10, RZ, PT ;  /* 0x000000ff0a00720c */ /* 0x000fe20003f46270 */
[----:B------:R-:W-:Y:S01]  /*d610*/  IMAD.MOV R9, RZ, RZ, -R9 ;  /* 0x000000ffff097224 */ /* 0x000fe200078e0a09 */
[----:B------:R-:W-:Y:S01]  /*d620*/  IABS R10, R21 ;  /* 0x00000015000a7213 */ /* 0x000fe20000000000 */
[----:B------:R-:W-:Y:S01]  /*d630*/  @!P0 IMAD.IADD R0, R0, 0x1, -R2 ;  /* 0x0000000100008824 */ /* 0x000fe200078e0a02 */
[----:B------:R0:W-:Y:S01]  /*d640*/  STL [R1+0x650], R14 ;  /* 0x0006500e01007387 */ /* 0x0001e20000100800 */
[C---:B------:R-:W-:Y:S01]  /*d650*/  IMAD R9, R2.reuse, R9, R11 ;  /* 0x0000000902097224 */ /* 0x040fe200078e020b */
[----:B------:R-:W-:Y:S01]  /*d660*/  IABS R11, R20 ;  /* 0x00000014000b7213 */ /* 0x000fe20000000000 */
[----:B------:R-:W-:Y:S01]  /*d670*/  IMAD.HI.U32 R22, R7, R13, RZ ;  /* 0x0000000d07167227 */ /* 0x000fe200078e00ff */
[----:B------:R-:W-:-:S03]  /*d680*/  ISETP.GT.U32.AND P0, PT, R2, R0, PT ;  /* 0x000000000200720c */ /* 0x000fc60003f04070 */
[----:B------:R-:W-:Y:S02]  /*d690*/  IMAD.MOV R22, RZ, RZ, -R22 ;  /* 0x000000ffff167224 */ /* 0x000fe400078e0a16 */
[----:B------:R-:W-:-:S04]  /*d6a0*/  IMAD.HI.U32 R6, R7, R12, RZ ;  /* 0x0000000c07067227 */ /* 0x000fc800078e00ff */
[----:B0-----:R-:W-:Y:S02]  /*d6b0*/  IMAD.MOV.U32 R14, RZ, RZ, R3 ;  /* 0x000000ffff0e7224 */ /* 0x001fe400078e0003 */
[C---:B------:R-:W-:Y:S02]  /*d6c0*/  IMAD R22, R2.reuse, R22, R13 ;  /* 0x0000001602167224 */ /* 0x040fe400078e020d */
[----:B------:R-:W-:Y:S01]  /*d6d0*/  @!P1 IMAD.MOV R14, RZ, RZ, -R14 ;  /* 0x000000ffff0e9224 */ /* 0x000fe200078e0a0e */
[----:B------:R-:W-:Y:S01]  /*d6e0*/  ISETP.GT.U32.AND P1, PT, R2, R9, PT ;  /* 0x000000090200720c */ /* 0x000fe20003f24070 */
[----:B------:R-:W-:Y:S02]  /*d6f0*/  @!P0 IMAD.IADD R0, R0, 0x1, -R2 ;  /* 0x0000000100008824 */ /* 0x000fe400078e0a02 */
[----:B------:R-:W-:Y:S01]  /*d700*/  IMAD.MOV R6, RZ, RZ, -R6 ;  /* 0x000000ffff067224 */ /* 0x000fe200078e0a06 */
[----:B------:R0:W-:Y:S01]  /*d710*/  STL [R1+0x640], R14 ;  /* 0x0006400e01007387 */ /* 0x0001e20000100800 */
[----:B------:R-:W-:-:S02]  /*d720*/  IMAD.MOV.U32 R8, RZ, RZ, R0 ;  /* 0x000000ffff087224 */ /* 0x000fc400078e0000 */
[C---:B------:R-:W-:Y:S02]  /*d730*/  IMAD R6, R2.reuse, R6, R12 ;  /* 0x0000000602067224 */ /* 0x040fe400078e020c */
[----:B------:R-:W-:Y:S01]  /*d740*/  @!P6 IMAD.MOV R8, RZ, RZ, -R8 ;  /* 0x000000ffff08e224 */ /* 0x000fe200078e0a08 */
[C---:B------:R-:W-:Y:S01]  /*d750*/  ISETP.GT.U32.AND P6, PT, R2.reuse, R22, PT ;  /* 0x000000160200720c */ /* 0x040fe20003fc4070 */
[----:B------:R-:W-:Y:S02]  /*d760*/  VIADD R3, R5, 0x102 ;  /* 0x0000010205037836 */ /* 0x000fe40000000000 */
[----:B------:R-:W-:Y:S01]  /*d770*/  @!P1 IMAD.IADD R9, R9, 0x1, -R2 ;  /* 0x0000000109099824 */ /* 0x000fe200078e0a02 */
[----:B------:R1:W-:Y:S01]  /*d780*/  STL [R1+0x63c], R8 ;  /* 0x00063c0801007387 */ /* 0x0003e20000100800 */
[----:B------:R-:W-:Y:S01]  /*d790*/  VIADD R17, R5, 0x100 ;  /* 0x0000010005117836 */ /* 0x000fe20000000000 */
[----:B------:R-:W-:Y:S01]  /*d7a0*/  ISETP.GE.AND P0, PT, R3, RZ, PT ;  /* 0x000000ff0300720c */ /* 0x000fe20003f06270 */
[----:B------:R-:W-:Y:S01]  /*d7b0*/  IMAD.HI.U32 R15, R7, R10, RZ ;  /* 0x0000000a070f7227 */ /* 0x000fe200078e00ff */
[----:B------:R-:W-:-:S02]  /*d7c0*/  ISETP.GT.U32.AND P1, PT, R2, R9, PT ;  /* 0x000000090200720c */ /* 0x000fc40003f24070 */
[----:B------:R-:W-:Y:S01]  /*d7d0*/  IABS R3, R3 ;  /* 0x0000000300037213 */ /* 0x000fe20000000000 */
[----:B0-----:R-:W-:Y:S01]  /*d7e0*/  VIADD R14, R5, 0xfe ;  /* 0x000000fe050e7836 */ /* 0x001fe20000000000 */
[----:B------:R-:W-:Y:S01]  /*d7f0*/  IABS R12, R17 ;  /* 0x00000011000c7213 */ /* 0x000fe20000000000 */
[----:B------:R-:W-:Y:S02]  /*d800*/  @!P6 IMAD.IADD R22, R22, 0x1, -R2 ;  /* 0x000000011616e824 */ /* 0x000fe400078e0a02 */
[----:B------:R-:W-:Y:S01]  /*d810*/  IMAD.HI.U32 R0, R7, R3, RZ ;  /* 0x0000000307007227 */ /* 0x000fe200078e00ff */
[----:B------:R-:W-:Y:S02]  /*d820*/  IABS R19, R14 ;  /* 0x0000000e00137213 */ /* 0x000fe40000000000 */
[C---:B------:R-:W-:Y:S01]  /*d830*/  ISETP.GT.U32.AND P6, PT, R2.reuse, R22, PT ;  /* 0x000000160200720c */ /* 0x040fe20003fc4070 */
[----:B------:R-:W-:Y:S02]  /*d840*/  IMAD.MOV R0, RZ, RZ, -R0 ;  /* 0x000000ffff007224 */ /* 0x000fe400078e0a00 */
[----:B------:R-:W-:Y:S01]  /*d850*/  @!P1 IMAD.IADD R9, R9, 0x1, -R2 ;  /* 0x0000000109099824 */ /* 0x000fe200078e0a02 */
[----:B------:R-:W-:Y:S01]  /*d860*/  ISETP.GT.U32.AND P1, PT, R2, R6, PT ;  /* 0x000000060200720c */ /* 0x000fe20003f24070 */
[----:B-1----:R-:W-:-:S04]  /*d870*/  IMAD.HI.U32 R8, R7, R11, RZ ;  /* 0x0000000b07087227 */ /* 0x002fc800078e00ff */
[----:B------:R-:W-:Y:S02]  /*d880*/  IMAD R3, R2, R0, R3 ;  /* 0x0000000002037224 */ /* 0x000fe400078e0203 */
[----:B------:R-:W-:Y:S02]  /*d890*/  IMAD.MOV R15, RZ, RZ, -R15 ;  /* 0x000000ffff0f7224 */ /* 0x000fe400078e0a0f */
[----:B------:R-:W-:Y:S02]  /*d8a0*/  IMAD.MOV R8, RZ, RZ, -R8 ;  /* 0x000000ffff087224 */ /* 0x000fe400078e0a08 */
[----:B------:R-:W-:-:S04]  /*d8b0*/  IMAD.HI.U32 R13, R7, R12, RZ ;  /* 0x0000000c070d7227 */ /* 0x000fc800078e00ff */
[----:B------:R-:W-:Y:S02]  /*d8c0*/  @!P1 IMAD.IADD R6, R6, 0x1, -R2 ;  /* 0x0000000106069824 */ /* 0x000fe400078e0a02 */
[----:B------:R-:W-:Y:S02]  /*d8d0*/  IMAD R10, R2, R15, R10 ;  /* 0x0000000f020a7224 */ /* 0x000fe400078e020a */
[----:B------:R-:W-:Y:S01]  /*d8e0*/  @!P6 IMAD.IADD R22, R22, 0x1, -R2 ;  /* 0x000000011616e824 */ /* 0x000fe200078e0a02 */
[C---:B------:R-:W-:Y:S01]  /*d8f0*/  ISETP.GT.U32.AND P1, PT, R2.reuse, R6, PT ;  /* 0x000000060200720c */ /* 0x040fe20003f24070 */
[----:B------:R-:W-:Y:S01]  /*d900*/  IMAD.MOV.U32 R24, RZ, RZ, R9 ;  /* 0x000000ffff187224 */ /* 0x000fe200078e0009 */
[C---:B------:R-:W-:Y:S01]  /*d910*/  ISETP.GT.U32.AND P6, PT, R2.reuse, R3, PT ;  /* 0x000000030200720c */ /* 0x040fe20003fc4070 */
[----:B------:R-:W-:Y:S02]  /*d920*/  IMAD R11, R2, R8, R11 ;  /* 0x00000008020b7224 */ /* 0x000fe400078e020b */
[----:B------:R-:W-:-:S02]  /*d930*/  IMAD.MOV R13, RZ, RZ, -R13 ;  /* 0x000000ffff0d7224 */ /* 0x000fc400078e0a0d */
[----:B------:R-:W-:Y:S01]  /*d940*/  @!P5 IMAD.MOV R24, RZ, RZ, -R24 ;  /* 0x000000ffff18d224 */ /* 0x000fe200078e0a18 */
[----:B------:R-:W-:Y:S01]  /*d950*/  ISETP.GT.U32.AND P5, PT, R2, R10, PT ;  /* 0x0000000a0200720c */ /* 0x000fe20003fa4070 */
[----:B------:R-:W-:-:S03]  /*d960*/  IMAD.HI.U32 R0, R7, R19, RZ ;  /* 0x0000001307007227 */ /* 0x000fc600078e00ff */
[----:B------:R-:W-:Y:S01]  /*d970*/  STL [R1+0x638], R24 ;  /* 0x0006381801007387 */ /* 0x000fe20000100800 */
[----:B------:R-:W-:Y:S01]  /*d980*/  @!P1 IMAD.IADD R6, R6, 0x1, -R2 ;  /* 0x0000000106069824 */ /* 0x000fe200078e0a02 */
[C---:B------:R-:W-:Y:S01]  /*d990*/  ISETP.GT.U32.AND P1, PT, R2.reuse, R11, PT ;  /* 0x0000000b0200720c */ /* 0x040fe20003f24070 */
[----:B------:R-:W-:Y:S02]  /*d9a0*/  IMAD R12, R2, R13, R12 ;  /* 0x0000000d020c7224 */ /* 0x000fe400078e020c */
[C---:B------:R-:W-:Y:S02]  /*d9b0*/  VIADD R13, R5.reuse, 0xfb ;  /* 0x000000fb050d7836 */ /* 0x040fe40000000000 */
[----:B------:R-:W-:Y:S02]  /*d9c0*/  IMAD.MOV R0, RZ, RZ, -R0 ;  /* 0x000000ffff007224 */ /* 0x000fe400078e0a00 */
[----:B------:R-:W-:Y:S01]  /*d9d0*/  VIADD R8, R5, 0xfd ;  /* 0x000000fd05087836 */ /* 0x000fe20000000000 */
[----:B------:R-:W-:Y:S01]  /*d9e0*/  IABS R23, R13 ;  /* 0x0000000d00177213 */ /* 0x000fe20000000000 */
[----:B------:R-:W-:-:S02]  /*d9f0*/  IMAD.MOV.U32 R25, RZ, RZ, R22 ;  /* 0x000000ffff197224 */ /* 0x000fc400078e0016 */
[C---:B------:R-:W-:Y:S01]  /*da00*/  IMAD R19, R2.reuse, R0, R19 ;  /* 0x0000000002137224 */ /* 0x040fe200078e0213 */
[----:B------:R-:W-:Y:S01]  /*da10*/  IABS R0, R8 ;  /* 0x0000000800007213 */ /* 0x000fe20000000000 */
[----:B------:R-:W-:Y:S01]  /*da20*/  @!P2 IMAD.MOV R25, RZ, RZ, -R25 ;  /* 0x000000ffff19a224 */ /* 0x000fe200078e0a19 */
[C---:B------:R-:W-:Y:S01]  /*da30*/  ISETP.GT.U32.AND P2, PT, R2.reuse, R12, PT ;  /* 0x0000000c0200720c */ /* 0x040fe20003f44070 */
[--C-:B------:R-:W-:Y:S01]  /*da40*/  @!P6 IMAD.IADD R3, R3, 0x1, -R2.reuse ;  /* 0x000000010303e824 */ /* 0x100fe200078e0a02 */
[----:B------:R-:W-:Y:S01]  /*da50*/  ISETP.GT.U32.AND P6, PT, R2, R19, PT ;  /* 0x000000130200720c */ /* 0x000fe20003fc4070 */
[----:B------:R-:W-:Y:S01]  /*da60*/  @!P5 IMAD.IADD R10, R10, 0x1, -R2 ;  /* 0x000000010a0ad824 */ /* 0x000fe200078e0a02 */
[----:B------:R0:W-:Y:S01]  /*da70*/  STL [R1+0x634], R25 ;  /* 0x0006341901007387 */ /* 0x0001e20000100800 */
[----:B------:R-:W-:Y:S01]  /*da80*/  IMAD.MOV.U32 R9, RZ, RZ, R23 ;  /* 0x000000ffff097224 */ /* 0x000fe200078e0017 */
[----:B------:R-:W-:Y:S01]  /*da90*/  ISETP.GT.U32.AND P5, PT, R2, R3, PT ;  /* 0x000000030200720c */ /* 0x000fe20003fa4070 */
[----:B------:R-:W-:-:S04]  /*daa0*/  IMAD.HI.U32 R23, R7, R0, RZ ;  /* 0x0000000007177227 */ /* 0x000fc800078e00ff */
[----:B------:R-:W-:Y:S02]  /*dab0*/  @!P1 IMAD.IADD R11, R11, 0x1, -R2 ;  /* 0x000000010b0b9824 */ /* 0x000fe400078e0a02 */
[----:B------:R-:W-:Y:S02]  /*dac0*/  IMAD.MOV R23, RZ, RZ, -R23 ;  /* 0x000000ffff177224 */ /* 0x000fe400078e0a17 */
[----:B0-----:R-:W-:Y:S02]  /*dad0*/  IMAD.MOV.U32 R25, RZ, RZ, R6 ;  /* 0x000000ffff197224 */ /* 0x001fe400078e0006 */
[----:B------:R-:W-:Y:S02]  /*dae0*/  VIADD R18, R5, 0xfc ;  /* 0x000000fc05127836 */ /* 0x000fe40000000000 */
[----:B------:R-:W-:Y:S01]  /*daf0*/  @!P4 IMAD.MOV R25, RZ, RZ, -R25 ;  /* 0x000000ffff19c224 */ /* 0x000fe200078e0a19 */
[----:B------:R-:W-:Y:S01]  /*db00*/  ISETP.GT.U32.AND P4, PT, R2, R11, PT ;  /* 0x0000000b0200720c */ /* 0x000fe20003f84070 */
[----:B------:R-:W-:Y:S01]  /*db10*/  IMAD.HI.U32 R22, R7, R9, RZ ;  /* 0x0000000907167227 */ /* 0x000fe200078e00ff */
[----:B------:R-:W-:-:S02]  /*db20*/  IABS R15, R18 ;  /* 0x00000012000f7213 */ /* 0x000fc40000000000 */
[----:B------:R0:W-:Y:S01]  /*db30*/  STL [R1+0x630], R25 ;  /* 0x0006301901007387 */ /* 0x0001e20000100800 */
[C---:B------:R-:W-:Y:S02]  /*db40*/  IMAD R0, R2.reuse, R23, R0 ;  /* 0x0000001702007224 */ /* 0x040fe400078e0200 */
[----:B------:R-:W-:Y:S02]  /*db50*/  IMAD.MOV R22, RZ, RZ, -R22 ;  /* 0x000000ffff167224 */ /* 0x000fe400078e0a16 */
[--C-:B------:R-:W-:Y:S01]  /*db60*/  @!P5 IMAD.IADD R3, R3, 0x1, -R2.reuse ;  /* 0x000000010303d824 */ /* 0x100fe200078e0a02 */
[----:B------:R-:W-:Y:S01]  /*db70*/  ISETP.GT.U32.AND P5, PT, R2, R0, PT ;  /* 0x000000000200720c */ /* 0x000fe20003fa4070 */
[--C-:B------:R-:W-:Y:S01]  /*db80*/  @!P2 IMAD.IADD R12, R12, 0x1, -R2.reuse ;  /* 0x000000010c0ca824 */ /* 0x100fe200078e0a02 */
[C---:B------:R-:W-:Y:S01]  /*db90*/  ISETP.GT.U32.AND P2, PT, R2.reuse, R10, PT ;  /* 0x0000000a0200720c */ /* 0x040fe20003f44070 */
[----:B------:R-:W-:Y:S02]  /*dba0*/  @!P6 IMAD.IADD R19, R19, 0x1, -R2 ;  /* 0x000000011313e824 */ /* 0x000fe400078e0a02 */
[C---:B------:R-:W-:Y:S01]  /*dbb0*/  IMAD R9, R2.reuse, R22, R9 ;  /* 0x0000001602097224 */ /* 0x040fe200078e0209 */
[C---:B------:R-:W-:Y:S01]  /*dbc0*/  ISETP.GT.U32.AND P1, PT, R2.reuse, R12, PT ;  /* 0x0000000c0200720c */ /* 0x040fe20003f24070 */
[----:B------:R-:W-:Y:S01]  /*dbd0*/  IMAD.HI.U32 R24, R7, R15, RZ ;  /* 0x0000000f07187227 */ /* 0x000fe200078e00ff */
[----:B------:R-:W-:-:S03]  /*dbe0*/  ISETP.GT.U32.AND P6, PT, R2, R19, PT ;  /* 0x000000130200720c */ /* 0x000fc60003fc4070 */
[----:B------:R-:W-:Y:S01]  /*dbf0*/  @!P4 IMAD.IADD R11, R11, 0x1, -R2 ;  /* 0x000000010b0bc824 */ /* 0x000fe200078e0a02 */
[C---:B------:R-:W-:Y:S01]  /*dc00*/  ISETP.GT.U32.AND P4, PT, R2.reuse, R9, PT ;  /* 0x000000090200720c */ /* 0x040fe20003f84070 */
[----:B------:R-:W-:Y:S02]  /*dc10*/  IMAD.MOV R24, RZ, RZ, -R24 ;  /* 0x000000ffff187224 */ /* 0x000fe400078e0a18 */
[----:B------:R-:W-:Y:S02]  /*dc20*/  VIADD R23, R5, 0xfa ;  /* 0x000000fa05177836 */ /* 0x000fe40000000000 */
[----:B------:R-:W-:Y:S02]  /*dc30*/  IMAD R15, R2, R24, R15 ;  /* 0x00000018020f7224 */ /* 0x000fe400078e020f */
[--C-:B------:R-:W-:Y:S01]  /*dc40*/  @!P5 IMAD.IADD R0, R0, 0x1, -R2.reuse ;  /* 0x000000010000d824 */ /* 0x100fe200078e0a02 */
[----:B------:R-:W-:Y:S01]  /*dc50*/  IABS R6, R23 ;  /* 0x0000001700067213 */ /* 0x000fe20000000000 */
[----:B------:R-:W-:Y:S01]  /*dc60*/  IMAD.MOV.U32 R27, RZ, RZ, R3 ;  /* 0x000000ffff1b7224 */ /* 0x000fe200078e0003 */
[----:B------:R-:W-:Y:S01]  /*dc70*/  ISETP.GE.AND P5, PT, R20, RZ, PT ;  /* 0x000000ff1400720c */ /* 0x000fe20003fa6270 */
[--C-:B------:R-:W-:Y:S01]  /*dc80*/  @!P2 IMAD.IADD R10, R10, 0x1, -R2.reuse ;  /* 0x000000010a0aa824 */ /* 0x100fe200078e0a02 */
[C---:B------:R-:W-:Y:S01]  /*dc90*/  ISETP.GT.U32.AND P2, PT, R2.reuse, R15, PT ;  /* 0x0000000f0200720c */ /* 0x040fe20003f44070 */
[----:B------:R-:W-:Y:S01]  /*dca0*/  @!P0 IMAD.MOV R27, RZ, RZ, -R27 ;  /* 0x000000ffff1b8224 */ /* 0x000fe200078e0a1b */
[----:B------:R-:W-:Y:S01]  /*dcb0*/  ISETP.GT.U32.AND P0, PT, R2, R0, PT ;  /* 0x000000000200720c */ /* 0x000fe20003f04070 */
[--C-:B------:R-:W-:Y:S01]  /*dcc0*/  @!P6 IMAD.IADD R19, R19, 0x1, -R2.reuse ;  /* 0x000000011313e824 */ /* 0x100fe200078e0a02 */
[----:B------:R-:W-:Y:S01]  /*dcd0*/  ISETP.GE.AND P6, PT, R17, RZ, PT ;  /* 0x000000ff1100720c */ /* 0x000fe20003fc6270 */
[--C-:B------:R-:W-:Y:S01]  /*dce0*/  @!P4 IMAD.IADD R9, R9, 0x1, -R2.reuse ;  /* 0x000000010909c824 */ /* 0x100fe200078e0a02 */
[----:B------:R-:W-:Y:S01]  /*dcf0*/  STL [R1+0x62c], R27 ;  /* 0x00062c1b01007387 */ /* 0x000fe20000100800 */
        /* <DEDUP_REMOVED lines=8> */
[----:B------:R-:W-:Y:S01]  /*dd80*/  ISETP.GE.AND P2, PT, R14, RZ, PT ;  /* 0x000000ff0e00720c */ /* 0x000fe20003f46270 */
[----:B0-----:R-:W-:Y:S02]  /*dd90*/  IMAD.MOV.U32 R25, RZ, RZ, R12 ;  /* 0x000000ffff197224 */ /* 0x001fe400078e000c */
[----:B------:R-:W-:Y:S02]  /*dda0*/  IMAD R6, R2, R21, R6 ;  /* 0x0000001502067224 */ /* 0x000fe400078e0206 */
[----:B------:R-:W-:Y:S02]  /*ddb0*/  IMAD.MOV.U32 R26, RZ, RZ, R10 ;  /* 0x000000ffff1a7224 */ /* 0x000fe400078e000a */
[----:B------:R-:W-:Y:S01]  /*ddc0*/  @!P0 IMAD.IADD R0, R0, 0x1, -R2 ;  /* 0x0000000100008824 */ /* 0x000fe200078e0a02 */
[----:B------:R-:W-:Y:S01]  /*ddd0*/  ISETP.GE.AND P0, PT, R13, RZ, PT ;  /* 0x000000ff0d00720c */ /* 0x000fe20003f06270 */
[----:B------:R-:W-:-:S04]  /*dde0*/  IMAD.HI.U32 R3, R7, R20, RZ ;  /* 0x0000001407037227 */ /* 0x000fc800078e00ff */
[----:B------:R-:W-:Y:S01]  /*ddf0*/  @!P6 IMAD.MOV R25, RZ, RZ, -R25 ;  /* 0x000000ffff19e224 */ /* 0x000fe200078e0a19 */
[----:B------:R-:W-:Y:S01]  /*de00*/  ISETP.GE.AND P6, PT, R8, RZ, PT ;  /* 0x000000ff0800720c */ /* 0x000fe20003fc6270 */
[----:B------:R-:W-:Y:S01]  /*de10*/  @!P1 IMAD.MOV R26, RZ, RZ, -R26 ;  /* 0x000000ffff1a9224 */ /* 0x000fe200078e0a1a */
[C---:B------:R-:W-:Y:S01]  /*de20*/  ISETP.GT.U32.AND P1, PT, R2.reuse, R15, PT ;  /* 0x0000000f0200720c */ /* 0x040fe20003f24070 */
[----:B------:R-:W-:Y:S01]  /*de30*/  @!P5 IMAD.MOV R11, RZ, RZ, -R11 ;  /* 0x000000ffff0bd224 */ /* 0x000fe200078e0a0b */
[C---:B------:R-:W-:Y:S01]  /*de40*/  ISETP.GT.U32.AND P5, PT, R2.reuse, R6, PT ;  /* 0x000000060200720c */ /* 0x040fe20003fa4070 */
[----:B------:R-:W-:Y:S01]  /*de50*/  IMAD.MOV R3, RZ, RZ, -R3 ;  /* 0x000000ffff037224 */ /* 0x000fe200078e0a03 */
[----:B------:R-:W-:Y:S01]  /*de60*/  STL [R1+0x628], R26 ;  /* 0x0006281a01007387 */ /* 0x000fe20000100800 */
[----:B------:R-:W-:Y:S01]  /*de70*/  @!P4 IMAD.IADD R9, R9, 0x1, -R2 ;  /* 0x000000010909c824 */ /* 0x000fe200078e0a02 */
[----:B------:R-:W-:Y:S01]  /*de80*/  ISETP.GE.AND P4, PT, R17, RZ, PT ;  /* 0x000000ff1100720c */ /* 0x000fe20003f86270 */
[----:B------:R-:W-:Y:S01]  /*de90*/  IMAD.MOV.U32 R10, RZ, RZ, R19 ;  /* 0x000000ffff0a7224 */ /* 0x000fe200078e0013 */
[----:B------:R-:W-:Y:S01]  /*dea0*/  STL [R1+0x624], R25 ;  /* 0x0006241901007387 */ /* 0x000fe20000100800 */
[----:B------:R-:W-:-:S02]  /*deb0*/  IMAD R13, R2, R3, R20 ;  /* 0x00000003020d7224 */ /* 0x000fc400078e0214 */
[----:B------:R-:W-:Y:S01]  /*dec0*/  IMAD.MOV.U32 R3, RZ, RZ, R9 ;  /* 0x000000ffff037224 */ /* 0x000fe200078e0009 */
[----:B------:R0:W-:Y:S01]  /*ded0*/  STL [R1+0x620], R11 ;  /* 0x0006200b01007387 */ /* 0x0001e20000100800 */
[----:B------:R-:W-:Y:S01]  /*dee0*/  @!P2 IMAD.MOV R10, RZ, RZ, -R10 ;  /* 0x000000ffff0aa224 */ /* 0x000fe200078e0a0a */
[----:B------:R-:W-:Y:S01]  /*def0*/  ISETP.GE.AND P2, PT, R18, RZ, PT ;  /* 0x000000ff1200720c */ /* 0x000fe20003f46270 */
[----:B------:R-:W-:Y:S02]  /*df00*/  IMAD.MOV.U32 R8, RZ, RZ, R0 ;  /* 0x000000ffff087224 */ /* 0x000fe400078e0000 */
[----:B------:R-:W-:Y:S01]  /*df10*/  @!P0 IMAD.MOV R3, RZ, RZ, -R3 ;  /* 0x000000ffff038224 */ /* 0x000fe200078e0a03 */
[----:B------:R-:W-:Y:S01]  /*df20*/  ISETP.GT.U32.AND P0, PT, R2, R13, PT ;  /* 0x0000000d0200720c */ /* 0x000fe20003f04070 */
[----:B------:R-:W-:Y:S01]  /*df30*/  @!P6 IMAD.MOV R8, RZ, RZ, -R8 ;  /* 0x000000ffff08e224 */ /* 0x000fe200078e0a08 */
[----:B------:R-:W-:Y:S01]  /*df40*/  STL [R1+0x604], R10 ;  /* 0x0006040a01007387 */ /* 0x000fe20000100800 */
[--C-:B------:R-:W-:Y:S01]  /*df50*/  @!P1 IMAD.IADD R15, R15, 0x1, -R2.reuse ;  /* 0x000000010f0f9824 */ /* 0x100fe200078e0a02 */
[----:B------:R-:W-:Y:S01]  /*df60*/  ISETP.GE.AND P1, PT, R23, RZ, PT ;  /* 0x000000ff1700720c */ /* 0x000fe20003f26270 */
[----:B------:R-:W-:Y:S01]  /*df70*/  @!P5 IMAD.IADD R6, R6, 0x1, -R2 ;  /* 0x000000010606d824 */ /* 0x000fe200078e0a02 */
[----:B------:R1:W-:Y:S01]  /*df80*/  STL [R1+0x600], R8 ;  /* 0x0006000801007387 */ /* 0x0003e20000100800 */
[----:B0-----:R-:W-:-:S02]  /*df90*/  VIADD R11, R5, 0xf8 ;  /* 0x000000f8050b7836 */ /* 0x001fc40000000000 */
[C---:B------:R-:W-:Y:S01]  /*dfa0*/  VIADD R20, R5.reuse, 0xf7 ;  /* 0x000000f705147836 */ /* 0x040fe20000000000 */
[C---:B------:R-:W-:Y:S01]  /*dfb0*/  ISETP.GT.U32.AND P5, PT, R2.reuse, R6, PT ;  /* 0x000000060200720c */ /* 0x040fe20003fa4070 */
[----:B------:R-:W-:Y:S01]  /*dfc0*/  VIADD R0, R5, 0xf6 ;  /* 0x000000f605007836 */ /* 0x000fe20000000000 */
[----:B------:R-:W-:Y:S01]  /*dfd0*/  ISETP.GE.AND P6, PT, R11, RZ, PT ;  /* 0x000000ff0b00720c */ /* 0x000fe20003fc6270 */
[----:B------:R-:W-:Y:S01]  /*dfe0*/  @!P0 IMAD.IADD R13, R13, 0x1, -R2 ;  /* 0x000000010d0d8824 */ /* 0x000fe200078e0a02 */
[----:B------:R-:W-:Y:S01]  /*dff0*/  IABS R11, R11 ;  /* 0x0000000b000b7213 */ /* 0x000fe20000000000 */
[C---:B------:R-:W-:Y:S01]  /*e000*/  VIADD R14, R5.reuse, 0xf4 ;  /* 0x000000f4050e7836 */ /* 0x040fe20000000000 */
[----:B------:R-:W-:Y:S01]  /*e010*/  IABS R9, R0 ;  /* 0x0000000000097213 */ /* 0x000fe20000000000 */
[----:B-1----:R-:W-:Y:S01]  /*e020*/  IMAD.MOV.U32 R8, RZ, RZ, R15 ;  /* 0x000000ffff087224 */ /* 0x002fe200078e000f */
[----:B------:R-:W-:Y:S01]  /*e030*/  ISETP.GT.U32.AND P0, PT, R2, R13, PT ;  /* 0x0000000d0200720c */ /* 0x000fe20003f04070 */
[----:B------:R-:W-:-:S02]  /*e040*/  VIADD R21, R5, 0xf5 ;  /* 0x000000f505157836 */ /* 0x000fc40000000000 */
[----:B------:R-:W-:Y:S01]  /*e050*/  @!P2 IMAD.MOV R8, RZ, RZ, -R8 ;  /* 0x000000ffff08a224 */ /* 0x000fe200078e0a08 */
[----:B------:R-:W-:Y:S01]  /*e060*/  ISETP.GE.AND P2, PT, R20, RZ, PT ;  /* 0x000000ff1400720c */ /* 0x000fe20003f46270 */
[----:B------:R-:W-:Y:S01]  /*e070*/  @!P5 IMAD.IADD R6, R6, 0x1, -R2 ;  /* 0x000000010606d824 */ /* 0x000fe200078e0a02 */
[----:B------:R-:W-:Y:S01]  /*e080*/  IABS R20, R20 ;  /* 0x0000001400147213 */ /* 0x000fe20000000000 */
[C---:B------:R-:W-:Y:S01]  /*e090*/  IMAD.HI.U32 R12, R7.reuse, R9, RZ ;  /* 0x00000009070c7227 */ /* 0x040fe200078e00ff */
[----:B------:R0:W-:Y:S01]  /*e0a0*/  STL [R1+0x5f0], R8 ;  /* 0x0005f00801007387 */ /* 0x0001e20000100800 */
[----:B------:R-:W-:Y:S02]  /*e0b0*/  ISETP.GE.AND P5, PT, R0, RZ, PT ;  /* 0x000000ff0000720c */ /* 0x000fe40003fa6270 */
[----:B------:R-:W-:Y:S01]  /*e0c0*/  IMAD.HI.U32 R10, R7, R20, RZ ;  /* 0x00000014070a7227 */ /* 0x000fe200078e00ff */
[----:B------:R1:W-:Y:S01]  /*e0d0*/  STL [R1+0x5ec], R3 ;  /* 0x0005ec0301007387 */ /* 0x0003e20000100800 */
[----:B------:R-:W-:-:S02]  /*e0e0*/  IABS R0, R14 ;  /* 0x0000000e00007213 */ /* 0x000fc40000000000 */
[----:B------:R-:W-:Y:S02]  /*e0f0*/  IMAD.MOV R10, RZ, RZ, -R10 ;  /* 0x000000ffff0a7224 */ /* 0x000fe400078e0a0a */
[----:B------:R-:W-:Y:S02]  /*e100*/  IMAD.MOV.U32 R17, RZ, RZ, R6 ;  /* 0x000000ffff117224 */ /* 0x000fe400078e0006 */
[----:B0-----:R-:W-:Y:S01]  /*e110*/  IMAD.HI.U32 R8, R7, R11, RZ ;  /* 0x0000000b07087227 */ /* 0x001fe200078e00ff */
[----:B-1----:R-:W-:-:S03]  /*e120*/  IABS R3, R21 ;  /* 0x0000001500037213 */ /* 0x002fc60000000000 */
[----:B------:R-:W-:Y:S02]  /*e130*/  IMAD.MOV R8, RZ, RZ, -R8 ;  /* 0x000000ffff087224 */ /* 0x000fe400078e0a08 */
[C---:B------:R-:W-:Y:S02]  /*e140*/  IMAD R20, R2.reuse, R10, R20 ;  /* 0x0000000a02147224 */ /* 0x040fe400078e0214 */
[C---:B------:R-:W-:Y:S02]  /*e150*/  IMAD R11, R2.reuse, R8, R11 ;  /* 0x00000008020b7224 */ /* 0x040fe400078e020b */
[----:B------:R-:W-:Y:S02]  /*e160*/  @!P1 IMAD.MOV R17, RZ, RZ, -R17 ;  /* 0x000000ffff119224 */ /* 0x000fe400078e0a11 */
[----:B------:R-:W-:Y:S01]  /*e170*/  @!P0 IMAD.IADD R13, R13, 0x1, -R2 ;  /* 0x000000010d0d8824 */ /* 0x000fe200078e0a02 */
[C---:B------:R-:W-:Y:S01]  /*e180*/  ISETP.GT.U32.AND P1, PT, R2.reuse, R11, PT ;  /* 0x0000000b0200720c */ /* 0x040fe20003f24070 */
[----:B------:R-:W-:Y:S01]  /*e190*/  IMAD.MOV R12, RZ, RZ, -R12 ;  /* 0x000000ffff0c7224 */ /* 0x000fe200078e0a0c */
[----:B------:R-:W-:Y:S01]  /*e1a0*/  ISETP.GT.U32.AND P0, PT, R2, R20, PT ;  /* 0x000000140200720c */ /* 0x000fe20003f04070 */
[----:B------:R0:W-:Y:S01]  /*e1b0*/  STL [R1+0x5e8], R17 ;  /* 0x0005e81101007387 */ /* 0x0001e20000100800 */
[----:B------:R-:W-:-:S04]  /*e1c0*/  IMAD.HI.U32 R15, R7, R0, RZ ;  /* 0x00000000070f7227 */ /* 0x000fc800078e00ff */
[----:B------:R-:W-:Y:S02]  /*e1d0*/  IMAD R9, R2, R12, R9 ;  /* 0x0000000c02097224 */ /* 0x000fe400078e0209 */
[----:B------:R-:W-:-:S04]  /*e1e0*/  IMAD.HI.U32 R8, R7, R3, RZ ;  /* 0x0000000307087227 */ /* 0x000fc800078e00ff */
[--C-:B------:R-:W-:Y:S01]  /*e1f0*/  @!P1 IMAD.IADD R11, R11, 0x1, -R2.reuse ;  /* 0x000000010b0b9824 */ /* 0x100fe200078e0a02 */
[----:B------:R-:W-:Y:S01]  /*e200*/  ISETP.GT.U32.AND P1, PT, R2, R9, PT ;  /* 0x000000090200720c */ /* 0x000fe20003f24070 */
[----:B------:R-:W-:Y:S02]  /*e210*/  @!P0 IMAD.IADD R20, R20, 0x1, -R2 ;  /* 0x0000000114148824 */ /* 0x000fe400078e0a02 */
[----:B0-----:R-:W-:Y:S02]  /*e220*/  IMAD.MOV.U32 R17, RZ, RZ, R13 ;  /* 0x000000ffff117224 */ /* 0x001fe400078e000d */
[C---:B------:R-:W-:Y:S01]  /*e230*/  VIADD R10, R5.reuse, 0xf3 ;  /* 0x000000f3050a7836 */ /* 0x040fe20000000000 */
[C---:B------:R-:W-:Y:S01]  /*e240*/  ISETP.GT.U32.AND P0, PT, R2.reuse, R20, PT ;  /* 0x000000140200720c */ /* 0x040fe20003f04070 */
[----:B------:R-:W-:Y:S01]  /*e250*/  @!P4 IMAD.MOV R17, RZ, RZ, -R17 ;  /* 0x000000ffff11c224 */ /* 0x000fe200078e0a11 */
[----:B------:R-:W-:Y:S01]  /*e260*/  ISETP.GT.U32.AND P4, PT, R2, R11, PT ;  /* 0x0000000b0200720c */ /* 0x000fe20003f84070 */
[----:B------:R-:W-:Y:S01]  /*e270*/  IMAD.MOV R6, RZ, RZ, -R15 ;  /* 0x000000ffff067224 */ /* 0x000fe200078e0a0f */
[----:B------:R-:W-:Y:S01]  /*e280*/  IABS R19, R10 ;  /* 0x0000000a00137213 */ /* 0x000fe20000000000 */
[----:B------:R-:W-:Y:S01]  /*e290*/  IMAD.MOV R8, RZ, RZ, -R8 ;  /* 0x000000ffff087224 */ /* 0x000fe200078e0a08 */
[----:B------:R0:W-:Y:S01]  /*e2a0*/  STL [R1+0x5e4], R17 ;  /* 0x0005e41101007387 */ /* 0x0001e20000100800 */
[----:B------:R-:W-:-:S02]  /*e2b0*/  VIADD R18, R5, 0xf2 ;  /* 0x000000f205127836 */ /* 0x000fc40000000000 */
[----:B------:R-:W-:Y:S02]  /*e2c0*/  @!P1 IMAD.IADD R9, R9, 0x1, -R2 ;  /* 0x0000000109099824 */ /* 0x000fe400078e0a02 */
[C---:B------:R-:W-:Y:S01]  /*e2d0*/  IMAD R0, R2.reuse, R6, R0 ;  /* 0x0000000602007224 */ /* 0x040fe200078e0200 */
[----:B------:R-:W-:Y:S01]  /*e2e0*/  IABS R6, R18 ;  /* 0x0000001200067213 */ /* 0x000fe20000000000 */
[C---:B------:R-:W-:Y:S01]  /*e2f0*/  IMAD R3, R2.reuse, R8, R3 ;  /* 0x0000000802037224 */ /* 0x040fe200078e0203 */
[----:B------:R-:W-:Y:S01]  /*e300*/  ISETP.GT.U32.AND P1, PT, R2, R9, PT ;  /* 0x000000090200720c */ /* 0x000fe20003f24070 */
[----:B------:R-:W-:-:S04]  /*e310*/  IMAD.HI.U32 R24, R7, R19, RZ ;  /* 0x0000001307187227 */ /* 0x000fc800078e00ff */
[--C-:B------:R-:W-:Y:S01]  /*e320*/  @!P0 IMAD.IADD R20, R20, 0x1, -R2.reuse ;  /* 0x0000000114148824 */ /* 0x100fe200078e0a02 */
[C---:B------:R-:W-:Y:S01]  /*e330*/  ISETP.GT.U32.AND P0, PT, R2.reuse, R0, PT ;  /* 0x000000000200720c */ /* 0x040fe20003f04070 */
[----:B------:R-:W-:Y:S01]  /*e340*/  @!P4 IMAD.IADD R11, R11, 0x1, -R2 ;  /* 0x000000010b0bc824 */ /* 0x000fe200078e0a02 */
[----:B------:R-:W-:Y:S01]  /*e350*/  ISETP.GT.U32.AND P4, PT, R2, R3, PT ;  /* 0x000000030200720c */ /* 0x000fe20003f84070 */
[----:B------:R-:W-:-:S04]  /*e360*/  IMAD.HI.U32 R22, R7, R6, RZ ;  /* 0x0000000607167227 */ /* 0x000fc800078e00ff */
[----:B------:R-:W-:Y:S02]  /*e370*/  IMAD.MOV R24, RZ, RZ, -R24 ;  /* 0x000000ffff187224 */ /* 0x000fe400078e0a18 */
[----:B------:R-:W-:Y:S02]  /*e380*/  VIADD R12, R5, 0xf1 ;  /* 0x000000f1050c7836 */ /* 0x000fe40000000000 */
[----:B------:R-:W-:Y:S02]  /*e390*/  IMAD.MOV R22, RZ, RZ, -R22 ;  /* 0x000000ffff167224 */ /* 0x000fe400078e0a16 */
[C---:B------:R-:W-:Y:S01]  /*e3a0*/  IMAD R19, R2.reuse, R24, R19 ;  /* 0x0000001802137224 */ /* 0x040fe200078e0213 */
[----:B------:R-:W-:Y:S01]  /*e3b0*/  IABS R23, R12 ;  /* 0x0000000c00177213 */ /* 0x000fe20000000000 */
[C---:B------:R-:W-:Y:S02]  /*e3c0*/  IMAD R6, R2.reuse, R22, R6 ;  /* 0x0000001602067224 */ /* 0x040fe400078e0206 */
[--C-:B------:R-:W-:Y:S01]  /*e3d0*/  @!P1 IMAD.IADD R9, R9, 0x1, -R2.reuse ;  /* 0x0000000109099824 */ /* 0x100fe200078e0a02 */
[----:B------:R-:W-:Y:S01]  /*e3e0*/  ISETP.GT.U32.AND P1, PT, R2, R19, PT ;  /* 0x000000130200720c */ /* 0x000fe20003f24070 */
[----:B------:R-:W-:Y:S01]  /*e3f0*/  @!P0 IMAD.IADD R0, R0, 0x1, -R2 ;  /* 0x0000000100008824 */ /* 0x000fe200078e0a02 */
[----:B------:R-:W-:Y:S01]  /*e400*/  ISETP.GE.AND P0, PT, R21, RZ, PT ;  /* 0x000000ff1500720c */ /* 0x000fe20003f06270 */
[----:B------:R-:W-:-:S02]  /*e410*/  IMAD.MOV.U32 R26, RZ, RZ, R11 ;  /* 0x000000ffff1a7224 */ /* 0x000fc400078e000b */
[----:B------:R-:W-:Y:S01]  /*e420*/  @!P4 IMAD.IADD R3, R3, 0x1, -R2 ;  /* 0x000000010303c824 */ /* 0x000fe200078e0a02 */
[----:B------:R-:W-:Y:S01]  /*e430*/  ISETP.GT.U32.AND P4, PT, R2, R6, PT ;  /* 0x000000060200720c */ /* 0x000fe20003f84070 */
[----:B------:R-:W-:Y:S02]  /*e440*/  IMAD.MOV.U32 R21, RZ, RZ, R20 ;  /* 0x000000ffff157224 */ /* 0x000fe400078e0014 */
[----:B------:R-:W-:-:S04]  /*e450*/  IMAD.HI.U32 R22, R7, R23, RZ ;  /* 0x0000001707167227 */ /* 0x000fc800078e00ff */
[----:B------:R-:W-:Y:S01]  /*e460*/  @!P6 IMAD.MOV R26, RZ, RZ, -R26 ;  /* 0x000000ffff1ae224 */ /* 0x000fe200078e0a1a */
[C---:B------:R-:W-:Y:S01]  /*e470*/  ISETP.GT.U32.AND P6, PT, R2.reuse, R0, PT ;  /* 0x000000000200720c */ /* 0x040fe20003fc4070 */
[C---:B------:R-:W-:Y:S02]  /*e480*/  VIADD R8, R5.reuse, 0xf0 ;  /* 0x000000f005087836 */ /* 0x040fe40000000000 */
[----:B------:R-:W-:Y:S01]  /*e490*/  @!P2 IMAD.MOV R21, RZ, RZ, -R21 ;  /* 0x000000ffff15a224 */ /* 0x000fe200078e0a15 */
[----:B------:R-:W-:Y:S01]  /*e4a0*/  STL [R1+0x5e0], R26 ;  /* 0x0005e01a01007387 */ /* 0x000fe20000100800 */
[----:B------:R-:W-:Y:S01]  /*e4b0*/  VIADD R15, R5, 0xef ;  /* 0x000000ef050f7836 */ /* 0x000fe20000000000 */
[----:B------:R-:W-:Y:S01]  /*e4c0*/  IABS R13, R8 ;  /* 0x00000008000d7213 */ /* 0x000fe20000000000 */
[----:B------:R-:W-:Y:S01]  /*e4d0*/  IMAD.MOV R22, RZ, RZ, -R22 ;  /* 0x000000ffff167224 */ /* 0x000fe200078e0a16 */
[----:B------:R1:W-:Y:S01]  /*e4e0*/  STL [R1+0x5dc], R21 ;  /* 0x0005dc1501007387 */ /* 0x0003e20000100800 */
[----:B------:R-:W-:Y:S01]  /*e4f0*/  @!P1 IMAD.IADD R19, R19, 0x1, -R2 ;  /* 0x0000000113139824 */ /* 0x000fe200078e0a02 */
[----:B0-----:R-:W-:Y:S01]  /*e500*/  IABS R17, R15 ;  /* 0x0000000f00117213 */ /* 0x001fe20000000000 */
[C---:B------:R-:W-:Y:S01]  /*e510*/  IMAD R22, R2.reuse, R22, R23 ;  /* 0x0000001602167224 */ /* 0x040fe200078e0217 */
[C---:B------:R-:W-:Y:S01]  /*e520*/  ISETP.GT.U32.AND P1, PT, R2.reuse, R3, PT ;  /* 0x000000030200720c */ /* 0x040fe20003f24070 */
[----:B------:R-:W-:Y:S01]  /*e530*/  IMAD.HI.U32 R25, R7, R13, RZ ;  /* 0x0000000d07197227 */ /* 0x000fe200078e00ff */
[----:B------:R-:W-:-:S03]  /*e540*/  ISETP.GT.U32.AND P2, PT, R2, R19, PT ;  /* 0x000000130200720c */ /* 0x000fc60003f44070 */
[----:B------:R-:W-:Y:S02]  /*e550*/  @!P4 IMAD.IADD R6, R6, 0x1, -R2 ;  /* 0x000000010606c824 */ /* 0x000fe400078e0a02 */
[----:B-1----:R-:W-:Y:S02]  /*e560*/  IMAD.MOV.U32 R21, RZ, RZ, R9 ;  /* 0x000000ffff157224 */ /* 0x002fe400078e0009 */
[----:B------:R-:W-:Y:S01]  /*e570*/  IMAD.HI.U32 R24, R7, R17, RZ ;  /* 0x0000001107187227 */ /* 0x000fe200078e00ff */
[----:B------:R-:W-:-:S03]  /*e580*/  ISETP.GT.U32.AND P4, PT, R2, R6, PT ;  /* 0x000000060200720c */ /* 0x000fc60003f84070 */
[----:B------:R-:W-:Y:S01]  /*e590*/  @!P5 IMAD.MOV R21, RZ, RZ, -R21 ;  /* 0x000000ffff15d224 */ /* 0x000fe200078e0a15 */
[C---:B------:R-:W-:Y:S01]  /*e5a0*/  ISETP.GT.U32.AND P5, PT, R2.reuse, R22, PT ;  /* 0x000000160200720c */ /* 0x040fe20003fa4070 */
[----:B------:R-:W-:Y:S02]  /*e5b0*/  IMAD.MOV R25, RZ, RZ, -R25 ;  /* 0x000000ffff197224 */ /* 0x000fe400078e0a19 */
[----:B------:R-:W-:Y:S01]  /*e5c0*/  IMAD.MOV R24, RZ, RZ, -R24 ;  /* 0x000000ffff187224 */ /* 0x000fe200078e0a18 */
[----:B------:R0:W-:Y:S01]  /*e5d0*/  STL [R1+0x5d8], R21 ;  /* 0x0005d81501007387 */ /* 0x0001e20000100800 */
[----:B------:R-:W-:Y:S02]  /*e5e0*/  VIADD R11, R5, 0xee ;  /* 0x000000ee050b7836 */ /* 0x000fe40000000000 */
[C---:B------:R-:W-:Y:S02]  /*e5f0*/  IMAD R13, R2.reuse, R25, R13 ;  /* 0x00000019020d7224 */ /* 0x040fe400078e020d */
[C---:B------:R-:W-:Y:S01]  /*e600*/  IMAD R17, R2.reuse, R24, R17 ;  /* 0x0000001802117224 */ /* 0x040fe200078e0211 */
[----:B------:R-:W-:Y:S01]  /*e610*/  IABS R20, R11 ;  /* 0x0000000b00147213 */ /* 0x000fe20000000000 */
[--C-:B------:R-:W-:Y:S01]  /*e620*/  @!P1 IMAD.IADD R3, R3, 0x1, -R2.reuse ;  /* 0x0000000103039824 */ /* 0x100fe200078e0a02 */
[----:B------:R-:W-:Y:S01]  /*e630*/  ISETP.GT.U32.AND P1, PT, R2, R13, PT ;  /* 0x0000000d0200720c */ /* 0x000fe20003f24070 */
[--C-:B------:R-:W-:Y:S01]  /*e640*/  @!P6 IMAD.IADD R0, R0, 0x1, -R2.reuse ;  /* 0x000000010000e824 */ /* 0x100fe200078e0a02 */
[----:B------:R-:W-:Y:S01]  /*e650*/  ISETP.GE.AND P6, PT, R14, RZ, PT ;  /* 0x000000ff0e00720c */ /* 0x000fe20003fc6270 */
[--C-:B------:R-:W-:Y:S01]  /*e660*/  @!P2 IMAD.IADD R19, R19, 0x1, -R2.reuse ;  /* 0x000000011313a824 */ /* 0x100fe200078e0a02 */
[----:B------:R-:W-:Y:S01]  /*e670*/  ISETP.GT.U32.AND P2, PT, R2, R17, PT ;  /* 0x000000110200720c */ /* 0x000fe20003f44070 */
[----:B------:R-:W-:Y:S01]  /*e680*/  @!P5 IMAD.IADD R22, R22, 0x1, -R2 ;  /* 0x000000011616d824 */ /* 0x000fe200078e0a02 */
[----:B------:R-:W-:Y:S01]  /*e690*/  ISETP.GE.AND P5, PT, R18, RZ, PT ;  /* 0x000000ff1200720c */ /* 0x000fe20003fa6270 */
[----:B------:R-:W-:-:S04]  /*e6a0*/  IMAD.HI.U32 R14, R7, R20, RZ ;  /* 0x00000014070e7227 */ /* 0x000fc800078e00ff */
[----:B------:R-:W-:Y:S01]  /*e6b0*/  @!P4 IMAD.IADD R6, R6, 0x1, -R2 ;  /* 0x000000010606c824 */ /* 0x000fe200078e0a02 */
[----:B------:R-:W-:Y:S01]  /*e6c0*/  ISETP.GE.AND P4, PT, R10, RZ, PT ;  /* 0x000000ff0a00720c */ /* 0x000fe20003f86270 */
[----:B------:R-:W-:Y:S02]  /*e6d0*/  IMAD.MOV R14, RZ, RZ, -R14 ;  /* 0x000000ffff0e7224 */ /* 0x000fe400078e0a0e */
[----:B------:R-:W-:Y:S02]  /*e6e0*/  IMAD.MOV.U32 R24, RZ, RZ, R3 ;  /* 0x000000ffff187224 */ /* 0x000fe400078e0003 */
[----:B------:R-:W-:Y:S02]  /*e6f0*/  VIADD R9, R5, 0xed ;  /* 0x000000ed05097836 */ /* 0x000fe40000000000 */
[C---:B------:R-:W-:Y:S02]  /*e700*/  IMAD R14, R2.reuse, R14, R20 ;  /* 0x0000000e020e7224 */ /* 0x040fe400078e0214 */
[----:B------:R-:W-:Y:S01]  /*e710*/  @!P0 IMAD.MOV R24, RZ, RZ, -R24 ;  /* 0x000000ffff188224 */ /* 0x000fe200078e0a18 */
[----:B------:R-:W-:Y:S01]  /*e720*/  ISETP.GT.U32.AND P0, PT, R2, R22, PT ;  /* 0x000000160200720c */ /* 0x000fe20003f04070 */
[----:B------:R-:W-:Y:S01]  /*e730*/  IMAD.MOV.U32 R3, RZ, RZ, R6 ;  /* 0x000000ffff037224 */ /* 0x000fe200078e0006 */
[----:B0-----:R-:W-:Y:S01]  /*e740*/  IABS R21, R9 ;  /* 0x0000000900157213 */ /* 0x001fe20000000000 */
[----:B------:R-:W-:Y:S01]  /*e750*/  @!P1 IMAD.IADD R13, R13, 0x1, -R2 ;  /* 0x000000010d0d9824 */ /* 0x000fe200078e0a02 */
[----:B------:R-:W-:Y:S01]  /*e760*/  ISETP.GE.AND P1, PT, R12, RZ, PT ;  /* 0x000000ff0c00720c */ /* 0x000fe20003f26270 */
[----:B------:R-:W-:Y:S01]  /*e770*/  IMAD.MOV.U32 R23, RZ, RZ, R0 ;  /* 0x000000ffff177224 */ /* 0x000fe200078e0000 */
[----:B------:R-:W-:Y:S01]  /*e780*/  STL [R1+0x5d4], R24 ;  /* 0x0005d41801007387 */ /* 0x000fe20000100800 */
[----:B------:R-:W-:Y:S01]  /*e790*/  @!P2 IMAD.IADD R17, R17, 0x1, -R2 ;  /* 0x000000011111a824 */ /* 0x000fe200078e0a02 */
[----:B------:R-:W-:Y:S01]  /*e7a0*/  ISETP.GT.U32.AND P2, PT, R2, R13, PT ;  /* 0x0000000d0200720c */ /* 0x000fe20003f44070 */
[----:B------:R-:W-:-:S02]  /*e7b0*/  IMAD.MOV.U32 R0, RZ, RZ, R19 ;  /* 0x000000ffff007224 */ /* 0x000fc400078e0013 */
[----:B------:R-:W-:Y:S01]  /*e7c0*/  @!P5 IMAD.MOV R3, RZ, RZ, -R3 ;  /* 0x000000ffff03d224 */ /* 0x000fe200078e0a03 */
[C---:B------:R-:W-:Y:S01]  /*e7d0*/  ISETP.GT.U32.AND P5, PT, R2.reuse, R14, PT ;  /* 0x0000000e0200720c */ /* 0x040fe20003fa4070 */
[----:B------:R-:W-:Y:S01]  /*e7e0*/  @!P6 IMAD.MOV R23, RZ, RZ, -R23 ;  /* 0x000000ffff17e224 */ /* 0x000fe200078e0a17 */
[----:B------:R-:W-:Y:S01]  /*e7f0*/  ISETP.GT.U32.AND P6, PT, R2, R17, PT ;  /* 0x000000110200720c */ /* 0x000fe20003fc4070 */
[----:B------:R-:W-:-:S03]  /*e800*/  IMAD.HI.U32 R10, R7, R21, RZ ;  /* 0x00000015070a7227 */ /* 0x000fc600078e00ff */
[----:B------:R-:W-:Y:S01]  /*e810*/  STL [R1+0x5d0], R23 ;  /* 0x0005d01701007387 */ /* 0x000fe20000100800 */
[----:B------:R-:W-:Y:S01]  /*e820*/  @!P4 IMAD.MOV R0, RZ, RZ, -R0 ;  /* 0x000000ffff00c224 */ /* 0x000fe200078e0a00 */
[----:B------:R-:W-:Y:S01]  /*e830*/  ISETP.GE.AND P4, PT, R8, RZ, PT ;  /* 0x000000ff0800720c */ /* 0x000fe20003f86270 */
[----:B------:R-:W-:Y:S02]  /*e840*/  IMAD.MOV R10, RZ, RZ, -R10 ;  /* 0x000000ffff0a7224 */ /* 0x000fe400078e0a0a */
[----:B------:R-:W-:Y:S01]  /*e850*/  @!P0 IMAD.IADD R22, R22, 0x1, -R2 ;  /* 0x0000000116168824 */ /* 0x000fe200078e0a02 */
[----:B------:R0:W-:Y:S01]  /*e860*/  STL [R1+0x5cc], R0 ;  /* 0x0005cc0001007387 */ /* 0x0001e20000100800 */
[----:B------:R-:W-:Y:S01]  /*e870*/  IMAD R10, R2, R10, R21 ;  /* 0x0000000a020a7224 */ /* 0x000fe200078e0215 */
[----:B------:R-:W-:Y:S01]  /*e880*/  ISETP.GE.AND P0, PT, R15, RZ, PT ;  /* 0x000000ff0f00720c */ /* 0x000fe20003f06270 */
[----:B------:R-:W-:Y:S01]  /*e890*/  IMAD.MOV.U32 R12, RZ, RZ, R22 ;  /* 0x000000ffff0c7224 */ /* 0x000fe200078e0016 */
[----:B------:R1:W-:Y:S01]  /*e8a0*/  STL [R1+0x5c8], R3 ;  /* 0x0005c80301007387 */ /* 0x0003e20000100800 */
[--C-:B------:R-:W-:Y:S01]  /*e8b0*/  @!P5 IMAD.IADD R14, R14, 0x1, -R2.reuse ;  /* 0x000000010e0ed824 */ /* 0x100fe200078e0a02 */
[----:B------:R-:W-:Y:S01]  /*e8c0*/  ISETP.GE.AND P5, PT, R9, RZ, PT ;  /* 0x000000ff0900720c */ /* 0x000fe20003fa6270 */
[--C-:B------:R-:W-:Y:S01]  /*e8d0*/  @!P2 IMAD.IADD R13, R13, 0x1, -R2.reuse ;  /* 0x000000010d0da824 */ /* 0x100fe200078e0a02 */
[----:B------:R-:W-:Y:S01]  /*e8e0*/  ISETP.GT.U32.AND P2, PT, R2, R10, PT ;  /* 0x0000000a0200720c */ /* 0x000fe20003f44070 */
[----:B------:R-:W-:Y:S01]  /*e8f0*/  @!P6 IMAD.IADD R17, R17, 0x1, -R2 ;  /* 0x000000011111e824 */ /* 0x000fe200078e0a02 */
[----:B------:R-:W-:Y:S01]  /*e900*/  ISETP.GE.AND P6, PT, R11, RZ, PT ;  /* 0x000000ff0b00720c */ /* 0x000fe20003fc6270 */
[----:B0-----:R-:W-:-:S02]  /*e910*/  VIADD R0, R5, 0xec ;  /* 0x000000ec05007836 */ /* 0x001fc40000000000 */
[----:B------:R-:W-:Y:S01]  /*e920*/  @!P1 IMAD.MOV R12, RZ, RZ, -R12 ;  /* 0x000000ffff0c9224 */ /* 0x000fe200078e0a0c */
[----:B------:R-:W-:Y:S01]  /*e930*/  ISETP.GT.U32.AND P1, PT, R2, R14, PT ;  /* 0x0000000e0200720c */ /* 0x000fe20003f24070 */
[----:B-1----:R-:W-:Y:S01]  /*e940*/  VIADD R3, R5, 0xeb ;  /* 0x000000eb05037836 */ /* 0x002fe20000000000 */
[----:B------:R-:W-:Y:S01]  /*e950*/  IABS R6, R0 ;  /* 0x0000000000067213 */ /* 0x000fe20000000000 */
[----:B------:R-:W-:Y:S01]  /*e960*/  IMAD.MOV.U32 R9, RZ, RZ, R17 ;  /* 0x000000ffff097224 */ /* 0x000fe200078e0011 */
[----:B------:R0:W-:Y:S01]  /*e970*/  STL [R1+0x5c4], R12 ;  /* 0x0005c40c01007387 */ /* 0x0001e20000100800 */
[----:B------:R-:W-:Y:S01]  /*e980*/  @!P3 IMAD.MOV R16, RZ, RZ, -R16 ;  /* 0x000000ffff10b224 */ /* 0x000fe200078e0a10 */
[----:B------:R-:W-:Y:S01]  /*e990*/  IABS R8, R3 ;  /* 0x0000000300087213 */ /* 0x000fe20000000000 */
[----:B------:R-:W-:Y:S01]  /*e9a0*/  IMAD.HI.U32 R11, R7, R6, RZ ;  /* 0x00000006070b7227 */ /* 0x000fe200078e00ff */
[----:B------:R-:W-:-:S03]  /*e9b0*/  ISETP.GE.AND P3, PT, R5, RZ, PT ;  /* 0x000000ff0500720c */ /* 0x000fc60003f66270 */
[----:B------:R-:W-:Y:S02]  /*e9c0*/  IMAD.MOV R11, RZ, RZ, -R11 ;  /* 0x000000ffff0b7224 */ /* 0x000fe400078e0a0b */
[----:B------:R-:W-:Y:S01]  /*e9d0*/  @!P2 IMAD.IADD R10, R10, 0x1, -R2 ;  /* 0x000000010a0aa824 */ /* 0x000fe200078e0a02 */
[----:B------:R-:W-:Y:S01]  /*e9e0*/  ISETP.GE.AND P2, PT, R0, RZ, PT ;  /* 0x000000ff0000720c */ /* 0x000fe20003f46270 */
[----:B0-----:R-:W-:Y:S02]  /*e9f0*/  IMAD.MOV.U32 R12, RZ, RZ, R13 ;  /* 0x000000ffff0c7224 */ /* 0x001fe400078e000d */
[----:B------:R-:W-:Y:S02]  /*ea00*/  IMAD R13, R2, R11, R6 ;  /* 0x0000000b020d7224 */ /* 0x000fe400078e0206 */
[----:B------:R-:W-:Y:S02]  /*ea10*/  @!P1 IMAD.IADD R14, R14, 0x1, -R2 ;  /* 0x000000010e0e9824 */ /* 0x000fe400078e0a02 */
[----:B------:R-:W-:Y:S01]  /*ea20*/  @!P4 IMAD.MOV R12, RZ, RZ, -R12 ;  /* 0x000000ffff0cc224 */ /* 0x000fe200078e0a0c */
[C---:B------:R-:W-:Y:S01]  /*ea30*/  ISETP.GT.U32.AND P1, PT, R2.reuse, R13, PT ;  /* 0x0000000d0200720c */ /* 0x040fe20003f24070 */
[----:B------:R-:W-:Y:S01]  /*ea40*/  IMAD.HI.U32 R0, R7, R8, RZ ;  /* 0x0000000807007227 */ /* 0x000fe200078e00ff */
[----:B------:R-:W-:-:S02]  /*ea50*/  ISETP.GT.U32.AND P4, PT, R2, R10, PT ;  /* 0x0000000a0200720c */ /* 0x000fc40003f84070 */
[----:B------:R0:W-:Y:S01]  /*ea60*/  STL [R1+0x5bc], R12 ;  /* 0x0005bc0c01007387 */ /* 0x0001e20000100800 */
[----:B------:R-:W-:Y:S01]  /*ea70*/  @!P0 IMAD.MOV R9, RZ, RZ, -R9 ;  /* 0x000000ffff098224 */ /* 0x000fe200078e0a09 */
[----:B------:R-:W-:Y:S01]  /*ea80*/  ISETP.GE.AND P0, PT, R3, RZ, PT ;  /* 0x000000ff0300720c */ /* 0x000fe20003f06270 */
[----:B------:R-:W-:Y:S02]  /*ea90*/  IMAD.MOV R6, RZ, RZ, -R0 ;  /* 0x000000ffff067224 */ /* 0x000fe400078e0a00 */
[----:B------:R-:W-:Y:S01]  /*eaa0*/  VIADD R3, R5, 0xea ;  /* 0x000000ea05037836 */ /* 0x000fe20000000000 */
[----:B------:R1:W-:Y:S01]  /*eab0*/  STL [R1+0x5b8], R9 ;  /* 0x0005b80901007387 */ /* 0x0003e20000100800 */
[----:B------:R-:W-:Y:S02]  /*eac0*/  IMAD.MOV.U32 R15, RZ, RZ, R14 ;  /* 0x000000ffff0f7224 */ /* 0x000fe400078e000e */
[----:B------:R-:W-:Y:S01]  /*ead0*/  IMAD R8, R2, R6, R8 ;  /* 0x0000000602087224 */ /* 0x000fe200078e0208 */
[----:B------:R-:W-:Y:S01]  /*eae0*/  IABS R11, R3 ;  /* 0x00000003000b7213 */ /* 0x000fe20000000000 */
[----:B------:R-:W-:Y:S01]  /*eaf0*/  @!P1 IMAD.IADD R13, R13, 0x1, -R2 ;  /* 0x000000010d0d9824 */ /* 0x000fe200078e0a02 */
[----:B------:R-:W-:Y:S01]  /*eb00*/  ISETP.GE.AND P1, PT, R3, RZ, PT ;  /* 0x000000ff0300720c */ /* 0x000fe20003f26270 */
[----:B------:R-:W-:-:S02]  /*eb10*/  @!P6 IMAD.MOV R15, RZ, RZ, -R15 ;  /* 0x000000ffff0fe224 */ /* 0x000fc400078e0a0f */
[----:B------:R-:W-:Y:S01]  /*eb20*/  @!P4 IMAD.IADD R10, R10, 0x1, -R2 ;  /* 0x000000010a0ac824 */ /* 0x000fe200078e0a02 */
[C---:B------:R-:W-:Y:S01]  /*eb30*/  ISETP.GT.U32.AND P4, PT, R2.reuse, R8, PT ;  /* 0x000000080200720c */ /* 0x040fe20003f84070 */
[C---:B------:R-:W-:Y:S01]  /*eb40*/  VIADD R6, R5.reuse, 0xe8 ;  /* 0x000000e805067836 */ /* 0x040fe20000000000 */
[----:B------:R2:W-:Y:S01]  /*eb50*/  STL [R1+0x5b4], R15 ;  /* 0x0005b40f01007387 */ /* 0x0005e20000100800 */
[----:B------:R-:W-:Y:S01]  /*eb60*/  ISETP.GT.U32.AND P6, PT, R2, R13, PT ;  /* 0x0000000d0200720c */ /* 0x000fe20003fc4070 */
[----:B------:R-:W-:Y:S02]  /*eb70*/  VIADD R0, R5, 0xe9 ;  /* 0x000000e905007836 */ /* 0x000fe40000000000 */
[----:B0-----:R-:W-:Y:S01]  /*eb80*/  IABS R12, R6 ;  /* 0x00000006000c7213 */ /* 0x001fe20000000000 */
[----:B------:R-:W-:Y:S02]  /*eb90*/  @!P5 IMAD.MOV R10, RZ, RZ, -R10 ;  /* 0x000000ffff0ad224 */ /* 0x000fe400078e0a0a */
[----:B-1----:R-:W-:-:S02]  /*eba0*/  IABS R9, R0 ;  /* 0x0000000000097213 */ /* 0x002fc40000000000 */
[----:B------:R-:W-:Y:S01]  /*ebb0*/  IMAD.MOV.U32 R14, RZ, RZ, R12 ;  /* 0x000000ffff0e7224 */ /* 0x000fe200078e000c */
[----:B------:R-:W-:Y:S01]  /*ebc0*/  ISETP.GE.AND P5, PT, R0, RZ, PT ;  /* 0x000000ff0000720c */ /* 0x000fe20003fa6270 */
[----:B--2---:R-:W-:Y:S01]  /*ebd0*/  IMAD.HI.U32 R15, R7, R11, RZ ;  /* 0x0000000b070f7227 */ /* 0x004fe200078e00ff */
[----:B------:R0:W-:Y:S03]  /*ebe0*/  STL [R1+0x5b0], R10 ;  /* 0x0005b00a01007387 */ /* 0x0001e60000100800 */
[----:B------:R-:W-:Y:S02]  /*ebf0*/  IMAD.MOV R15, RZ, RZ, -R15 ;  /* 0x000000ffff0f7224 */ /* 0x000fe400078e0a0f */
[----:B------:R-:W-:Y:S02]  /*ec00*/  @!P4 IMAD.IADD R8, R8, 0x1, -R2 ;  /* 0x000000010808c824 */ /* 0x000fe400078e0a02 */
[----:B------:R-:W-:-:S02]  /*ec10*/  IMAD R11, R2, R15, R11 ;  /* 0x0000000f020b7224 */ /* 0x000fc400078e020b */
        /* <DEDUP_REMOVED lines=8> */
[----:B0-----:R-:W-:Y:S02]  /*eca0*/  IMAD R10, R2, R12, R9 ;  /* 0x0000000c020a7224 */ /* 0x001fe400078e0209 */
[----:B------:R-:W-:Y:S01]  /*ecb0*/  IMAD.MOV.U32 R20, RZ, RZ, R13 ;  /* 0x000000ffff147224 */ /* 0x000fe200078e000d */
[----:B------:R-:W-:Y:S01]  /*ecc0*/  IABS R17, R3 ;  /* 0x0000000300117213 */ /* 0x000fe20000000000 */
[----:B------:R-:W-:-:S02]  /*ecd0*/  @!P6 IMAD.IADD R11, R11, 0x1, -R2 ;  /* 0x000000010b0be824 */ /* 0x000fc400078e0a02 */
[----:B------:R-:W-:Y:S01]  /*ece0*/  @!P4 IMAD.IADD R8, R8, 0x1, -R2 ;  /* 0x000000010808c824 */ /* 0x000fe200078e0a02 */
[C---:B------:R-:W-:Y:S01]  /*ecf0*/  ISETP.GT.U32.AND P4, PT, R2.reuse, R10, PT ;  /* 0x0000000a0200720c */ /* 0x040fe20003f84070 */
[----:B------:R-:W-:Y:S01]  /*ed00*/  @!P2 IMAD.MOV R20, RZ, RZ, -R20 ;  /* 0x000000ffff14a224 */ /* 0x000fe200078e0a14 */
[C---:B------:R-:W-:Y:S01]  /*ed10*/  ISETP.GT.U32.AND P2, PT, R2.reuse, R11, PT ;  /* 0x0000000b0200720c */ /* 0x040fe20003f44070 */
[C---:B------:R-:W-:Y:S02]  /*ed20*/  IMAD R14, R2.reuse, R0, R14 ;  /* 0x00000000020e7224 */ /* 0x040fe400078e020e */
[----:B------:R-:W-:Y:S01]  /*ed30*/  IMAD.HI.U32 R13, R7, R17, RZ ;  /* 0x00000011070d7227 */ /* 0x000fe200078e00ff */
[----:B------:R0:W-:Y:S02]  /*ed40*/  STL [R1+0x5ac], R20 ;  /* 0x0005ac1401007387 */ /* 0x0001e40000100800 */
[----:B------:R-:W-:Y:S01]  /*ed50*/  ISETP.GT.U32.AND P6, PT, R2, R14, PT ;  /* 0x0000000e0200720c */ /* 0x000fe20003fc4070 */
[----:B------:R-:W-:-:S02]  /*ed60*/  VIADD R0, R5, 0xe5 ;  /* 0x000000e505007836 */ /* 0x000fc40000000000 */
[----:B------:R-:W-:Y:S02]  /*ed70*/  VIADD R12, R5, 0xe6 ;  /* 0x000000e6050c7836 */ /* 0x000fe40000000000 */
[--C-:B------:R-:W-:Y:S01]  /*ed80*/  @!P4 IMAD.IADD R10, R10, 0x1, -R2.reuse ;  /* 0x000000010a0ac824 */ /* 0x100fe200078e0a02 */
[----:B------:R-:W-:Y:S01]  /*ed90*/  IABS R19, R0 ;  /* 0x0000000000137213 */ /* 0x000fe20000000000 */
[----:B------:R-:W-:Y:S01]  /*eda0*/  @!P2 IMAD.IADD R11, R11, 0x1, -R2 ;  /* 0x000000010b0ba824 */ /* 0x000fe200078e0a02 */
[----:B------:R-:W-:Y:S01]  /*edb0*/  IABS R18, R12 ;  /* 0x0000000c00127213 */ /* 0x000fe20000000000 */
[----:B0-----:R-:W-:Y:S01]  /*edc0*/  IMAD.MOV.U32 R20, RZ, RZ, R8 ;  /* 0x000000ffff147224 */ /* 0x001fe200078e0008 */
[----:B------:R-:W-:Y:S01]  /*edd0*/  ISETP.GT.U32.AND P4, PT, R2, R10, PT ;  /* 0x0000000a0200720c */ /* 0x000fe20003f84070 */
[----:B------:R-:W-:Y:S02]  /*ede0*/  IMAD.MOV R8, RZ, RZ, -R13 ;  /* 0x000000ffff087224 */ /* 0x000fe400078e0a0d */
[----:B------:R-:W-:Y:S01]  /*edf0*/  @!P0 IMAD.MOV R20, RZ, RZ, -R20 ;  /* 0x000000ffff148224 */ /* 0x000fe200078e0a14 */
[----:B------:R-:W-:Y:S01]  /*ee00*/  ISETP.GE.AND P0, PT, R6, RZ, PT ;  /* 0x000000ff0600720c */ /* 0x000fe20003f06270 */
[----:B------:R-:W-:-:S02]  /*ee10*/  IMAD R6, R2, R8, R17 ;  /* 0x0000000802067224 */ /* 0x000fc400078e0211 */
[----:B------:R-:W-:Y:S01]  /*ee20*/  @!P6 IMAD.IADD R14, R14, 0x1, -R2 ;  /* 0x000000010e0ee824 */ /* 0x000fe200078e0a02 */
[----:B------:R0:W-:Y:S01]  /*ee30*/  STL [R1+0x5a8], R20 ;  /* 0x0005a81401007387 */ /* 0x0001e20000100800 */
[----:B------:R-:W-:Y:S01]  /*ee40*/  IMAD.MOV.U32 R13, RZ, RZ, R19 ;  /* 0x000000ffff0d7224 */ /* 0x000fe200078e0013 */
[C---:B------:R-:W-:Y:S01]  /*ee50*/  ISETP.GT.U32.AND P2, PT, R2.reuse, R6, PT ;  /* 0x000000060200720c */ /* 0x040fe20003f44070 */
[----:B------:R-:W-:Y:S01]  /*ee60*/  VIADD R9, R5, 0xe4 ;  /* 0x000000e405097836 */ /* 0x000fe20000000000 */
[----:B------:R-:W-:Y:S01]  /*ee70*/  ISETP.GT.U32.AND P6, PT, R2, R14, PT ;  /* 0x0000000e0200720c */ /* 0x000fe20003fc4070 */
[----:B------:R-:W-:-:S03]  /*ee80*/  IMAD.HI.U32 R19, R7, R18, RZ ;  /* 0x0000001207137227 */ /* 0x000fc600078e00ff */
[----:B------:R-:W-:Y:S01]  /*ee90*/  IABS R15, R9 ;  /* 0x00000009000f7213 */ /* 0x000fe20000000000 */
[----:B------:R-:W-:-:S04]  /*eea0*/  IMAD.HI.U32 R17, R7, R13, RZ ;  /* 0x0000000d07117227 */ /* 0x000fc800078e00ff */
[----:B------:R-:W-:Y:S02]  /*eeb0*/  IMAD.MOV R19, RZ, RZ, -R19 ;  /* 0x000000ffff137224 */ /* 0x000fe400078e0a13 */
[----:B------:R-:W-:Y:S02]  /*eec0*/  IMAD.MOV R17, RZ, RZ, -R17 ;  /* 0x000000ffff117224 */ /* 0x000fe400078e0a11 */
[--C-:B------:R-:W-:Y:S02]  /*eed0*/  @!P2 IMAD.IADD R6, R6, 0x1, -R2.reuse ;  /* 0x000000010606a824 */ /* 0x100fe400078e0a02 */
[----:B------:R-:W-:Y:S01]  /*eee0*/  @!P4 IMAD.IADD R10, R10, 0x1, -R2 ;  /* 0x000000010a0ac824 */ /* 0x000fe200078e0a02 */
[----:B------:R-:W-:Y:S01]  /*eef0*/  ISETP.GE.AND P4, PT, R3, RZ, PT ;  /* 0x000000ff0300720c */ /* 0x000fe20003f86270 */
[C---:B------:R-:W-:Y:S01]  /*ef00*/  IMAD R3, R2.reuse, R19, R18 ;  /* 0x0000001302037224 */ /* 0x040fe200078e0212 */
[C---:B------:R-:W-:Y:S01]  /*ef10*/  ISETP.GT.U32.AND P2, PT, R2.reuse, R6, PT ;  /* 0x000000060200720c */ /* 0x040fe20003f44070 */
[----:B------:R-:W-:-:S02]  /*ef20*/  IMAD R13, R2, R17, R13 ;  /* 0x00000011020d7224 */ /* 0x000fc400078e020d */
[----:B0-----:R-:W-:Y:S02]  /*ef30*/  IMAD.MOV.U32 R20, RZ, RZ, R11 ;  /* 0x000000ffff147224 */ /* 0x001fe400078e000b */
[----:B------:R-:W-:-:S04]  /*ef40*/  IMAD.HI.U32 R8, R7, R15, RZ ;  /* 0x0000000f07087227 */ /* 0x000fc800078e00ff */
[----:B------:R-:W-:Y:S01]  /*ef50*/  @!P1 IMAD.MOV R20, RZ, RZ, -R20 ;  /* 0x000000ffff149224 */ /* 0x000fe200078e0a14 */
[----:B------:R-:W-:Y:S01]  /*ef60*/  ISETP.GT.U32.AND P1, PT, R2, R3, PT ;  /* 0x000000030200720c */ /* 0x000fe20003f24070 */
[----:B------:R-:W-:Y:S01]  /*ef70*/  @!P6 IMAD.IADD R14, R14, 0x1, -R2 ;  /* 0x000000010e0ee824 */ /* 0x000fe200078e0a02 */
[C---:B------:R-:W-:Y:S01]  /*ef80*/  ISETP.GT.U32.AND P6, PT, R2.reuse, R13, PT ;  /* 0x0000000d0200720c */ /* 0x040fe20003fc4070 */
[----:B------:R-:W-:Y:S01]  /*ef90*/  IMAD.MOV R18, RZ, RZ, -R8 ;  /* 0x000000ffff127224 */ /* 0x000fe200078e0a08 */
[----:B------:R-:W-:Y:S01]  /*efa0*/  STL [R1+0x5a4], R20 ;  /* 0x0005a41401007387 */ /* 0x000fe20000100800 */
[C---:B------:R-:W-:Y:S02]  /*efb0*/  VIADD R8, R5.reuse, 0xe3 ;  /* 0x000000e305087836 */ /* 0x040fe40000000000 */
[----:B------:R-:W-:Y:S02]  /*efc0*/  IMAD R11, R2, R18, R15 ;  /* 0x00000012020b7224 */ /* 0x000fe400078e020f */
[----:B------:R-:W-:Y:S01]  /*efd0*/  IMAD.MOV.U32 R17, RZ, RZ, R14 ;  /* 0x000000ffff117224 */ /* 0x000fe200078e000e */
[----:B------:R-:W-:Y:S01]  /*efe0*/  IABS R15, R8 ;  /* 0x00000008000f7213 */ /* 0x000fe20000000000 */
[----:B------:R-:W-:-:S02]  /*eff0*/  VIADD R14, R5, 0xe2 ;  /* 0x000000e2050e7836 */ /* 0x000fc40000000000 */
[----:B------:R-:W-:Y:S01]  /*f000*/  @!P2 IMAD.IADD R6, R6, 0x1, -R2 ;  /* 0x000000010606a824 */ /* 0x000fe200078e0a02 */
[----:B------:R-:W-:Y:S01]  /*f010*/  ISETP.GE.AND P2, PT, R0, RZ, PT ;  /* 0x000000ff0000720c */ /* 0x000fe20003f46270 */
[----:B------:R-:W-:Y:S01]  /*f020*/  IMAD.MOV.U32 R18, RZ, RZ, R10 ;  /* 0x000000ffff127224 */ /* 0x000fe200078e000a */
[----:B------:R-:W-:Y:S01]  /*f030*/  IABS R0, R14 ;  /* 0x0000000e00007213 */ /* 0x000fe20000000000 */
[----:B------:R-:W-:Y:S02]  /*f040*/  IMAD.MOV.U32 R10, RZ, RZ, R15 ;  /* 0x000000ffff0a7224 */ /* 0x000fe400078e000f */
[----:B------:R-:W-:Y:S01]  /*f050*/  @!P0 IMAD.MOV R17, RZ, RZ, -R17 ;  /* 0x000000ffff118224 */ /* 0x000fe200078e0a11 */
[----:B------:R-:W-:Y:S01]  /*f060*/  ISETP.GT.U32.AND P0, PT, R2, R11, PT ;  /* 0x0000000b0200720c */ /* 0x000fe20003f04070 */
[--C-:B------:R-:W-:Y:S01]  /*f070*/  @!P1 IMAD.IADD R3, R3, 0x1, -R2.reuse ;  /* 0x0000000103039824 */ /* 0x100fe200078e0a02 */
[----:B------:R-:W-:Y:S01]  /*f080*/  ISETP.GE.AND P1, PT, R9, RZ, PT ;  /* 0x000000ff0900720c */ /* 0x000fe20003f26270 */
[----:B------:R-:W-:-:S02]  /*f090*/  @!P6 IMAD.IADD R13, R13, 0x1, -R2 ;  /* 0x000000010d0de824 */ /* 0x000fc400078e0a02 */
[----:B------:R-:W-:Y:S01]  /*f0a0*/  IMAD.MOV.U32 R15, RZ, RZ, R6 ;  /* 0x000000ffff0f7224 */ /* 0x000fe200078e0006 */
[----:B------:R-:W-:Y:S01]  /*f0b0*/  ISETP.GT.U32.AND P6, PT, R2, R3, PT ;  /* 0x000000030200720c */ /* 0x000fe20003fc4070 */
[----:B------:R-:W-:Y:S01]  /*f0c0*/  @!P5 IMAD.MOV R18, RZ, RZ, -R18 ;  /* 0x000000ffff12d224 */ /* 0x000fe200078e0a12 */
[----:B------:R-:W-:Y:S01]  /*f0d0*/  ISETP.GE.AND P5, PT, R12, RZ, PT ;  /* 0x000000ff0c00720c */ /* 0x000fe20003fa6270 */
[----:B------:R-:W-:Y:S01]  /*f0e0*/  @!P4 IMAD.MOV R15, RZ, RZ, -R15 ;  /* 0x000000ffff0fc224 */ /* 0x000fe200078e0a0f */
[----:B------:R-:W-:Y:S01]  /*f0f0*/  ISETP.GT.U32.AND P4, PT, R2, R13, PT ;  /* 0x0000000d0200720c */ /* 0x000fe20003f84070 */
[C---:B------:R-:W-:Y:S01]  /*f100*/  IMAD.HI.U32 R12, R7.reuse, R10, RZ ;  /* 0x0000000a070c7227 */ /* 0x040fe200078e00ff */
[----:B------:R-:W-:Y:S03]  /*f110*/  STL [R1+0x5a0], R18 ;  /* 0x0005a01201007387 */ /* 0x000fe60000100800 */
[----:B------:R-:W-:Y:S01]  /*f120*/  IMAD.HI.U32 R6, R7, R0, RZ ;  /* 0x0000000007067227 */ /* 0x000fe200078e00ff */
[----:B------:R0:W-:Y:S03]  /*f130*/  STL [R1+0x59c], R17 ;  /* 0x00059c1101007387 */ /* 0x0001e60000100800 */
[----:B------:R-:W-:Y:S01]  /*f140*/  IMAD.MOV R12, RZ, RZ, -R12 ;  /* 0x000000ffff0c7224 */ /* 0x000fe200078e0a0c */
[----:B------:R1:W-:Y:S01]  /*f150*/  STL [R1+0x598], R15 ;  /* 0x0005980f01007387 */ /* 0x0003e20000100800 */
[----:B------:R-:W-:-:S02]  /*f160*/  IMAD.MOV R6, RZ, RZ, -R6 ;  /* 0x000000ffff067224 */ /* 0x000fc400078e0a06 */
[----:B------:R-:W-:Y:S02]  /*f170*/  @!P0 IMAD.IADD R11, R11, 0x1, -R2 ;  /* 0x000000010b0b8824 */ /* 0x000fe400078e0a02 */
[C---:B------:R-:W-:Y:S02]  /*f180*/  IMAD R9, R2.reuse, R12, R10 ;  /* 0x0000000c02097224 */ /* 0x040fe400078e020a */
[C---:B------:R-:W-:Y:S01]  /*f190*/  IMAD R0, R2.reuse, R6, R0 ;  /* 0x0000000602007224 */ /* 0x040fe200078e0200 */
[C---:B------:R-:W-:Y:S01]  /*f1a0*/  ISETP.GT.U32.AND P0, PT, R2.reuse, R11, PT ;  /* 0x0000000b0200720c */ /* 0x040fe20003f04070 */
[--C-:B------:R-:W-:Y:S01]  /*f1b0*/  @!P6 IMAD.IADD R3, R3, 0x1, -R2.reuse ;  /* 0x000000010303e824 */ /* 0x100fe200078e0a02 */
[C---:B------:R-:W-:Y:S01]  /*f1c0*/  ISETP.GT.U32.AND P6, PT, R2.reuse, R9, PT ;  /* 0x000000090200720c */ /* 0x040fe20003fc4070 */
[----:B------:R-:W-:Y:S01]  /*f1d0*/  @!P4 IMAD.IADD R13, R13, 0x1, -R2 ;  /* 0x000000010d0dc824 */ /* 0x000fe200078e0a02 */
[----:B------:R-:W-:Y:S01]  /*f1e0*/  ISETP.GT.U32.AND P4, PT, R2, R0, PT ;  /* 0x000000000200720c */ /* 0x000fe20003f84070 */
[----:B------:R-:W-:-:S02]  /*f1f0*/  VIADD R19, R5, 0xdf ;  /* 0x000000df05137836 */ /* 0x000fc40000000000 */
[C---:B------:R-:W-:Y:S02]  /*f200*/  VIADD R12, R5.reuse, 0xe1 ;  /* 0x000000e1050c7836 */ /* 0x040fe40000000000 */
[----:B------:R-:W-:Y:S01]  /*f210*/  VIADD R10, R5, 0xe0 ;  /* 0x000000e0050a7836 */ /* 0x000fe20000000000 */
[----:B0-----:R-:W-:Y:S01]  /*f220*/  IABS R17, R19 ;  /* 0x0000001300117213 */ /* 0x001fe20000000000 */
[----:B------:R-:W-:Y:S01]  /*f230*/  IMAD.MOV.U32 R20, RZ, RZ, R3 ;  /* 0x000000ffff147224 */ /* 0x000fe200078e0003 */
[----:B-1----:R-:W-:Y:S01]  /*f240*/  IABS R15, R12 ;  /* 0x0000000c000f7213 */ /* 0x002fe20000000000 */
[--C-:B------:R-:W-:Y:S01]  /*f250*/  @!P0 IMAD.IADD R11, R11, 0x1, -R2.reuse ;  /* 0x000000010b0b8824 */ /* 0x100fe200078e0a02 */
[----:B------:R-:W-:Y:S01]  /*f260*/  IABS R6, R10 ;  /* 0x0000000a00067213 */ /* 0x000fe20000000000 */
[--C-:B------:R-:W-:Y:S01]  /*f270*/  @!P6 IMAD.IADD R9, R9, 0x1, -R2.reuse ;  /* 0x000000010909e824 */ /* 0x100fe200078e0a02 */
[----:B------:R-:W-:Y:S01]  /*f280*/  ISETP.GE.AND P0, PT, R8, RZ, PT ;  /* 0x000000ff0800720c */ /* 0x000fe20003f06270 */
[----:B------:R-:W-:Y:S01]  /*f290*/  @!P4 IMAD.IADD R0, R0, 0x1, -R2 ;  /* 0x000000010000c824 */ /* 0x000fe200078e0a02 */
[----:B------:R-:W-:Y:S01]  /*f2a0*/  ISETP.GE.AND P6, PT, R14, RZ, PT ;  /* 0x000000ff0e00720c */ /* 0x000fe20003fc6270 */
[----:B------:R-:W-:Y:S01]  /*f2b0*/  IMAD.MOV.U32 R8, RZ, RZ, R17 ;  /* 0x000000ffff087224 */ /* 0x000fe200078e0011 */
[----:B------:R-:W-:Y:S01]  /*f2c0*/  ISETP.GT.U32.AND P4, PT, R2, R9, PT ;  /* 0x000000090200720c */ /* 0x000fe20003f84070 */
[----:B------:R-:W-:-:S04]  /*f2d0*/  IMAD.HI.U32 R17, R7, R15, RZ ;  /* 0x0000000f07117227 */ /* 0x000fc800078e00ff */
        /* <DEDUP_REMOVED lines=24> */
[----:B------:R-:W-:Y:S01]  /*f460*/  IABS R14, R11 ;  /* 0x0000000b000e7213 */ /* 0x000fe20000000000 */
[----:B------:R-:W-:Y:S01]  /*f470*/  IMAD.MOV.U32 R18, RZ, RZ, R9 ;  /* 0x000000ffff127224 */ /* 0x000fe200078e0009 */
[----:B------:R-:W-:Y:S01]  /*f480*/  IABS R15, R12 ;  /* 0x0000000c000f7213 */ /* 0x000fe20000000000 */
[----:B------:R-:W-:Y:S01]  /*f490*/  @!P1 IMAD.IADD R6, R6, 0x1, -R2 ;  /* 0x0000000106069824 */ /* 0x000fe200078e0a02 */
[----:B------:R-:W-:Y:S01]  /*f4a0*/  ISETP.GE.AND P2, PT, R10, RZ, PT ;  /* 0x000000ff0a00720c */ /* 0x000fe20003f46270 */
[----:B------:R-:W-:Y:S01]  /*f4b0*/  IMAD.HI.U32 R17, R7, R14, RZ ;  /* 0x0000000e07117227 */ /* 0x000fe200078e00ff */
[----:B------:R-:W-:Y:S01]  /*f4c0*/  ISETP.GT.U32.AND P1, PT, R2, R3, PT ;  /* 0x000000030200720c */ /* 0x000fe20003f24070 */
[----:B------:R-:W-:Y:S02]  /*f4d0*/  STL [R1+0x58c], R20 ;  /* 0x00058c1401007387 */ /* 0x000fe40000100800 */
[----:B------:R-:W-:-:S02]  /*f4e0*/  IMAD.MOV.U32 R10, RZ, RZ, R15 ;  /* 0x000000ffff0a7224 */ /* 0x000fc400078e000f */
[----:B------:R-:W-:Y:S01]  /*f4f0*/  @!P5 IMAD.IADD R8, R8, 0x1, -R2 ;  /* 0x000000010808d824 */ /* 0x000fe200078e0a02 */
[----:B------:R-:W-:Y:S01]  /*f500*/  ISETP.GT.U32.AND P5, PT, R2, R6, PT ;  /* 0x000000060200720c */ /* 0x000fe20003fa4070 */
[----:B------:R-:W-:Y:S02]  /*f510*/  IMAD.MOV R9, RZ, RZ, -R17 ;  /* 0x000000ffff097224 */ /* 0x000fe400078e0a11 */
[----:B------:R-:W-:-:S04]  /*f520*/  IMAD.HI.U32 R17, R7, R10, RZ ;  /* 0x0000000a07117227 */ /* 0x000fc800078e00ff */
[----:B------:R-:W-:Y:S02]  /*f530*/  IMAD.MOV R17, RZ, RZ, -R17 ;  /* 0x000000ffff117224 */ /* 0x000fe400078e0a11 */
[----:B------:R-:W-:Y:S01]  /*f540*/  @!P0 IMAD.MOV R18, RZ, RZ, -R18 ;  /* 0x000000ffff128224 */ /* 0x000fe200078e0a12 */
[C---:B------:R-:W-:Y:S01]  /*f550*/  ISETP.GT.U32.AND P0, PT, R2.reuse, R8, PT ;  /* 0x000000080200720c */ /* 0x040fe20003f04070 */
[----:B------:R-:W-:Y:S02]  /*f560*/  IMAD R10, R2, R17, R10 ;  /* 0x00000011020a7224 */ /* 0x000fe400078e020a */
[----:B------:R-:W-:Y:S01]  /*f570*/  @!P5 IMAD.IADD R6, R6, 0x1, -R2 ;  /* 0x000000010606d824 */ /* 0x000fe200078e0a02 */
[----:B------:R1:W-:Y:S01]  /*f580*/  STL [R1+0x588], R18 ;  /* 0x0005881201007387 */ /* 0x0003e20000100800 */
[C---:B------:R-:W-:Y:S01]  /*f590*/  IMAD R9, R2.reuse, R9, R14 ;  /* 0x0000000902097224 */ /* 0x040fe200078e020e */
[----:B------:R-:W-:Y:S01]  /*f5a0*/  ISETP.GT.U32.AND P5, PT, R2, R10, PT ;  /* 0x0000000a0200720c */ /* 0x000fe20003fa4070 */
[----:B0-----:R-:W-:-:S02]  /*f5b0*/  VIADD R13, R5, 0xdc ;  /* 0x000000dc050d7836 */ /* 0x001fc40000000000 */
[----:B------:R-:W-:Y:S02]  /*f5c0*/  VIADD R14, R5, 0xdb ;  /* 0x000000db050e7836 */ /* 0x000fe40000000000 */
[--C-:B------:R-:W-:Y:S01]  /*f5d0*/  @!P1 IMAD.IADD R3, R3, 0x1, -R2.reuse ;  /* 0x0000000103039824 */ /* 0x100fe200078e0a02 */
[----:B------:R-:W-:Y:S01]  /*f5e0*/  IABS R15, R13 ;  /* 0x0000000d000f7213 */ /* 0x000fe20000000000 */
[----:B------:R-:W-:Y:S01]  /*f5f0*/  @!P0 IMAD.IADD R8, R8, 0x1, -R2 ;  /* 0x0000000108088824 */ /* 0x000fe200078e0a02 */
[----:B-1----:R-:W-:Y:S01]  /*f600*/  IABS R18, R14 ;  /* 0x0000000e00127213 */ /* 0x002fe20000000000 */
[----:B------:R-:W-:Y:S01]  /*f610*/  @!P6 IMAD.MOV R0, RZ, RZ, -R0 ;  /* 0x000000ffff00e224 */ /* 0x000fe200078e0a00 */
[----:B------:R-:W-:Y:S01]  /*f620*/  ISETP.GT.U32.AND P1, PT, R2, R9, PT ;  /* 0x000000090200720c */ /* 0x000fe20003f24070 */
[----:B------:R-:W-:Y:S01]  /*f630*/  IMAD.HI.U32 R20, R7, R15, RZ ;  /* 0x0000000f07147227 */ /* 0x000fe200078e00ff */
[----:B------:R-:W-:Y:S02]  /*f640*/  ISETP.GE.AND P0, PT, R19, RZ, PT ;  /* 0x000000ff1300720c */ /* 0x000fe40003f06270 */
[----:B------:R0:W-:Y:S01]  /*f650*/  STL [R1+0x584], R0 ;  /* 0x0005840001007387 */ /* 0x0001e20000100800 */
[----:B------:R-:W-:-:S02]  /*f660*/  @!P5 IMAD.IADD R10, R10, 0x1, -R2 ;  /* 0x000000010a0ad824 */ /* 0x000fc400078e0a02 */
[----:B------:R-:W-:-:S03]  /*f670*/  IMAD.HI.U32 R21, R7, R18, RZ ;  /* 0x0000001207157227 */ /* 0x000fc600078e00ff */
[C---:B------:R-:W-:Y:S01]  /*f680*/  ISETP.GT.U32.AND P5, PT, R2.reuse, R10, PT ;  /* 0x0000000a0200720c */ /* 0x040fe20003fa4070 */
[----:B------:R-:W-:Y:S02]  /*f690*/  IMAD.MOV R19, RZ, RZ, -R20 ;  /* 0x000000ffff137224 */ /* 0x000fe400078e0a14 */
[----:B------:R-:W-:Y:S02]  /*f6a0*/  IMAD.MOV R21, RZ, RZ, -R21 ;  /* 0x000000ffff157224 */ /* 0x000fe400078e0a15 */
[----:B------:R-:W-:Y:S02]  /*f6b0*/  VIADD R17, R5, 0xda ;  /* 0x000000da05117836 */ /* 0x000fe40000000000 */
[----:B0-----:R-:W-:Y:S02]  /*f6c0*/  IMAD.MOV.U32 R0, RZ, RZ, R8 ;  /* 0x000000ffff007224 */ /* 0x001fe400078e0008 */
[----:B------:R-:W-:Y:S01]  /*f6d0*/  IMAD R15, R2, R19, R15 ;  /* 0x00000013020f7224 */ /* 0x000fe200078e020f */
[----:B------:R-:W-:Y:S01]  /*f6e0*/  IABS R20, R17 ;  /* 0x0000001100147213 */ /* 0x000fe20000000000 */
[----:B------:R-:W-:-:S02]  /*f6f0*/  @!P4 IMAD.MOV R3, RZ, RZ, -R3 ;  /* 0x000000ffff03c224 */ /* 0x000fc400078e0a03 */
[C---:B------:R-:W-:Y:S01]  /*f700*/  IMAD R18, R2.reuse, R21, R18 ;  /* 0x0000001502127224 */ /* 0x040fe200078e0212 */
[----:B------:R-:W-:Y:S01]  /*f710*/  ISETP.GT.U32.AND P4, PT, R2, R15, PT ;  /* 0x0000000f0200720c */ /* 0x000fe20003f84070 */
[----:B------:R-:W-:Y:S01]  /*f720*/  @!P2 IMAD.MOV R6, RZ, RZ, -R6 ;  /* 0x000000ffff06a224 */ /* 0x000fe200078e0a06 */
[----:B------:R0:W-:Y:S01]  /*f730*/  STL [R1+0x580], R3 ;  /* 0x0005800301007387 */ /* 0x0001e20000100800 */
[----:B------:R-:W-:Y:S01]  /*f740*/  @!P1 IMAD.IADD R9, R9, 0x1, -R2 ;  /* 0x0000000109099824 */ /* 0x000fe200078e0a02 */
[----:B------:R-:W-:Y:S01]  /*f750*/  ISETP.GE.AND P2, PT, R12, RZ, PT ;  /* 0x000000ff0c00720c */ /* 0x000fe20003f46270 */
[----:B------:R-:W-:Y:S01]  /*f760*/  @!P0 IMAD.MOV R0, RZ, RZ, -R0 ;  /* 0x000000ffff008224 */ /* 0x000fe200078e0a00 */
[----:B------:R-:W-:Y:S01]  /*f770*/  STL [R1+0x578], R6 ;  /* 0x0005780601007387 */ /* 0x000fe20000100800 */
[----:B------:R-:W-:Y:S01]  /*f780*/  @!P5 IMAD.IADD R10, R10, 0x1, -R2 ;  /* 0x000000010a0ad824 */ /* 0x000fe200078e0a02 */
[C---:B------:R-:W-:Y:S02]  /*f790*/  ISETP.GT.U32.AND P5, PT, R2.reuse, R18, PT ;  /* 0x000000120200720c */ /* 0x040fe40003fa4070 */
[----:B------:R-:W-:Y:S01]  /*f7a0*/  ISETP.GT.U32.AND P6, PT, R2, R9, PT ;  /* 0x000000090200720c */ /* 0x000fe20003fc4070 */
[----:B------:R1:W-:Y:S01]  /*f7b0*/  STL [R1+0x574], R0 ;  /* 0x0005740001007387 */ /* 0x0003e20000100800 */
[----:B0-----:R-:W-:Y:S01]  /*f7c0*/  VIADD R3, R5, 0xd9 ;  /* 0x000000d905037836 */ /* 0x001fe20000000000 */
[----:B------:R-:W-:Y:S01]  /*f7d0*/  ISETP.GE.AND P1, PT, R11, RZ, PT ;  /* 0x000000ff0b00720c */ /* 0x000fe20003f26270 */
[----:B------:R-:W-:Y:S01]  /*f7e0*/  IMAD.MOV.U32 R12, RZ, RZ, R10 ;  /* 0x000000ffff0c7224 */ /* 0x000fe200078e000a */
[----:B------:R-:W-:Y:S01]  /*f7f0*/  ISETP.GE.AND P0, PT, R13, RZ, PT ;  /* 0x000000ff0d00720c */ /* 0x000fe20003f06270 */
[----:B------:R-:W-:Y:S01]  /*f800*/  @!P4 IMAD.IADD R15, R15, 0x1, -R2 ;  /* 0x000000010f0fc824 */ /* 0x000fe200078e0a02 */
[----:B------:R-:W-:Y:S01]  /*f810*/  IABS R11, R3 ;  /* 0x00000003000b7213 */ /* 0x000fe20000000000 */
[----:B------:R-:W-:-:S02]  /*f820*/  @!P2 IMAD.MOV R12, RZ, RZ, -R12 ;  /* 0x000000ffff0ca224 */ /* 0x000fc400078e0a0c */
[----:B-1----:R-:W-:Y:S01]  /*f830*/  IMAD.HI.U32 R0, R7, R20, RZ ;  /* 0x0000001407007227 */ /* 0x002fe200078e00ff */
[----:B------:R-:W-:-:S03]  /*f840*/  ISETP.GT.U32.AND P4, PT, R2, R15, PT ;  /* 0x0000000f0200720c */ /* 0x000fc60003f84070 */
[----:B------:R-:W-:Y:S02]  /*f850*/  IMAD.MOV R0, RZ, RZ, -R0 ;  /* 0x000000ffff007224 */ /* 0x000fe400078e0a00 */
[----:B------:R-:W-:Y:S02]  /*f860*/  @!P5 IMAD.IADD R18, R18, 0x1, -R2 ;  /* 0x000000011212d824 */ /* 0x000fe400078e0a02 */
[C---:B------:R-:W-:Y:S02]  /*f870*/  IMAD R20, R2.reuse, R0, R20 ;  /* 0x0000000002147224 */ /* 0x040fe400078e0214 */
[----:B------:R-:W-:Y:S01]  /*f880*/  @!P6 IMAD.IADD R9, R9, 0x1, -R2 ;  /* 0x000000010909e824 */ /* 0x000fe200078e0a02 */
[C---:B------:R-:W-:Y:S01]  /*f890*/  ISETP.GT.U32.AND P5, PT, R2.reuse, R18, PT ;  /* 0x000000120200720c */ /* 0x040fe20003fa4070 */
[----:B------:R-:W-:Y:S01]  /*f8a0*/  IMAD.HI.U32 R8, R7, R11, RZ ;  /* 0x0000000b07087227 */ /* 0x000fe200078e00ff */
[----:B------:R-:W-:Y:S02]  /*f8b0*/  ISETP.GT.U32.AND P2, PT, R2, R20, PT ;  /* 0x000000140200720c */ /* 0x000fe40003f44070 */
[----:B------:R-:W-:Y:S01]  /*f8c0*/  ISETP.GE.AND P6, PT, R14, RZ, PT ;  /* 0x000000ff0e00720c */ /* 0x000fe20003fc6270 */
[----:B------:R-:W-:-:S02]  /*f8d0*/  IMAD.MOV.U32 R6, RZ, RZ, R9 ;  /* 0x000000ffff067224 */ /* 0x000fc400078e0009 */
[----:B------:R-:W-:Y:S02]  /*f8e0*/  IMAD.MOV R8, RZ, RZ, -R8 ;  /* 0x000000ffff087224 */ /* 0x000fe400078e0a08 */
[----:B------:R-:W-:Y:S01]  /*f8f0*/  @!P1 IMAD.MOV R6, RZ, RZ, -R6 ;  /* 0x000000ffff069224 */ /* 0x000fe200078e0a06 */
[----:B------:R-:W-:Y:S01]  /*f900*/  ISETP.GE.AND P1, PT, R17, RZ, PT ;  /* 0x000000ff1100720c */ /* 0x000fe20003f26270 */
[----:B------:R-:W-:Y:S02]  /*f910*/  IMAD R11, R2, R8, R11 ;  /* 0x00000008020b7224 */ /* 0x000fe400078e020b */
[--C-:B------:R-:W-:Y:S01]  /*f920*/  @!P4 IMAD.IADD R15, R15, 0x1, -R2.reuse ;  /* 0x000000010f0fc824 */ /* 0x100fe200078e0a02 */
[----:B------:R0:W-:Y:S01]  /*f930*/  STL [R1+0x570], R6 ;  /* 0x0005700601007387 */ /* 0x0001e20000100800 */
[--C-:B------:R-:W-:Y:S01]  /*f940*/  @!P2 IMAD.IADD R20, R20, 0x1, -R2.reuse ;  /* 0x000000011414a824 */ /* 0x100fe200078e0a02 */
[----:B------:R-:W-:Y:S01]  /*f950*/  ISETP.GE.AND P4, PT, R3, RZ, PT ;  /* 0x000000ff0300720c */ /* 0x000fe20003f86270 */
[----:B------:R-:W-:Y:S01]  /*f960*/  @!P5 IMAD.IADD R18, R18, 0x1, -R2 ;  /* 0x000000011212d824 */ /* 0x000fe200078e0a02 */
[C---:B------:R-:W-:Y:S01]  /*f970*/  ISETP.GT.U32.AND P5, PT, R2.reuse, R11, PT ;  /* 0x0000000b0200720c */ /* 0x040fe20003fa4070 */
[C---:B------:R-:W-:Y:S01]  /*f980*/  VIADD R0, R5.reuse, 0xd7 ;  /* 0x000000d705007836 */ /* 0x040fe20000000000 */
[----:B------:R-:W-:Y:S01]  /*f990*/  ISETP.GT.U32.AND P2, PT, R2, R20, PT ;  /* 0x000000140200720c */ /* 0x000fe20003f44070 */
[----:B------:R-:W-:Y:S01]  /*f9a0*/  IMAD.MOV.U32 R13, RZ, RZ, R15 ;  /* 0x000000ffff0d7224 */ /* 0x000fe200078e000f */
[----:B------:R1:W-:Y:S01]  /*f9b0*/  STL [R1+0x56c], R12 ;  /* 0x00056c0c01007387 */ /* 0x0003e20000100800 */
[C---:B------:R-:W-:Y:S01]  /*f9c0*/  VIADD R17, R5.reuse, 0xd6 ;  /* 0x000000d605117836 */ /* 0x040fe20000000000 */
[----:B------:R-:W-:Y:S01]  /*f9d0*/  IABS R10, R0 ;  /* 0x00000000000a7213 */ /* 0x000fe20000000000 */
[----:B0-----:R-:W-:-:S02]  /*f9e0*/  VIADD R6, R5, 0xd8 ;  /* 0x000000d805067836 */ /* 0x001fc40000000000 */
[----:B------:R-:W-:Y:S01]  /*f9f0*/  @!P0 IMAD.MOV R13, RZ, RZ, -R13 ;  /* 0x000000ffff0d8224 */ /* 0x000fe200078e0a0d */
[----:B------:R-:W-:Y:S02]  /*fa00*/  IABS R3, R17 ;  /* 0x0000001100037213 */ /* 0x000fe40000000000 */
[----:B------:R-:W-:Y:S01]  /*fa10*/  IABS R9, R6 ;  /* 0x0000000600097213 */ /* 0x000fe20000000000 */
[----:B------:R-:W-:Y:S01]  /*fa20*/  @!P5 IMAD.IADD R11, R11, 0x1, -R2 ;  /* 0x000000010b0bd824 */ /* 0x000fe200078e0a02 */
[----:B------:R0:W-:Y:S01]  /*fa30*/  STL [R1+0x568], R13 ;  /* 0x0005680d01007387 */ /* 0x0001e20000100800 */
[C---:B-1----:R-:W-:Y:S01]  /*fa40*/  IMAD.HI.U32 R12, R7.reuse, R10, RZ ;  /* 0x0000000a070c7227 */ /* 0x042fe200078e00ff */
[----:B------:R-:W-:Y:S02]  /*fa50*/  ISETP.GE.AND P0, PT, R6, RZ, PT ;  /* 0x000000ff0600720c */ /* 0x000fe40003f06270 */
[----:B------:R-:W-:Y:S01]  /*fa60*/  ISETP.GT.U32.AND P5, PT, R2, R11, PT ;  /* 0x0000000b0200720c */ /* 0x000fe20003fa4070 */
[----:B------:R-:W-:-:S04]  /*fa70*/  IMAD.HI.U32 R8, R7, R9, RZ ;  /* 0x0000000907087227 */ /* 0x000fc800078e00ff */
[----:B------:R-:W-:Y:S02]  /*fa80*/  IMAD.MOV R8, RZ, RZ, -R8 ;  /* 0x000000ffff087224 */ /* 0x000fe400078e0a08 */
[----:B0-----:R-:W-:Y:S02]  /*fa90*/  IMAD.MOV.U32 R13, RZ, RZ, R18 ;  /* 0x000000ffff0d7224 */ /* 0x001fe400078e0012 */
[----:B------:R-:W-:Y:S02]  /*faa0*/  IMAD.MOV R12, RZ, RZ, -R12 ;  /* 0x000000ffff0c7224 */ /* 0x000fe400078e0a0c */
[----:B------:R-:W-:Y:S02]  /*fab0*/  IMAD R9, R2, R8, R9 ;  /* 0x0000000802097224 */ /* 0x000fe400078e0209 */
[----:B------:R-:W-:Y:S02]  /*fac0*/  @!P2 IMAD.IADD R20, R20, 0x1, -R2 ;  /* 0x000000011414a824 */ /* 0x000fe400078e0a02 */
[----:B------:R-:W-:Y:S01]  /*fad0*/  @!P6 IMAD.MOV R13, RZ, RZ, -R13 ;  /* 0x000000ffff0de224 */ /* 0x000fe200078e0a0d */
[----:B------:R-:W-:Y:S01]  /*fae0*/  ISETP.GE.AND P6, PT, R0, RZ, PT ;  /* 0x000000ff0000720c */ /* 0x000fe20003fc6270 */
[C---:B------:R-:W-:Y:S01]  /*faf0*/  IMAD R10, R2.reuse, R12, R10 ;  /* 0x0000000c020a7224 */ /* 0x040fe200078e020a */
[----:B------:R-:W-:Y:S01]  /*fb00*/  ISETP.GT.U32.AND P2, PT, R2, R9, PT ;  /* 0x000000090200720c */ /* 0x000fe20003f44070 */
[----:B------:R-:W-:Y:S01]  /*fb10*/  IMAD.HI.U32 R0, R7, R3, RZ ;  /* 0x0000000307007227 */ /* 0x000fe200078e00ff */
[----:B------:R0:W-:Y:S03]  /*fb20*/  STL [R1+0x564], R13 ;  /* 0x0005640d01007387 */ /* 0x0001e60000100800 */
[----:B------:R-:W-:-:S02]  /*fb30*/  IMAD.MOV.U32 R8, RZ, RZ, R20 ;  /* 0x000000ffff087224 */ /* 0x000fc400078e0014 */
[----:B------:R-:W-:Y:S02]  /*fb40*/  IMAD.MOV R6, RZ, RZ, -R0 ;  /* 0x000000ffff067224 */ /* 0x000fe400078e0a00 */
[----:B------:R-:W-:Y:S01]  /*fb50*/  @!P1 IMAD.MOV R8, RZ, RZ, -R8 ;  /* 0x000000ffff089224 */ /* 0x000fe200078e0a08 */
[C---:B------:R-:W-:Y:S01]  /*fb60*/  ISETP.GT.U32.AND P1, PT, R2.reuse, R10, PT ;  /* 0x0000000a0200720c */ /* 0x040fe20003f24070 */
[C---:B------:R-:W-:Y:S02]  /*fb70*/  IMAD R3, R2.reuse, R6, R3 ;  /* 0x0000000602037224 */ /* 0x040fe400078e0203 */
[--C-:B------:R-:W-:Y:S01]  /*fb80*/  @!P5 IMAD.IADD R11, R11, 0x1, -R2.reuse ;  /* 0x000000010b0bd824 */ /* 0x100fe200078e0a02 */
[----:B------:R1:W-:Y:S01]  /*fb90*/  STL [R1+0x560], R8 ;  /* 0x0005600801007387 */ /* 0x0003e20000100800 */
[----:B0-----:R-:W-:Y:S01]  /*fba0*/  VIADD R13, R5, 0xd5 ;  /* 0x000000d5050d7836 */ /* 0x001fe20000000000 */
[----:B------:R-:W-:Y:S01]  /*fbb0*/  ISETP.GT.U32.AND P5, PT, R2, R3, PT ;  /* 0x000000030200720c */ /* 0x000fe20003fa4070 */
[----:B------:R-:W-:-:S02]  /*fbc0*/  @!P2 IMAD.IADD R9, R9, 0x1, -R2 ;  /* 0x000000010909a824 */ /* 0x000fc400078e0a02 */
[C---:B------:R-:W-:Y:S01]  /*fbd0*/  VIADD R0, R5.reuse, 0xd4 ;  /* 0x000000d405007836 */ /* 0x040fe20000000000 */
[----:B------:R-:W-:Y:S01]  /*fbe0*/  IABS R14, R13 ;  /* 0x0000000d000e7213 */ /* 0x000fe20000000000 */
[----:B------:R-:W-:Y:S01]  /*fbf0*/  IMAD.MOV.U32 R15, RZ, RZ, R11 ;  /* 0x000000ffff0f7224 */ /* 0x000fe200078e000b */
[----:B------:R-:W-:Y:S01]  /*fc00*/  ISETP.GT.U32.AND P2, PT, R2, R9, PT ;  /* 0x000000090200720c */ /* 0x000fe20003f44070 */
[--C-:B------:R-:W-:Y:S01]  /*fc10*/  @!P1 IMAD.IADD R10, R10, 0x1, -R2.reuse ;  /* 0x000000010a0a9824 */ /* 0x100fe200078e0a02 */
[----:B------:R-:W-:Y:S01]  /*fc20*/  IABS R12, R0 ;  /* 0x00000000000c7213 */ /* 0x000fe20000000000 */
[----:B-1----:R-:W-:Y:S02]  /*fc30*/  VIADD R8, R5, 0xd3 ;  /* 0x000000d305087836 */ /* 0x002fe40000000000 */
[----:B------:R-:W-:Y:S01]  /*fc40*/  IMAD.HI.U32 R18, R7, R14, RZ ;  /* 0x0000000e07127227 */ /* 0x000fe200078e00ff */
[----:B------:R-:W-:Y:S02]  /*fc50*/  ISETP.GT.U32.AND P1, PT, R2, R10, PT ;  /* 0x0000000a0200720c */ /* 0x000fe40003f24070 */
[----:B------:R-:W-:Y:S01]  /*fc60*/  IABS R6, R8 ;  /* 0x0000000800067213 */ /* 0x000fe20000000000 */
[----:B------:R-:W-:Y:S01]  /*fc70*/  @!P4 IMAD.MOV R15, RZ, RZ, -R15 ;  /* 0x000000ffff0fc224 */ /* 0x000fe200078e0a0f */
[----:B------:R-:W-:Y:S01]  /*fc80*/  ISETP.GE.AND P4, PT, R17, RZ, PT ;  /* 0x000000ff1100720c */ /* 0x000fe20003f86270 */
[----:B------:R-:W-:-:S02]  /*fc90*/  @!P5 IMAD.IADD R3, R3, 0x1, -R2 ;  /* 0x000000010303d824 */ /* 0x000fc400078e0a02 */
[----:B------:R-:W-:Y:S01]  /*fca0*/  IMAD.HI.U32 R11, R7, R12, RZ ;  /* 0x0000000c070b7227 */ /* 0x000fe200078e00ff */
[----:B------:R0:W-:Y:S02]  /*fcb0*/  STL [R1+0x55c], R15 ;  /* 0x00055c0f01007387 */ /* 0x0001e40000100800 */
[C---:B------:R-:W-:Y:S01]  /*fcc0*/  ISETP.GT.U32.AND P5, PT, R2.reuse, R3, PT ;  /* 0x000000030200720c */ /* 0x040fe20003fa4070 */
[----:B------:R-:W-:Y:S02]  /*fcd0*/  IMAD.MOV R17, RZ, RZ, -R18 ;  /* 0x000000ffff117224 */ /* 0x000fe400078e0a12 */
[----:B------:R-:W-:Y:S02]  /*fce0*/  IMAD.MOV R11, RZ, RZ, -R11 ;  /* 0x000000ffff0b7224 */ /* 0x000fe400078e0a0b */
[----:B------:R-:W-:Y:S01]  /*fcf0*/  @!P2 IMAD.IADD R9, R9, 0x1, -R2 ;  /* 0x000000010909a824 */ /* 0x000fe200078e0a02 */
[----:B------:R-:W-:Y:S01]  /*fd00*/  ISETP.GE.AND P2, PT, R13, RZ, PT ;  /* 0x000000ff0d00720c */ /* 0x000fe20003f46270 */
[----:B------:R-:W-:-:S02]  /*fd10*/  IMAD R14, R2, R17, R14 ;  /* 0x00000011020e7224 */ /* 0x000fc400078e020e */
[----:B0-----:R-:W-:-:S04]  /*fd20*/  IMAD.HI.U32 R15, R7, R6, RZ ;  /* 0x00000006070f7227 */ /* 0x001fc800078e00ff */
[----:B------:R-:W-:Y:S02]  /*fd30*/  IMAD.MOV R15, RZ, RZ, -R15 ;  /* 0x000000ffff0f7224 */ /* 0x000fe400078e0a0f */
[----:B------:R-:W-:Y:S02]  /*fd40*/  IMAD R12, R2, R11, R12 ;  /* 0x0000000b020c7224 */ /* 0x000fe400078e020c */
[----:B------:R-:W-:Y:S01]  /*fd50*/  @!P1 IMAD.IADD R10, R10, 0x1, -R2 ;  /* 0x000000010a0a9824 */ /* 0x000fe200078e0a02 */
[C---:B------:R-:W-:Y:S01]  /*fd60*/  ISETP.GT.U32.AND P1, PT, R2.reuse, R14, PT ;  /* 0x0000000e0200720c */ /* 0x040fe20003f24070 */
[----:B------:R-:W-:Y:S02]  /*fd70*/  IMAD.MOV.U32 R20, RZ, RZ, R9 ;  /* 0x000000ffff147224 */ /* 0x000fe400078e0009 */
[C---:B------:R-:W-:Y:S02]  /*fd80*/  IMAD R6, R2.reuse, R15, R6 ;  /* 0x0000000f02067224 */ /* 0x040fe400078e0206 */
[----:B------:R-:W-:Y:S01]  /*fd90*/  @!P0 IMAD.MOV R20, RZ, RZ, -R20 ;  /* 0x000000ffff148224 */ /* 0x000fe200078e0a14 */
[----:B------:R-:W-:Y:S01]  /*fda0*/  ISETP.GT.U32.AND P0, PT, R2, R12, PT ;  /* 0x0000000c0200720c */ /* 0x000fe20003f04070 */
[----:B------:R-:W-:-:S02]  /*fdb0*/  IMAD.MOV.U32 R19, RZ, RZ, R10 ;  /* 0x000000ffff137224 */ /* 0x000fc400078e000a */
[--C-:B------:R-:W-:Y:S01]  /*fdc0*/  @!P5 IMAD.IADD R3, R3, 0x1, -R2.reuse ;  /* 0x000000010303d824 */ /* 0x100fe200078e0a02 */
[----:B------:R-:W-:Y:S01]  /*fdd0*/  ISETP.GT.U32.AND P5, PT, R2, R6, PT ;  /* 0x000000060200720c */ /* 0x000fe20003fa4070 */
[C---:B------:R-:W-:Y:S01]  /*fde0*/  VIADD R15, R5.reuse, 0xd2 ;  /* 0x000000d2050f7836 */ /* 0x040fe20000000000 */
[----:B------:R0:W-:Y:S01]  /*fdf0*/  STL [R1+0x558], R20 ;  /* 0x0005581401007387 */ /* 0x0001e20000100800 */
[----:B------:R-:W-:Y:S01]  /*fe00*/  @!P6 IMAD.MOV R19, RZ, RZ, -R19 ;  /* 0x000000ffff13e224 */ /* 0x000fe200078e0a13 */
[----:B------:R-:W-:Y:S01]  /*fe10*/  ISETP.GE.AND P6, PT, R0, RZ, PT ;  /* 0x000000ff0000720c */ /* 0x000fe20003fc6270 */
[----:B------:R-:W-:Y:S01]  /*fe20*/  VIADD R0, R5, 0xd1 ;  /* 0x000000d105007836 */ /* 0x000fe20000000000 */
[----:B------:R-:W-:Y:S01]  /*fe30*/  IABS R10, R15 ;  /* 0x0000000f000a7213 */ /* 0x000fe20000000000 */
[--C-:B------:R-:W-:Y:S01]  /*fe40*/  @!P1 IMAD.IADD R14, R14, 0x1, -R2.reuse ;  /* 0x000000010e0e9824 */ /* 0x100fe200078e0a02 */
[----:B------:R-:W-:Y:S01]  /*fe50*/  ISETP.GE.AND P1, PT, R8, RZ, PT ;  /* 0x000000ff0800720c */ /* 0x000fe20003f26270 */
[--C-:B------:R-:W-:Y:S01]  /*fe60*/  @!P0 IMAD.IADD R12, R12, 0x1, -R2.reuse ;  /* 0x000000010c0c8824 */ /* 0x100fe200078e0a02 */
[----:B------:R-:W-:Y:S01]  /*fe70*/  IABS R9, R0 ;  /* 0x0000000000097213 */ /* 0x000fe20000000000 */
[----:B------:R-:W-:Y:S01]  /*fe80*/  IMAD.HI.U32 R8, R7, R10, RZ ;  /* 0x0000000a07087227 */ /* 0x000fe200078e00ff */
[----:B------:R-:W-:Y:S01]  /*fe90*/  ISETP.GT.U32.AND P0, PT, R2, R14, PT ;  /* 0x0000000e0200720c */ /* 0x000fe20003f04070 */
[----:B------:R-:W-:Y:S02]  /*fea0*/  STL [R1+0x554], R19 ;  /* 0x0005541301007387 */ /* 0x000fe40000100800 */
[----:B------:R-:W-:Y:S01]  /*feb0*/  @!P5 IMAD.IADD R6, R6, 0x1, -R2 ;  /* 0x000000010606d824 */ /* 0x000fe200078e0a02 */
[----:B------:R-:W-:Y:S01]  /*fec0*/  ISETP.GT.U32.AND P5, PT, R2, R12, PT ;  /* 0x0000000c0200720c */ /* 0x000fe20003fa4070 */
[----:B------:R-:W-:-:S02]  /*fed0*/  IMAD.MOV.U32 R11, RZ, RZ, R3 ;  /* 0x000000ffff0b7224 */ /* 0x000fc400078e0003 */
[----:B------:R-:W-:Y:S02]  /*fee0*/  IMAD.MOV R8, RZ, RZ, -R8 ;  /* 0x000000ffff087224 */ /* 0x000fe400078e0a08 */
[----:B------:R-:W-:-:S04]  /*fef0*/  IMAD.HI.U32 R3, R7, R9, RZ ;  /* 0x0000000907037227 */ /* 0x000fc800078e00ff */
[----:B------:R-:W-:Y:S02]  /*ff00*/  IMAD R8, R2, R8, R10 ;  /* 0x0000000802087224 */ /* 0x000fe400078e020a */
[----:B------:R-:W-:Y:S02]  /*ff10*/  IMAD.MOV R3, RZ, RZ, -R3 ;  /* 0x000000ffff037224 */ /* 0x000fe400078e0a03 */
[--C-:B------:R-:W-:Y:S01]  /*ff20*/  @!P0 IMAD.IADD R14, R14, 0x1, -R2.reuse ;  /* 0x000000010e0e8824 */ /* 0x100fe200078e0a02 */
[C---:B------:R-:W-:Y:S01]  /*ff30*/  ISETP.GT.U32.AND P0, PT, R2.reuse, R8, PT ;  /* 0x000000080200720c */ /* 0x040fe20003f04070 */
[C---:B------:R-:W-:Y:S02]  /*ff40*/  IMAD R9, R2.reuse, R3, R9 ;  /* 0x0000000302097224 */ /* 0x040fe400078e0209 */
[----:B------:R-:W-:Y:S01]  /*ff50*/  @!P4 IMAD.MOV R11, RZ, RZ, -R11 ;  /* 0x000000ffff0bc224 */ /* 0x000fe200078e0a0b */
[----:B------:R-:W-:Y:S01]  /*ff60*/  ISETP.GT.U32.AND P4, PT, R2, R6, PT ;  /* 0x000000060200720c */ /* 0x000fe20003f84070 */
[----:B------:R-:W-:Y:S01]  /*ff70*/  @!P5 IMAD.IADD R12, R12, 0x1, -R2 ;  /* 0x000000010c0cd824 */ /* 0x000fe200078e0a02 */
[----:B------:R-:W-:Y:S01]  /*ff80*/  ISETP.GT.U32.AND P5, PT, R2, R9, PT ;  /* 0x000000090200720c */ /* 0x000fe20003fa4070 */
[C---:B------:R-:W-:Y:S01]  /*ff90*/  VIADD R13, R5.reuse, 0xd0 ;  /* 0x000000d0050d7836 */ /* 0x040fe20000000000 */
[----:B------:R1:W-:Y:S01]  /*ffa0*/  STL [R1+0x550], R11 ;  /* 0x0005500b01007387 */ /* 0x0003e20000100800 */
[----:B------:R-:W-:-:S02]  /*ffb0*/  VIADD R10, R5, 0xce ;  /* 0x000000ce050a7836 */ /* 0x000fc40000000000 */
[----:B0-----:R-:W-:Y:S01]  /*ffc0*/  IMAD.MOV.U32 R20, RZ, RZ, R14 ;  /* 0x000000ffff147224 */ /* 0x001fe200078e000e */
[----:B------:R-:W-:Y:S01]  /*ffd0*/  IABS R18, R13 ;  /* 0x0000000d00127213 */ /* 0x000fe20000000000 */
[----:B------:R-:W-:Y:S01]  /*ffe0*/  @!P0 IMAD.IADD R8, R8, 0x1, -R2 ;  /* 0x0000000108088824 */ /* 0x000fe200078e0a02 */
[----:B------:R-:W-:Y:S01]  /*fff0*/  ISETP.GE.AND P0, PT, R0, RZ, PT ;  /* 0x000000ff0000720c */ /* 0x000fe20003f06270 */
[----:B------:R-:W-:Y:S02]  /*10000*/  @!P2 IMAD.MOV R20, RZ, RZ, -R20 ;  /* 0x000000ffff14a224 */ /* 0x000fe400078e0a14 */
[--C-:B------:R-:W-:Y:S01]  /*10010*/  @!P4 IMAD.IADD R6, R6, 0x1, -R2.reuse ;  /* 0x000000010606c824 */ /* 0x100fe200078e0a02 */
[----:B------:R-:W-:Y:S01]  /*10020*/  ISETP.GE.AND P4, PT, R15, RZ, PT ;  /* 0x000000ff0f00720c */ /* 0x000fe20003f86270 */
[----:B-1----:R-:W-:Y:S01]  /*10030*/  VIADD R11, R5, 0xcf ;  /* 0x000000cf050b7836 */ /* 0x002fe20000000000 */
[----:B------:R-:W-:Y:S01]  /*10040*/  IABS R15, R10 ;  /* 0x0000000a000f7213 */ /* 0x000fe20000000000 */
[----:B------:R-:W-:Y:S01]  /*10050*/  @!P5 IMAD.IADD R9, R9, 0x1, -R2 ;  /* 0x000000010909d824 */ /* 0x000fe200078e0a02 */
[C---:B------:R-:W-:Y:S01]  /*10060*/  ISETP.GT.U32.AND P5, PT, R2.reuse, R8, PT ;  /* 0x000000080200720c */ /* 0x040fe20003fa4070 */
[C---:B------:R-:W-:Y:S01]  /*10070*/  IMAD.HI.U32 R19, R7.reuse, R18, RZ ;  /* 0x0000001207137227 */ /* 0x040fe200078e00ff */
[----:B------:R-:W-:Y:S01]  /*10080*/  IABS R3, R11 ;  /* 0x0000000b00037213 */ /* 0x000fe20000000000 */
[----:B------:R0:W-:Y:S01]  /*10090*/  STL [R1+0x54c], R20 ;  /* 0x00054c1401007387 */ /* 0x0001e20000100800 */
[----:B------:R-:W-:Y:S01]  /*100a0*/  ISETP.GT.U32.AND P2, PT, R2, R9, PT ;  /* 0x000000090200720c */ /* 0x000fe20003f44070 */
[----:B------:R-:W-:-:S04]  /*100b0*/  IMAD.HI.U32 R14, R7, R15, RZ ;  /* 0x0000000f070e7227 */ /* 0x000fc800078e00ff */
[----:B------:R-:W-:-:S04]  /*100c0*/  IMAD.HI.U32 R17, R7, R3, RZ ;  /* 0x0000000307117227 */ /* 0x000fc800078e00ff */
[----:B------:R-:W-:Y:S02]  /*100d0*/  IMAD.MOV R17, RZ, RZ, -R17 ;  /* 0x000000ffff117224 */ /* 0x000fe400078e0a11 */
[----:B------:R-:W-:Y:S02]  /*100e0*/  @!P6 IMAD.MOV R12, RZ, RZ, -R12 ;  /* 0x000000ffff0ce224 */ /* 0x000fe400078e0a0c */
[----:B------:R-:W-:Y:S01]  /*100f0*/  @!P1 IMAD.MOV R6, RZ, RZ, -R6 ;  /* 0x000000ffff069224 */ /* 0x000fe200078e0a06 */
[----:B------:R-:W-:Y:S01]  /*10100*/  ISETP.GE.AND P1, PT, R13, RZ, PT ;  /* 0x000000ff0d00720c */ /* 0x000fe20003f26270 */
[----:B------:R-:W-:Y:S01]  /*10110*/  IMAD.MOV R19, RZ, RZ, -R19 ;  /* 0x000000ffff137224 */ /* 0x000fe200078e0a13 */
[----:B------:R-:W-:Y:S01]  /*10120*/  STL [R1+0x548], R12 ;  /* 0x0005480c01007387 */ /* 0x000fe20000100800 */
[C---:B------:R-:W-:Y:S02]  /*10130*/  IMAD R3, R2.reuse, R17, R3 ;  /* 0x0000001102037224 */ /* 0x040fe400078e0203 */
[----:B------:R-:W-:Y:S01]  /*10140*/  IMAD.MOV R14, RZ, RZ, -R14 ;  /* 0x000000ffff0e7224 */ /* 0x000fe200078e0a0e */
[----:B------:R1:W-:Y:S01]  /*10150*/  STL [R1+0x540], R6 ;  /* 0x0005400601007387 */ /* 0x0003e20000100800 */
[----:B------:R-:W-:-:S02]  /*10160*/  IMAD R0, R2, R19, R18 ;  /* 0x0000001302007224 */ /* 0x000fc400078e0212 */
[--C-:B------:R-:W-:Y:S01]  /*10170*/  @!P5 IMAD.IADD R8, R8, 0x1, -R2.reuse ;  /* 0x000000010808d824 */ /* 0x100fe200078e0a02 */
[C---:B------:R-:W-:Y:S01]  /*10180*/  ISETP.GT.U32.AND P5, PT, R2.reuse, R3, PT ;  /* 0x000000030200720c */ /* 0x040fe20003fa4070 */
[--C-:B------:R-:W-:Y:S01]  /*10190*/  @!P2 IMAD.IADD R9, R9, 0x1, -R2.reuse ;  /* 0x000000010909a824 */ /* 0x100fe200078e0a02 */
[C---:B------:R-:W-:Y:S01]  /*101a0*/  ISETP.GT.U32.AND P6, PT, R2.reuse, R0, PT ;  /* 0x000000000200720c */ /* 0x040fe20003fc4070 */
[C---:B0-----:R-:W-:Y:S02]  /*101b0*/  VIADD R20, R5.reuse, 0xcc ;  /* 0x000000cc05147836 */ /* 0x041fe40000000000 */
[C---:B------:R-:W-:Y:S02]  /*101c0*/  VIADD R13, R5.reuse, 0xcd ;  /* 0x000000cd050d7836 */ /* 0x040fe40000000000 */
[C---:B-1----:R-:W-:Y:S01]  /*101d0*/  IMAD R6, R2.reuse, R14, R15 ;  /* 0x0000000e02067224 */ /* 0x042fe200078e020f */
[----:B------:R-:W-:Y:S01]  /*101e0*/  IABS R15, R20 ;  /* 0x00000014000f7213 */ /* 0x000fe20000000000 */
[----:B------:R-:W-:Y:S01]  /*101f0*/  IMAD.MOV.U32 R18, RZ, RZ, R9 ;  /* 0x000000ffff127224 */ /* 0x000fe200078e0009 */
[----:B------:R-:W-:Y:S01]  /*10200*/  IABS R14, R13 ;  /* 0x0000000d000e7213 */ /* 0x000fe20000000000 */
[----:B------:R-:W-:Y:S01]  /*10210*/  VIADD R12, R5, 0xcb ;  /* 0x000000cb050c7836 */ /* 0x000fe20000000000 */
[----:B------:R-:W-:Y:S01]  /*10220*/  ISETP.GT.U32.AND P2, PT, R2, R6, PT ;  /* 0x000000060200720c */ /* 0x000fe20003f44070 */
[----:B------:R-:W-:-:S02]  /*10230*/  @!P5 IMAD.IADD R3, R3, 0x1, -R2 ;  /* 0x000000010303d824 */ /* 0x000fc400078e0a02 */
[----:B------:R-:W-:Y:S01]  /*10240*/  @!P6 IMAD.IADD R0, R0, 0x1, -R2 ;  /* 0x000000010000e824 */ /* 0x000fe200078e0a02 */
[----:B------:R-:W-:Y:S01]  /*10250*/  ISETP.GE.AND P6, PT, R11, RZ, PT ;  /* 0x000000ff0b00720c */ /* 0x000fe20003fc6270 */
[----:B------:R-:W-:Y:S01]  /*10260*/  IMAD.MOV.U32 R11, RZ, RZ, R15 ;  /* 0x000000ffff0b7224 */ /* 0x000fe200078e000f */
[----:B------:R-:W-:Y:S01]  /*10270*/  IABS R17, R12 ;  /* 0x0000000c00117213 */ /* 0x000fe20000000000 */
[----:B------:R-:W-:Y:S01]  /*10280*/  IMAD.HI.U32 R15, R7, R14, RZ ;  /* 0x0000000e070f7227 */ /* 0x000fe200078e00ff */
[----:B------:R-:W-:-:S03]  /*10290*/  ISETP.GT.U32.AND P5, PT, R2, R0, PT ;  /* 0x000000000200720c */ /* 0x000fc60003fa4070 */
[----:B------:R-:W-:Y:S02]  /*102a0*/  IMAD.MOV.U32 R19, RZ, RZ, R8 ;  /* 0x000000ffff137224 */ /* 0x000fe400078e0008 */
[----:B------:R-:W-:Y:S01]  /*102b0*/  @!P2 IMAD.IADD R6, R6, 0x1, -R2 ;  /* 0x000000010606a824 */ /* 0x000fe200078e0a02 */
[C---:B------:R-:W-:Y:S01]  /*102c0*/  ISETP.GT.U32.AND P2, PT, R2.reuse, R3, PT ;  /* 0x000000030200720c */ /* 0x040fe20003f44070 */
[----:B------:R-:W-:Y:S02]  /*102d0*/  @!P0 IMAD.MOV R18, RZ, RZ, -R18 ;  /* 0x000000ffff128224 */ /* 0x000fe400078e0a12 */
[----:B------:R-:W-:Y:S01]  /*102e0*/  IMAD.HI.U32 R8, R7, R11, RZ ;  /* 0x0000000b07087227 */ /* 0x000fe200078e00ff */
[----:B------:R-:W-:-:S03]  /*102f0*/  ISETP.GT.U32.AND P0, PT, R2, R6, PT ;  /* 0x000000060200720c */ /* 0x000fc60003f04070 */
[----:B------:R-:W-:Y:S02]  /*10300*/  IMAD.MOV R15, RZ, RZ, -R15 ;  /* 0x000000ffff0f7224 */ /* 0x000fe400078e0a0f */
[----:B------:R-:W-:Y:S02]  /*10310*/  IMAD.MOV R9, RZ, RZ, -R8 ;  /* 0x000000ffff097224 */ /* 0x000fe400078e0a08 */
[----:B------:R-:W-:Y:S02]  /*10320*/  IMAD R8, R2, R15, R14 ;  /* 0x0000000f02087224 */ /* 0x000fe400078e020e */
[----:B------:R-:W-:Y:S01]  /*10330*/  @!P4 IMAD.MOV R19, RZ, RZ, -R19 ;  /* 0x000000ffff13c224 */ /* 0x000fe200078e0a13 */
[----:B------:R-:W-:Y:S01]  /*10340*/  ISETP.GE.AND P4, PT, R10, RZ, PT ;  /* 0x000000ff0a00720c */ /* 0x000fe20003f86270 */
[----:B------:R-:W-:Y:S02]  /*10350*/  IMAD.MOV.U32 R10, RZ, RZ, R17 ;  /* 0x000000ffff0a7224 */ /* 0x000fe400078e0011 */
[C---:B------:R-:W-:Y:S01]  /*10360*/  IMAD R9, R2.reuse, R9, R11 ;  /* 0x0000000902097224 */ /* 0x040fe200078e020b */
[----:B------:R-:W-:Y:S01]  /*10370*/  STL [R1+0x53c], R19 ;  /* 0x00053c1301007387 */ /* 0x000fe20000100800 */
[--C-:B------:R-:W-:Y:S01]  /*10380*/  @!P2 IMAD.IADD R3, R3, 0x1, -R2.reuse ;  /* 0x000000010303a824 */ /* 0x100fe200078e0a02 */
[----:B------:R-:W-:Y:S01]  /*10390*/  ISETP.GT.U32.AND P2, PT, R2, R8, PT ;  /* 0x000000080200720c */ /* 0x000fe20003f44070 */
[--C-:B------:R-:W-:Y:S01]  /*103a0*/  @!P5 IMAD.IADD R0, R0, 0x1, -R2.reuse ;  /* 0x000000010000d824 */ /* 0x100fe200078e0a02 */
[----:B------:R-:W-:Y:S01]  /*103b0*/  ISETP.GE.AND P5, PT, R13, RZ, PT ;  /* 0x000000ff0d00720c */ /* 0x000fe20003fa6270 */
[----:B------:R-:W-:Y:S01]  /*103c0*/  IMAD.HI.U32 R14, R7, R10, RZ ;  /* 0x0000000a070e7227 */ /* 0x000fe200078e00ff */
[----:B------:R0:W-:Y:S03]  /*103d0*/  STL [R1+0x538], R18 ;  /* 0x0005381201007387 */ /* 0x0001e60000100800 */
[----:B------:R-:W-:Y:S01]  /*103e0*/  @!P0 IMAD.IADD R6, R6, 0x1, -R2 ;  /* 0x0000000106068824 */ /* 0x000fe200078e0a02 */
[----:B------:R-:W-:Y:S01]  /*103f0*/  ISETP.GT.U32.AND P0, PT, R2, R9, PT ;  /* 0x000000090200720c */ /* 0x000fe20003f04070 */
[----:B------:R-:W-:-:S02]  /*10400*/  VIADD R13, R5, 0xca ;  /* 0x000000ca050d7836 */ /* 0x000fc40000000000 */
[----:B------:R-:W-:Y:S02]  /*10410*/  IMAD.MOV R15, RZ, RZ, -R14 ;  /* 0x000000ffff0f7224 */ /* 0x000fe400078e0a0e */
[----:B------:R-:W-:Y:S01]  /*10420*/  VIADD R14, R5, 0xc9 ;  /* 0x000000c9050e7836 */ /* 0x000fe20000000000 */
[----:B------:R-:W-:Y:S01]  /*10430*/  IABS R11, R13 ;  /* 0x0000000d000b7213 */ /* 0x000fe20000000000 */
[----:B------:R-:W-:Y:S02]  /*10440*/  IMAD R10, R2, R15, R10 ;  /* 0x0000000f020a7224 */ /* 0x000fe400078e020a */
[----:B------:R-:W-:Y:S01]  /*10450*/  @!P2 IMAD.IADD R8, R8, 0x1, -R2 ;  /* 0x000000010808a824 */ /* 0x000fe200078e0a02 */
[----:B0-----:R-:W-:Y:S01]  /*10460*/  IABS R18, R14 ;  /* 0x0000000e00127213 */ /* 0x001fe20000000000 */
[----:B------:R-:W-:Y:S01]  /*10470*/  IMAD.MOV.U32 R24, RZ, RZ, R0 ;  /* 0x000000ffff187224 */ /* 0x000fe200078e0000 */
[----:B------:R-:W-:Y:S01]  /*10480*/  ISETP.GT.U32.AND P2, PT, R2, R10, PT ;  /* 0x0000000a0200720c */ /* 0x000fe20003f44070 */
[----:B------:R-:W-:-:S04]  /*10490*/  IMAD.HI.U32 R21, R7, R11, RZ ;  /* 0x0000000b07157227 */ /* 0x000fc800078e00ff */
[----:B------:R-:W-:Y:S01]  /*104a0*/  @!P0 IMAD.IADD R9, R9, 0x1, -R2 ;  /* 0x0000000109098824 */ /* 0x000fe200078e0a02 */
[----:B------:R-:W-:Y:S01]  /*104b0*/  ISETP.GE.AND P0, PT, R20, RZ, PT ;  /* 0x000000ff1400720c */ /* 0x000fe20003f06270 */
[----:B------:R-:W-:Y:S01]  /*104c0*/  @!P1 IMAD.MOV R24, RZ, RZ, -R24 ;  /* 0x000000ffff189224 */ /* 0x000fe200078e0a18 */
[----:B------:R-:W-:Y:S01]  /*104d0*/  ISETP.GT.U32.AND P1, PT, R2, R8, PT ;  /* 0x000000080200720c */ /* 0x000fe20003f24070 */
[----:B------:R-:W-:Y:S02]  /*104e0*/  IMAD.MOV R21, RZ, RZ, -R21 ;  /* 0x000000ffff157224 */ /* 0x000fe400078e0a15 */
[----:B------:R-:W-:Y:S01]  /*104f0*/  IMAD.HI.U32 R20, R7, R18, RZ ;  /* 0x0000001207147227 */ /* 0x000fe200078e00ff */
[----:B------:R-:W-:Y:S03]  /*10500*/  STL [R1+0x534], R24 ;  /* 0x0005341801007387 */ /* 0x000fe60000100800 */
[----:B------:R-:W-:-:S02]  /*10510*/  VIADD R15, R5, 0xc8 ;  /* 0x000000c8050f7836 */ /* 0x000fc40000000000 */
[C---:B------:R-:W-:Y:S02]  /*10520*/  IMAD R11, R2.reuse, R21, R11 ;  /* 0x00000015020b7224 */ /* 0x040fe400078e020b */
[----:B------:R-:W-:Y:S01]  /*10530*/  IMAD.MOV R20, RZ, RZ, -R20 ;  /* 0x000000ffff147224 */ /* 0x000fe200078e0a14 */
[----:B------:R-:W-:Y:S01]  /*10540*/  IABS R19, R15 ;  /* 0x0000000f00137213 */ /* 0x000fe20000000000 */
[----:B------:R-:W-:Y:S02]  /*10550*/  IMAD.MOV.U32 R0, RZ, RZ, R6 ;  /* 0x000000ffff007224 */ /* 0x000fe400078e0006 */
[C---:B------:R-:W-:Y:S02]  /*10560*/  IMAD R18, R2.reuse, R20, R18 ;  /* 0x0000001402127224 */ /* 0x040fe400078e0212 */
[----:B------:R-:W-:Y:S01]  /*10570*/  @!P4 IMAD.MOV R0, RZ, RZ, -R0 ;  /* 0x000000ffff00c224 */ /* 0x000fe200078e0a00 */
[----:B------:R-:W-:Y:S01]  /*10580*/  ISETP.GT.U32.AND P4, PT, R2, R11, PT ;  /* 0x0000000b0200720c */ /* 0x000fe20003f84070 */
[----:B------:R-:W-:-:S02]  /*10590*/  VIADD R17, R5, 0xc7 ;  /* 0x000000c705117836 */ /* 0x000fc40000000000 */
[----:B------:R-:W-:Y:S01]  /*105a0*/  @!P2 IMAD.IADD R10, R10, 0x1, -R2 ;  /* 0x000000010a0aa824 */ /* 0x000fe200078e0a02 */
[----:B------:R-:W-:Y:S01]  /*105b0*/  ISETP.GT.U32.AND P2, PT, R2, R9, PT ;  /* 0x000000090200720c */ /* 0x000fe20003f44070 */
[----:B------:R-:W-:Y:S01]  /*105c0*/  IMAD.MOV.U32 R23, RZ, RZ, R3 ;  /* 0x000000ffff177224 */ /* 0x000fe200078e0003 */
[----:B------:R-:W-:Y:S01]  /*105d0*/  IABS R21, R17 ;  /* 0x0000001100157213 */ /* 0x000fe20000000000 */
[----:B------:R-:W-:-:S04]  /*105e0*/  IMAD.HI.U32 R22, R7, R19, RZ ;  /* 0x0000001307167227 */ /* 0x000fc800078e00ff */
[----:B------:R-:W-:Y:S01]  /*105f0*/  @!P1 IMAD.IADD R8, R8, 0x1, -R2 ;  /* 0x0000000108089824 */ /* 0x000fe200078e0a02 */
[C---:B------:R-:W-:Y:S01]  /*10600*/  ISETP.GT.U32.AND P1, PT, R2.reuse, R18, PT ;  /* 0x000000120200720c */ /* 0x040fe20003f24070 */
[----:B------:R-:W-:Y:S01]  /*10610*/  @!P6 IMAD.MOV R23, RZ, RZ, -R23 ;  /* 0x000000ffff17e224 */ /* 0x000fe200078e0a17 */
[C---:B------:R-:W-:Y:S01]  /*10620*/  ISETP.GT.U32.AND P6, PT, R2.reuse, R10, PT ;  /* 0x0000000a0200720c */ /* 0x040fe20003fc4070 */
[----:B------:R-:W-:Y:S02]  /*10630*/  IMAD.MOV R22, RZ, RZ, -R22 ;  /* 0x000000ffff167224 */ /* 0x000fe400078e0a16 */
[----:B------:R-:W-:Y:S01]  /*10640*/  IMAD.HI.U32 R3, R7, R21, RZ ;  /* 0x0000001507037227 */ /* 0x000fe200078e00ff */
[----:B------:R-:W-:Y:S03]  /*10650*/  STL [R1+0x530], R23 ;  /* 0x0005301701007387 */ /* 0x000fe60000100800 */
[----:B------:R-:W-:Y:S01]  /*10660*/  IMAD R19, R2, R22, R19 ;  /* 0x0000001602137224 */ /* 0x000fe200078e0213 */
[----:B------:R0:W-:Y:S01]  /*10670*/  STL [R1+0x52c], R0 ;  /* 0x00052c0001007387 */ /* 0x0001e20000100800 */
[----:B------:R-:W-:Y:S01]  /*10680*/  @!P4 IMAD.IADD R11, R11, 0x1, -R2 ;  /* 0x000000010b0bc824 */ /* 0x000fe200078e0a02 */
[----:B------:R-:W-:Y:S01]  /*10690*/  ISETP.GE.AND P4, PT, R13, RZ, PT ;  /* 0x000000ff0d00720c */ /* 0x000fe20003f86270 */
[----:B------:R-:W-:-:S02]  /*106a0*/  IMAD.MOV R3, RZ, RZ, -R3 ;  /* 0x000000ffff037224 */ /* 0x000fc400078e0a03 */
[--C-:B------:R-:W-:Y:S01]  /*106b0*/  @!P2 IMAD.IADD R9, R9, 0x1, -R2.reuse ;  /* 0x000000010909a824 */ /* 0x100fe200078e0a02 */
[----:B------:R-:W-:Y:S01]  /*106c0*/  ISETP.GT.U32.AND P2, PT, R2, R19, PT ;  /* 0x000000130200720c */ /* 0x000fe20003f44070 */
[--C-:B------:R-:W-:Y:S01]  /*106d0*/  @!P1 IMAD.IADD R18, R18, 0x1, -R2.reuse ;  /* 0x0000000112129824 */ /* 0x100fe200078e0a02 */
[C---:B------:R-:W-:Y:S01]  /*106e0*/  ISETP.GT.U32.AND P1, PT, R2.reuse, R11, PT ;  /* 0x0000000b0200720c */ /* 0x040fe20003f24070 */
[----:B------:R-:W-:Y:S02]  /*106f0*/  IMAD R21, R2, R3, R21 ;  /* 0x0000000302157224 */ /* 0x000fe400078e0215 */
[----:B0-----:R-:W-:Y:S02]  /*10700*/  VIADD R0, R5, 0xc6 ;  /* 0x000000c605007836 */ /* 0x001fe40000000000 */
[----:B------:R-:W-:Y:S01]  /*10710*/  @!P6 IMAD.IADD R10, R10, 0x1, -R2 ;  /* 0x000000010a0ae824 */ /* 0x000fe200078e0a02 */
[----:B------:R-:W-:Y:S01]  /*10720*/  ISETP.GE.AND P6, PT, R12, RZ, PT ;  /* 0x000000ff0c00720c */ /* 0x000fe20003fc6270 */
[----:B------:R-:W-:Y:S01]  /*10730*/  @!P0 IMAD.MOV R9, RZ, RZ, -R9 ;  /* 0x000000ffff098224 */ /* 0x000fe200078e0a09 */
[----:B------:R-:W-:Y:S01]  /*10740*/  IABS R12, R0 ;  /* 0x00000000000c7213 */ /* 0x000fe20000000000 */
[----:B------:R-:W-:Y:S01]  /*10750*/  IMAD.MOV.U32 R20, RZ, RZ, R8 ;  /* 0x000000ffff147224 */ /* 0x000fe200078e0008 */
[C---:B------:R-:W-:Y:S01]  /*10760*/  ISETP.GT.U32.AND P0, PT, R2.reuse, R21, PT ;  /* 0x000000150200720c */ /* 0x040fe20003f04070 */
[----:B------:R-:W-:Y:S01]  /*10770*/  @!P2 IMAD.IADD R19, R19, 0x1, -R2 ;  /* 0x000000011313a824 */ /* 0x000fe200078e0a02 */
[----:B------:R-:W-:Y:S01]  /*10780*/  ISETP.GT.U32.AND P2, PT, R2, R18, PT ;  /* 0x000000120200720c */ /* 0x000fe20003f44070 */
[----:B------:R-:W-:-:S04]  /*10790*/  IMAD.HI.U32 R8, R7, R12, RZ ;  /* 0x0000000c07087227 */ /* 0x000fc800078e00ff */
[----:B------:R-:W-:Y:S01]  /*107a0*/  @!P5 IMAD.MOV R20, RZ, RZ, -R20 ;  /* 0x000000ffff14d224 */ /* 0x000fe200078e0a14 */
[C---:B------:R-:W-:Y:S01]  /*107b0*/  ISETP.GT.U32.AND P5, PT, R2.reuse, R19, PT ;  /* 0x000000130200720c */ /* 0x040fe20003fa4070 */
[----:B------:R-:W-:Y:S01]  /*107c0*/  @!P1 IMAD.IADD R11, R11, 0x1, -R2 ;  /* 0x000000010b0b9824 */ /* 0x000fe200078e0a02 */
[----:B------:R-:W-:Y:S01]  /*107d0*/  ISETP.GE.AND P1, PT, R15, RZ, PT ;  /* 0x000000ff0f00720c */ /* 0x000fe20003f26270 */
[----:B------:R-:W-:Y:S01]  /*107e0*/  IMAD.MOV R8, RZ, RZ, -R8 ;  /* 0x000000ffff087224 */ /* 0x000fe200078e0a08 */
[----:B------:R0:W-:Y:S01]  /*107f0*/  STL [R1+0x528], R20 ;  /* 0x0005281401007387 */ /* 0x0001e20000100800 */
[----:B------:R-:W-:Y:S02]  /*10800*/  VIADD R6, R5, 0xc5 ;  /* 0x000000c505067836 */ /* 0x000fe40000000000 */
[----:B------:R-:W-:Y:S01]  /*10810*/  IMAD R12, R2, R8, R12 ;  /* 0x00000008020c7224 */ /* 0x000fe200078e020c */
[----:B------:R-:W-:Y:S01]  /*10820*/  STL [R1+0x524], R9 ;  /* 0x0005240901007387 */ /* 0x000fe20000100800 */
[----:B------:R-:W-:Y:S01]  /*10830*/  @!P6 IMAD.MOV R10, RZ, RZ, -R10 ;  /* 0x000000ffff0ae224 */ /* 0x000fe200078e0a0a */
[----:B------:R-:W-:Y:S01]  /*10840*/  IABS R3, R6 ;  /* 0x0000000600037213 */ /* 0x000fe20000000000 */
[--C-:B------:R-:W-:Y:S01]  /*10850*/  @!P0 IMAD.IADD R21, R21, 0x1, -R2.reuse ;  /* 0x0000000115158824 */ /* 0x100fe200078e0a02 */
[----:B------:R-:W-:Y:S01]  /*10860*/  ISETP.GE.AND P6, PT, R14, RZ, PT ;  /* 0x000000ff0e00720c */ /* 0x000fe20003fc6270 */
[--C-:B------:R-:W-:Y:S01]  /*10870*/  @!P5 IMAD.IADD R19, R19, 0x1, -R2.reuse ;  /* 0x000000011313d824 */ /* 0x100fe200078e0a02 */
[----:B------:R1:W-:Y:S01]  /*10880*/  STL [R1+0x520], R10 ;  /* 0x0005200a01007387 */ /* 0x0003e20000100800 */
[----:B0-----:R-:W-:Y:S01]  /*10890*/  IMAD.MOV.U32 R20, RZ, RZ, R11 ;  /* 0x000000ffff147224 */ /* 0x001fe200078e000b */
[----:B------:R-:W-:Y:S01]  /*108a0*/  ISETP.GT.U32.AND P0, PT, R2, R21, PT ;  /* 0x000000150200720c */ /* 0x000fe20003f04070 */
[----:B------:R-:W-:Y:S01]  /*108b0*/  @!P2 IMAD.IADD R18, R18, 0x1, -R2 ;  /* 0x000000011212a824 */ /* 0x000fe200078e0a02 */
[----:B------:R-:W-:Y:S01]  /*108c0*/  ISETP.GE.AND P5, PT, R0, RZ, PT ;  /* 0x000000ff0000720c */ /* 0x000fe20003fa6270 */
[----:B------:R-:W-:Y:S01]  /*108d0*/  @!P4 IMAD.MOV R20, RZ, RZ, -R20 ;  /* 0x000000ffff14c224 */ /* 0x000fe200078e0a14 */
[----:B------:R-:W-:Y:S01]  /*108e0*/  ISETP.GT.U32.AND P4, PT, R2, R12, PT ;  /* 0x0000000c0200720c */ /* 0x000fe20003f84070 */
[----:B------:R-:W-:Y:S01]  /*108f0*/  VIADD R0, R5, 0xc4 ;  /* 0x000000c405007836 */ /* 0x000fe20000000000 */
[----:B------:R-:W-:Y:S01]  /*10900*/  ISETP.GE.AND P2, PT, R17, RZ, PT ;  /* 0x000000ff1100720c */ /* 0x000fe20003f46270 */
[----:B------:R-:W-:Y:S01]  /*10910*/  IMAD.MOV.U32 R13, RZ, RZ, R18 ;  /* 0x000000ffff0d7224 */ /* 0x000fe200078e0012 */
[----:B------:R-:W-:Y:S01]  /*10920*/  STL [R1+0x51c], R20 ;  /* 0x00051c1401007387 */ /* 0x000fe20000100800 */
[----:B-1----:R-:W-:Y:S01]  /*10930*/  IMAD.HI.U32 R10, R7, R3, RZ ;  /* 0x00000003070a7227 */ /* 0x002fe200078e00ff */
[----:B------:R-:W-:-:S03]  /*10940*/  IABS R8, R0 ;  /* 0x0000000000087213 */ /* 0x000fc60000000000 */
[----:B------:R-:W-:Y:S02]  /*10950*/  IMAD.MOV R10, RZ, RZ, -R10 ;  /* 0x000000ffff0a7224 */ /* 0x000fe400078e0a0a */
[----:B------:R-:W-:Y:S02]  /*10960*/  IMAD.MOV.U32 R9, RZ, RZ, R19 ;  /* 0x000000ffff097224 */ /* 0x000fe400078e0013 */
[----:B------:R-:W-:Y:S02]  /*10970*/  IMAD R10, R2, R10, R3 ;  /* 0x0000000a020a7224 */ /* 0x000fe400078e0203 */
[--C-:B------:R-:W-:Y:S02]  /*10980*/  @!P4 IMAD.IADD R12, R12, 0x1, -R2.reuse ;  /* 0x000000010c0cc824 */ /* 0x100fe400078e0a02 */
[----:B------:R-:W-:Y:S01]  /*10990*/  @!P0 IMAD.IADD R21, R21, 0x1, -R2 ;  /* 0x0000000115158824 */ /* 0x000fe200078e0a02 */
[C---:B------:R-:W-:Y:S01]  /*109a0*/  ISETP.GT.U32.AND P0, PT, R2.reuse, R10, PT ;  /* 0x0000000a0200720c */ /* 0x040fe20003f04070 */
[----:B------:R-:W-:Y:S01]  /*109b0*/  @!P6 IMAD.MOV R13, RZ, RZ, -R13 ;  /* 0x000000ffff0de224 */ /* 0x000fe200078e0a0d */
[----:B------:R-:W-:Y:S01]  /*109c0*/  ISETP.GT.U32.AND P4, PT, R2, R12, PT ;  /* 0x0000000c0200720c */ /* 0x000fe20003f84070 */
[----:B------:R-:W-:Y:S01]  /*109d0*/  @!P1 IMAD.MOV R9, RZ, RZ, -R9 ;  /* 0x000000ffff099224 */ /* 0x000fe200078e0a09 */
[----:B------:R-:W-:Y:S01]  /*109e0*/  ISETP.GE.AND P1, PT, R0, RZ, PT ;  /* 0x000000ff0000720c */ /* 0x000fe20003f26270 */
[----:B------:R-:W-:Y:S01]  /*109f0*/  IMAD.HI.U32 R0, R7, R8, RZ ;  /* 0x0000000807007227 */ /* 0x000fe200078e00ff */
[----:B------:R0:W-:Y:S01]  /*10a00*/  STL [R1+0x518], R13 ;  /* 0x0005180d01007387 */ /* 0x0001e20000100800 */
[----:B------:R-:W-:-:S02]  /*10a10*/  ISETP.GE.AND P6, PT, R6, RZ, PT ;  /* 0x000000ff0600720c */ /* 0x000fc40003fc6270 */
[----:B------:R-:W-:Y:S01]  /*10a20*/  VIADD R3, R5, 0xc3 ;  /* 0x000000c305037836 */ /* 0x000fe20000000000 */
[----:B------:R1:W-:Y:S01]  /*10a30*/  STL [R1+0x514], R9 ;  /* 0x0005140901007387 */ /* 0x0003e20000100800 */
[----:B------:R-:W-:Y:S02]  /*10a40*/  IMAD.MOV.U32 R14, RZ, RZ, R21 ;  /* 0x000000ffff0e7224 */ /* 0x000fe400078e0015 */
[----:B------:R-:W-:Y:S02]  /*10a50*/  @!P0 IMAD.IADD R10, R10, 0x1, -R2 ;  /* 0x000000010a0a8824 */ /* 0x000fe400078e0a02 */
[----:B------:R-:W-:Y:S01]  /*10a60*/  @!P2 IMAD.MOV R14, RZ, RZ, -R14 ;  /* 0x000000ffff0ea224 */ /* 0x000fe200078e0a0e */
[----:B------:R-:W-:Y:S01]  /*10a70*/  ISETP.GE.AND P2, PT, R3, RZ, PT ;  /* 0x000000ff0300720c */ /* 0x000fe20003f46270 */
[----:B0-----:R-:W-:Y:S01]  /*10a80*/  IMAD.MOV R13, RZ, RZ, -R0 ;  /* 0x000000ffff0d7224 */ /* 0x001fe200078e0a00 */
[C---:B------:R-:W-:Y:S01]  /*10a90*/  ISETP.GT.U32.AND P0, PT, R2.reuse, R10, PT ;  /* 0x0000000a0200720c */ /* 0x040fe20003f04070 */
[----:B------:R-:W-:Y:S01]  /*10aa0*/  VIADD R6, R5, 0xc2 ;  /* 0x000000c205067836 */ /* 0x000fe20000000000 */
[----:B-1----:R-:W-:Y:S01]  /*10ab0*/  IABS R9, R3 ;  /* 0x0000000300097213 */ /* 0x002fe20000000000 */
[----:B------:R-:W-:Y:S01]  /*10ac0*/  IMAD R3, R2, R13, R8 ;  /* 0x0000000d02037224 */ /* 0x000fe200078e0208 */
[----:B------:R0:W-:Y:S01]  /*10ad0*/  STL [R1+0x510], R14 ;  /* 0x0005100e01007387 */ /* 0x0001e20000100800 */
[----:B------:R-:W-:Y:S01]  /*10ae0*/  @!P4 IMAD.IADD R12, R12, 0x1, -R2 ;  /* 0x000000010c0cc824 */ /* 0x000fe200078e0a02 */
[----:B------:R-:W-:Y:S01]  /*10af0*/  IABS R11, R6 ;  /* 0x00000006000b7213 */ /* 0x000fe20000000000 */
[----:B------:R-:W-:Y:S01]  /*10b00*/  IMAD.HI.U32 R0, R7, R9, RZ ;  /* 0x0000000907007227 */ /* 0x000fe200078e00ff */
[----:B------:R-:W-:-:S03]  /*10b10*/  ISETP.GT.U32.AND P4, PT, R2, R3, PT ;  /* 0x000000030200720c */ /* 0x000fc60003f84070 */
[----:B------:R-:W-:Y:S02]  /*10b20*/  IMAD.MOV R0, RZ, RZ, -R0 ;  /* 0x000000ffff007224 */ /* 0x000fe400078e0a00 */
[----:B------:R-:W-:Y:S02]  /*10b30*/  VIADD R13, R5, 0xc0 ;  /* 0x000000c0050d7836 */ /* 0x000fe40000000000 */
[----:B------:R-:W-:-:S03]  /*10b40*/  IMAD.HI.U32 R15, R7, R11, RZ ;  /* 0x0000000b070f7227 */ /* 0x000fc600078e00ff */
[----:B------:R-:W-:Y:S01]  /*10b50*/  IABS R17, R13 ;  /* 0x0000000d00117213 */ /* 0x000fe20000000000 */
[----:B------:R-:W-:Y:S02]  /*10b60*/  VIADD R8, R5, 0xc1 ;  /* 0x000000c105087836 */ /* 0x000fe40000000000 */
[----:B------:R-:W-:Y:S02]  /*10b70*/  IMAD R9, R2, R0, R9 ;  /* 0x0000000002097224 */ /* 0x000fe400078e0209 */
[----:B------:R-:W-:Y:S01]  /*10b80*/  IMAD.MOV.U32 R18, RZ, RZ, R12 ;  /* 0x000000ffff127224 */ /* 0x000fe200078e000c */
[----:B0-----:R-:W-:Y:S01]  /*10b90*/  IABS R14, R8 ;  /* 0x00000008000e7213 */ /* 0x001fe20000000000 */
[----:B------:R-:W-:Y:S02]  /*10ba0*/  IMAD.MOV R15, RZ, RZ, -R15 ;  /* 0x000000ffff0f7224 */ /* 0x000fe400078e0a0f */
[--C-:B------:R-:W-:Y:S02]  /*10bb0*/  @!P4 IMAD.IADD R3, R3, 0x1, -R2.reuse ;  /* 0x000000010303c824 */ /* 0x100fe400078e0a02 */
[----:B------:R-:W-:Y:S01]  /*10bc0*/  @!P0 IMAD.IADD R10, R10, 0x1, -R2 ;  /* 0x000000010a0a8824 */ /* 0x000fe200078e0a02 */
[C---:B------:R-:W-:Y:S01]  /*10bd0*/  ISETP.GT.U32.AND P0, PT, R2.reuse, R9, PT ;  /* 0x000000090200720c */ /* 0x040fe20003f04070 */
[----:B------:R-:W-:Y:S01]  /*10be0*/  @!P5 IMAD.MOV R18, RZ, RZ, -R18 ;  /* 0x000000ffff12d224 */ /* 0x000fe200078e0a12 */
[C---:B------:R-:W-:Y:S01]  /*10bf0*/  ISETP.GT.U32.AND P5, PT, R2.reuse, R3, PT ;  /* 0x000000030200720c */ /* 0x040fe20003fa4070 */
[----:B------:R-:W-:-:S02]  /*10c00*/  IMAD R11, R2, R15, R11 ;  /* 0x0000000f020b7224 */ /* 0x000fc400078e020b */
[----:B------:R-:W-:Y:S01]  /*10c10*/  IMAD.MOV.U32 R12, RZ, RZ, R17 ;  /* 0x000000ffff0c7224 */ /* 0x000fe200078e0011 */
[----:B------:R0:W-:Y:S01]  /*10c20*/  STL [R1+0x50c], R18 ;  /* 0x00050c1201007387 */ /* 0x0001e20000100800 */
[----:B------:R-:W-:Y:S01]  /*10c30*/  IMAD.HI.U32 R17, R7, R14, RZ ;  /* 0x0000000e07117227 */ /* 0x000fe200078e00ff */
[----:B------:R-:W-:-:S03]  /*10c40*/  ISETP.GT.U32.AND P4, PT, R2, R11, PT ;  /* 0x0000000b0200720c */ /* 0x000fc60003f84070 */
[----:B------:R-:W-:Y:S02]  /*10c50*/  VIADD R0, R5, 0xbf ;  /* 0x000000bf05007836 */ /* 0x000fe40000000000 */
[----:B------:R-:W-:Y:S02]  /*10c60*/  IMAD.MOV R17, RZ, RZ, -R17 ;  /* 0x000000ffff117224 */ /* 0x000fe400078e0a11 */
[----:B------:R-:W-:Y:S01]  /*10c70*/  @!P0 IMAD.IADD R9, R9, 0x1, -R2 ;  /* 0x0000000109098824 */ /* 0x000fe200078e0a02 */
[----:B------:R-:W-:Y:S01]  /*10c80*/  IABS R15, R0 ;  /* 0x00000000000f7213 */ /* 0x000fe20000000000 */
[----:B0-----:R-:W-:Y:S02]  /*10c90*/  IMAD.MOV.U32 R18, RZ, RZ, R10 ;  /* 0x000000ffff127224 */ /* 0x001fe400078e000a */
[----:B------:R-:W-:Y:S01]  /*10ca0*/  @!P5 IMAD.IADD R3, R3, 0x1, -R2 ;  /* 0x000000010303d824 */ /* 0x000fe200078e0a02 */
[----:B------:R-:W-:Y:S01]  /*10cb0*/  ISETP.GT.U32.AND P0, PT, R2, R9, PT ;  /* 0x000000090200720c */ /* 0x000fe20003f04070 */
[----:B------:R-:W-:Y:S01]  /*10cc0*/  @!P6 IMAD.MOV R18, RZ, RZ, -R18 ;  /* 0x000000ffff12e224 */ /* 0x000fe200078e0a12 */
[----:B------:R-:W-:Y:S01]  /*10cd0*/  ISETP.GE.AND P6, PT, R6, RZ, PT ;  /* 0x000000ff0600720c */ /* 0x000fe20003fc6270 */
[----:B------:R-:W-:-:S02]  /*10ce0*/  IMAD R6, R2, R17, R14 ;  /* 0x0000001102067224 */ /* 0x000fc400078e020e */
[----:B------:R-:W-:Y:S01]  /*10cf0*/  IMAD.MOV.U32 R10, RZ, RZ, R15 ;  /* 0x000000ffff0a7224 */ /* 0x000fe200078e000f */
[----:B------:R0:W-:Y:S01]  /*10d00*/  STL [R1+0x504], R18 ;  /* 0x0005041201007387 */ /* 0x0001e20000100800 */
[----:B------:R-:W-:Y:S01]  /*10d10*/  IMAD.HI.U32 R15, R7, R12, RZ ;  /* 0x0000000c070f7227 */ /* 0x000fe200078e00ff */
[----:B------:R-:W-:-:S03]  /*10d20*/  ISETP.GT.U32.AND P5, PT, R2, R6, PT ;  /* 0x000000060200720c */ /* 0x000fc60003fa4070 */
[----:B------:R-:W-:Y:S02]  /*10d30*/  @!P4 IMAD.IADD R11, R11, 0x1, -R2 ;  /* 0x000000010b0bc824 */ /* 0x000fe400078e0a02 */
[----:B------:R-:W-:Y:S02]  /*10d40*/  IMAD.MOV R15, RZ, RZ, -R15 ;  /* 0x000000ffff0f7224 */ /* 0x000fe400078e0a0f */
[----:B------:R-:W-:Y:S01]  /*10d50*/  IMAD.HI.U32 R14, R7, R10, RZ ;  /* 0x0000000a070e7227 */ /* 0x000fe200078e00ff */
[----:B------:R-:W-:-:S03]  /*10d60*/  ISETP.GT.U32.AND P4, PT, R2, R11, PT ;  /* 0x0000000b0200720c */ /* 0x000fc60003f84070 */
[----:B------:R-:W-:Y:S02]  /*10d70*/  IMAD R12, R2, R15, R12 ;  /* 0x0000000f020c7224 */ /* 0x000fe400078e020c */
[----:B0-----:R-:W-:Y:S02]  /*10d80*/  IMAD.MOV.U32 R18, RZ, RZ, R3 ;  /* 0x000000ffff127224 */ /* 0x001fe400078e0003 */
[----:B------:R-:W-:Y:S02]  /*10d90*/  IMAD.MOV R14, RZ, RZ, -R14 ;  /* 0x000000ffff0e7224 */ /* 0x000fe400078e0a0e */
[----:B------:R-:W-:Y:S02]  /*10da0*/  VIADD R3, R5, 0xbe ;  /* 0x000000be05037836 */ /* 0x000fe40000000000 */
[--C-:B------:R-:W-:Y:S02]  /*10db0*/  @!P5 IMAD.IADD R6, R6, 0x1, -R2.reuse ;  /* 0x000000010606d824 */ /* 0x100fe400078e0a02 */
[----:B------:R-:W-:Y:S01]  /*10dc0*/  @!P0 IMAD.IADD R9, R9, 0x1, -R2 ;  /* 0x0000000109098824 */ /* 0x000fe200078e0a02 */
[----:B------:R-:W-:Y:S01]  /*10dd0*/  ISETP.GT.U32.AND P0, PT, R2, R12, PT ;  /* 0x0000000c0200720c */ /* 0x000fe20003f04070 */
[----:B------:R-:W-:Y:S01]  /*10de0*/  @!P1 IMAD.MOV R18, RZ, RZ, -R18 ;  /* 0x000000ffff129224 */ /* 0x000fe200078e0a12 */
[----:B------:R-:W-:Y:S01]  /*10df0*/  ISETP.GE.AND P1, PT, R8, RZ, PT ;  /* 0x000000ff0800720c */ /* 0x000fe20003f26270 */
[C---:B------:R-:W-:Y:S01]  /*10e00*/  IMAD R8, R2.reuse, R14, R10 ;  /* 0x0000000e02087224 */ /* 0x040fe200078e020a */
[----:B------:R-:W-:Y:S01]  /*10e10*/  IABS R14, R3 ;  /* 0x00000003000e7213 */ /* 0x000fe20000000000 */
[----:B------:R-:W-:Y:S01]  /*10e20*/  VIADD R10, R5, 0xbd ;  /* 0x000000bd050a7836 */ /* 0x000fe20000000000 */
[----:B------:R-:W-:Y:S01]  /*10e30*/  ISETP.GT.U32.AND P5, PT, R2, R6, PT ;  /* 0x000000060200720c */ /* 0x000fe20003fa4070 */
[----:B------:R-:W-:Y:S01]  /*10e40*/  @!P4 IMAD.IADD R11, R11, 0x1, -R2 ;  /* 0x000000010b0bc824 */ /* 0x000fe200078e0a02 */
[----:B------:R-:W-:Y:S01]  /*10e50*/  ISETP.GE.AND P4, PT, R13, RZ, PT ;  /* 0x000000ff0d00720c */ /* 0x000fe20003f86270 */
[----:B------:R-:W-:Y:S01]  /*10e60*/  IMAD.MOV.U32 R15, RZ, RZ, R9 ;  /* 0x000000ffff0f7224 */ /* 0x000fe200078e0009 */
[----:B------:R-:W-:Y:S01]  /*10e70*/  IABS R13, R10 ;  /* 0x0000000a000d7213 */ /* 0x000fe20000000000 */
[----:B------:R-:W-:Y:S01]  /*10e80*/  IMAD.MOV.U32 R9, RZ, RZ, R14 ;  /* 0x000000ffff097224 */ /* 0x000fe200078e000e */
[----:B------:R-:W-:Y:S01]  /*10e90*/  STL [R1+0x4b8], R18 ;  /* 0x0004b81201007387 */ /* 0x000fe20000100800 */
[----:B------:R-:W-:-:S02]  /*10ea0*/  IMAD.MOV.U32 R14, RZ, RZ, R11 ;  /* 0x000000ffff0e7224 */ /* 0x000fc400078e000b */
[----:B------:R-:W-:-:S04]  /*10eb0*/  IMAD.HI.U32 R11, R7, R9, RZ ;  /* 0x00000009070b7227 */ /* 0x000fc800078e00ff */
[----:B------:R-:W-:Y:S01]  /*10ec0*/  @!P2 IMAD.MOV R15, RZ, RZ, -R15 ;  /* 0x000000ffff0fa224 */ /* 0x000fe200078e0a0f */
[----:B------:R-:W-:Y:S01]  /*10ed0*/  ISETP.GT.U32.AND P2, PT, R2, R8, PT ;  /* 0x000000080200720c */ /* 0x000fe20003f44070 */
[----:B------:R-:W-:Y:S01]  /*10ee0*/  @!P0 IMAD.IADD R12, R12, 0x1, -R2 ;  /* 0x000000010c0c8824 */ /* 0x000fe200078e0a02 */
[----:B------:R-:W-:Y:S01]  /*10ef0*/  ISETP.GE.AND P0, PT, R0, RZ, PT ;  /* 0x000000ff0000720c */ /* 0x000fe20003f06270 */
[----:B------:R-:W-:Y:S01]  /*10f00*/  @!P6 IMAD.MOV R14, RZ, RZ, -R14 ;  /* 0x000000ffff0ee224 */ /* 0x000fe200078e0a0e */
[----:B------:R-:W-:Y:S01]  /*10f10*/  STL [R1+0x4dc], R15 ;  /* 0x0004dc0f01007387 */ /* 0x000fe20000100800 */
[----:B------:R-:W-:Y:S01]  /*10f20*/  IMAD.MOV.U32 R0, RZ, RZ, R13 ;  /* 0x000000ffff007224 */ /* 0x000fe200078e000d */
[----:B------:R-:W-:Y:S01]  /*10f30*/  ISETP.GT.U32.AND P6, PT, R2, R12, PT ;  /* 0x0000000c0200720c */ /* 0x000fe20003fc4070 */
[----:B------:R-:W-:Y:S01]  /*10f40*/  IMAD.MOV R13, RZ, RZ, -R11 ;  /* 0x000000ffff0d7224 */ /* 0x000fe200078e0a0b */
[----:B------:R0:W-:Y:S01]  /*10f50*/  STL [R1+0x4e4], R14 ;  /* 0x0004e40e01007387 */ /* 0x0001e20000100800 */
[----:B------:R-:W-:Y:S01]  /*10f60*/  @!P5 IMAD.IADD R6, R6, 0x1, -R2 ;  /* 0x000000010606d824 */ /* 0x000fe200078e0a02 */
[----:B------:R-:W-:Y:S01]  /*10f70*/  ISETP.GE.AND P5, PT, R3, RZ, PT ;  /* 0x000000ff0300720c */ /* 0x000fe20003fa6270 */
[----:B------:R-:W-:-:S02]  /*10f80*/  IMAD R3, R2, R13, R9 ;  /* 0x0000000d02037224 */ /* 0x000fc400078e0209 */
[----:B------:R-:W-:Y:S02]  /*10f90*/  @!P2 IMAD.IADD R8, R8, 0x1, -R2 ;  /* 0x000000010808a824 */ /* 0x000fe400078e0a02 */
[----:B------:R-:W-:-:S03]  /*10fa0*/  IMAD.HI.U32 R11, R7, R0, RZ ;  /* 0x00000000070b7227 */ /* 0x000fc600078e00ff */
[----:B------:R-:W-:Y:S01]  /*10fb0*/  ISETP.GT.U32.AND P2, PT, R2, R8, PT ;  /* 0x000000080200720c */ /* 0x000fe20003f44070 */
[----:B0-----:R-:W-:Y:S02]  /*10fc0*/  IMAD.MOV.U32 R14, RZ, RZ, R6 ;  /* 0x000000ffff0e7224 */ /* 0x001fe400078e0006 */
[----:B------:R-:W-:Y:S01]  /*10fd0*/  @!P6 IMAD.IADD R12, R12, 0x1, -R2 ;  /* 0x000000010c0ce824 */ /* 0x000fe200078e0a02 */
[----:B------:R-:W-:Y:S01]  /*10fe0*/  ISETP.GE.AND P6, PT, R10, RZ, PT ;  /* 0x000000ff0a00720c */ /* 0x000fe20003fc6270 */
[----:B------:R-:W-:Y:S01]  /*10ff0*/  @!P1 IMAD.MOV R14, RZ, RZ, -R14 ;  /* 0x000000ffff0e9224 */ /* 0x000fe200078e0a0e */
[----:B------:R-:W-:Y:S01]  /*11000*/  ISETP.GT.U32.AND P1, PT, R2, R3, PT ;  /* 0x000000030200720c */ /* 0x000fe20003f24070 */
[----:B------:R-:W-:Y:S02]  /*11010*/  IMAD.MOV.U32 R13, RZ, RZ, R12 ;  /* 0x000000ffff0d7224 */ /* 0x000fe400078e000c */
[----:B------:R-:W-:Y:S01]  /*11020*/  VIADD R9, R5, 0xbc ;  /* 0x000000bc05097836 */ /* 0x000fe20000000000 */
[----:B------:R-:W-:Y:S01]  /*11030*/  STL [R1+0x500], R14 ;  /* 0x0005000e01007387 */ /* 0x000fe20000100800 */
[----:B------:R-:W-:-:S02]  /*11040*/  IMAD.MOV R6, RZ, RZ, -R11 ;  /* 0x000000ffff067224 */ /* 0x000fc400078e0a0b */
[----:B------:R-:W-:Y:S01]  /*11050*/  @!P4 IMAD.MOV R13, RZ, RZ, -R13 ;  /* 0x000000ffff0dc224 */ /* 0x000fe200078e0a0d */
[----:B------:R-:W-:Y:S01]  /*11060*/  IABS R15, R9 ;  /* 0x00000009000f7213 */ /* 0x000fe20000000000 */
[----:B------:R-:W-:Y:S01]  /*11070*/  IMAD R0, R2, R6, R0 ;  /* 0x0000000602007224 */ /* 0x000fe200078e0200 */
[----:B------:R-:W-:Y:S01]  /*11080*/  ISETP.GE.AND P4, PT, R9, RZ, PT ;  /* 0x000000ff0900720c */ /* 0x000fe20003f86270 */
[--C-:B------:R-:W-:Y:S01]  /*11090*/  @!P2 IMAD.IADD R8, R8, 0x1, -R2.reuse ;  /* 0x000000010808a824 */ /* 0x100fe200078e0a02 */
[----:B------:R0:W-:Y:S01]  /*110a0*/  STL [R1+0x4f0], R13 ;  /* 0x0004f00d01007387 */ /* 0x0001e20000100800 */
[----:B------:R-:W-:Y:S01]  /*110b0*/  @!P1 IMAD.IADD R3, R3, 0x1, -R2 ;  /* 0x0000000103039824 */ /* 0x000fe200078e0a02 */
[C---:B------:R-:W-:Y:S01]  /*110c0*/  ISETP.GT.U32.AND P2, PT, R2.reuse, R0, PT ;  /* 0x000000000200720c */ /* 0x040fe20003f44070 */
[----:B------:R-:W-:Y:S02]  /*110d0*/  VIADD R11, R5, 0xbb ;  /* 0x000000bb050b7836 */ /* 0x000fe40000000000 */
[----:B------:R-:W-:Y:S01]  /*110e0*/  IMAD.HI.U32 R12, R7, R15, RZ ;  /* 0x0000000f070c7227 */ /* 0x000fe200078e00ff */
[----:B------:R-:W-:-:S02]  /*110f0*/  ISETP.GT.U32.AND P1, PT, R2, R3, PT ;  /* 0x000000030200720c */ /* 0x000fc40003f24070 */
[----:B------:R-:W-:Y:S01]  /*11100*/  IABS R22, R11 ;  /* 0x0000000b00167213 */ /* 0x000fe20000000000 */
[----:B------:R-:W-:Y:S02]  /*11110*/  VIADD R10, R5, 0xba ;  /* 0x000000ba050a7836 */ /* 0x000fe40000000000 */
[----:B0-----:R-:W-:Y:S02]  /*11120*/  IMAD.MOV.U32 R13, RZ, RZ, R8 ;  /* 0x000000ffff0d7224 */ /* 0x001fe400078e0008 */
[----:B------:R-:W-:Y:S01]  /*11130*/  IMAD.HI.U32 R9, R7, R22, RZ ;  /* 0x0000001607097227 */ /* 0x000fe200078e00ff */
[----:B------:R-:W-:-:S03]  /*11140*/  IABS R6, R10 ;  /* 0x0000000a00067213 */ /* 0x000fc60000000000 */
[----:B------:R-:W-:Y:S01]  /*11150*/  @!P0 IMAD.MOV R13, RZ, RZ, -R13 ;  /* 0x000000ffff0d8224 */ /* 0x000fe200078e0a0d */
[----:B------:R-:W-:Y:S01]  /*11160*/  ISETP.GE.AND P0, PT, R11, RZ, PT ;  /* 0x000000ff0b00720c */ /* 0x000fe20003f06270 */
[----:B------:R-:W-:Y:S02]  /*11170*/  IMAD.MOV R11, RZ, RZ, -R12 ;  /* 0x000000ffff0b7224 */ /* 0x000fe400078e0a0c */
[--C-:B------:R-:W-:Y:S01]  /*11180*/  @!P1 IMAD.IADD R3, R3, 0x1, -R2.reuse ;  /* 0x0000000103039824 */ /* 0x100fe200078e0a02 */
[----:B------:R0:W-:Y:S01]  /*11190*/  STL [R1+0x4f4], R13 ;  /* 0x0004f40d01007387 */ /* 0x0001e20000100800 */
[----:B------:R-:W-:Y:S01]  /*111a0*/  IMAD R15, R2, R11, R15 ;  /* 0x0000000b020f7224 */ /* 0x000fe200078e020f */
[----:B------:R-:W-:Y:S01]  /*111b0*/  ISETP.GE.AND P1, PT, R10, RZ, PT ;  /* 0x000000ff0a00720c */ /* 0x000fe20003f26270 */
[----:B------:R-:W-:Y:S02]  /*111c0*/  @!P2 IMAD.IADD R0, R0, 0x1, -R2 ;  /* 0x000000010000a824 */ /* 0x000fe400078e0a02 */
[----:B------:R-:W-:-:S03]  /*111d0*/  IMAD.HI.U32 R8, R7, R6, RZ ;  /* 0x0000000607087227 */ /* 0x000fc600078e00ff */
[C---:B------:R-:W-:Y:S01]  /*111e0*/  ISETP.GT.U32.AND P2, PT, R2.reuse, R0, PT ;  /* 0x000000000200720c */ /* 0x040fe20003f44070 */
[----:B------:R-:W-:Y:S02]  /*111f0*/  IMAD.MOV R8, RZ, RZ, -R8 ;  /* 0x000000ffff087224 */ /* 0x000fe400078e0a08 */
[----:B0-----:R-:W-:Y:S02]  /*11200*/  IMAD.MOV.U32 R13, RZ, RZ, R3 ;  /* 0x000000ffff0d7224 */ /* 0x001fe400078e0003 */
[----:B------:R-:W-:Y:S02]  /*11210*/  IMAD.MOV R9, RZ, RZ, -R9 ;  /* 0x000000ffff097224 */ /* 0x000fe400078e0a09 */
[----:B------:R-:W-:Y:S01]  /*11220*/  @!P5 IMAD.MOV R13, RZ, RZ, -R13 ;  /* 0x000000ffff0dd224 */ /* 0x000fe200078e0a0d */
[C---:B------:R-:W-:Y:S01]  /*11230*/  ISETP.GT.U32.AND P5, PT, R2.reuse, R15, PT ;  /* 0x0000000f0200720c */ /* 0x040fe20003fa4070 */
[C---:B------:R-:W-:Y:S02]  /*11240*/  IMAD R6, R2.reuse, R8, R6 ;  /* 0x0000000802067224 */ /* 0x040fe400078e0206 */
[----:B------:R-:W-:Y:S01]  /*11250*/  IMAD R22, R2, R9, R22 ;  /* 0x0000000902167224 */ /* 0x000fe200078e0216 */
[----:B------:R0:W-:Y:S01]  /*11260*/  STL [R1+0x4ec], R13 ;  /* 0x0004ec0d01007387 */ /* 0x0001e20000100800 */
[----:B------:R-:W-:-:S02]  /*11270*/  @!P2 IMAD.IADD R0, R0, 0x1, -R2 ;  /* 0x000000010000a824 */ /* 0x000fc400078e0a02 */
[C---:B------:R-:W-:Y:S02]  /*11280*/  VIADD R3, R5.reuse, 0xb9 ;  /* 0x000000b905037836 */ /* 0x040fe40000000000 */
[----:B------:R-:W-:Y:S02]  /*11290*/  IMAD.MOV.U32 R8, RZ, RZ, R0 ;  /* 0x000000ffff087224 */ /* 0x000fe400078e0000 */
[----:B------:R-:W-:Y:S01]  /*112a0*/  VIADD R21, R5, 0xb8 ;  /* 0x000000b805157836 */ /* 0x000fe20000000000 */
[----:B------:R-:W-:Y:S01]  /*112b0*/  ISETP.GE.AND P2, PT, R3, RZ, PT ;  /* 0x000000ff0300720c */ /* 0x000fe20003f46270 */
[----:B------:R-:W-:Y:S01]  /*112c0*/  @!P5 IMAD.IADD R15, R15, 0x1, -R2 ;  /* 0x000000010f0fd824 */ /* 0x000fe200078e0a02 */
[----:B------:R-:W-:Y:S01]  /*112d0*/  IABS R3, R3 ;  /* 0x0000000300037213 */ /* 0x000fe20000000000 */
[----:B------:R-:W-:Y:S01]  /*112e0*/  @!P6 IMAD.MOV R8, RZ, RZ, -R8 ;  /* 0x000000ffff08e224 */ /* 0x000fe200078e0a08 */
[C---:B------:R-:W-:Y:S01]  /*112f0*/  ISETP.GT.U32.AND P6, PT, R2.reuse, R22, PT ;  /* 0x000000160200720c */ /* 0x040fe20003fc4070 */
[----:B------:R-:W-:Y:S01]  /*11300*/  VIADD R20, R5, 0xb6 ;  /* 0x000000b605147836 */ /* 0x000fe20000000000 */
[----:B------:R-:W-:Y:S01]  /*11310*/  ISETP.GT.U32.AND P5, PT, R2, R15, PT ;  /* 0x0000000f0200720c */ /* 0x000fe20003fa4070 */
[----:B------:R-:W-:Y:S01]  /*11320*/  IMAD.HI.U32 R0, R7, R3, RZ ;  /* 0x0000000307007227 */ /* 0x000fe200078e00ff */
[----:B------:R-:W-:Y:S01]  /*11330*/  IABS R9, R21 ;  /* 0x0000001500097213 */ /* 0x000fe20000000000 */
[----:B------:R1:W-:Y:S01]  /*11340*/  STL [R1+0x4e8], R8 ;  /* 0x0004e80801007387 */ /* 0x0003e20000100800 */
[----:B------:R-:W-:Y:S01]  /*11350*/  IABS R11, R20 ;  /* 0x00000014000b7213 */ /* 0x000fe20000000000 */
[----:B------:R-:W-:-:S02]  /*11360*/  VIADD R14, R5, 0xb5 ;  /* 0x000000b5050e7836 */ /* 0x000fc40000000000 */
[----:B------:R-:W-:Y:S02]  /*11370*/  IMAD.MOV R0, RZ, RZ, -R0 ;  /* 0x000000ffff007224 */ /* 0x000fe400078e0a00 */
[----:B------:R-:W-:Y:S01]  /*11380*/  VIADD R17, R5, 0xb7 ;  /* 0x000000b705117836 */ /* 0x000fe20000000000 */
[----:B------:R-:W-:Y:S01]  /*11390*/  IABS R19, R14 ;  /* 0x0000000e00137213 */ /* 0x000fe20000000000 */
[--C-:B------:R-:W-:Y:S02]  /*113a0*/  @!P6 IMAD.IADD R22, R22, 0x1, -R2.reuse ;  /* 0x000000011616e824 */ /* 0x100fe400078e0a02 */
[----:B------:R-:W-:Y:S01]  /*113b0*/  @!P5 IMAD.IADD R15, R15, 0x1, -R2 ;  /* 0x000000010f0fd824 */ /* 0x000fe200078e0a02 */
[C---:B------:R-:W-:Y:S01]  /*113c0*/  ISETP.GT.U32.AND P5, PT, R2.reuse, R6, PT ;  /* 0x000000060200720c */ /* 0x040fe20003fa4070 */
[C---:B0-----:R-:W-:Y:S01]  /*113d0*/  IMAD.HI.U32 R13, R7.reuse, R9, RZ ;  /* 0x00000009070d7227 */ /* 0x041fe200078e00ff */
[----:B------:R-:W-:Y:S02]  /*113e0*/  ISETP.GT.U32.AND P6, PT, R2, R22, PT ;  /* 0x000000160200720c */ /* 0x000fe40003fc4070 */
[----:B------:R-:W-:Y:S01]  /*113f0*/  IABS R10, R17 ;  /* 0x00000011000a7213 */ /* 0x000fe20000000000 */
[----:B-1----:R-:W-:-:S04]  /*11400*/  IMAD.HI.U32 R8, R7, R11, RZ ;  /* 0x0000000b07087227 */ /* 0x002fc800078e00ff */
[----:B------:R-:W-:Y:S02]  /*11410*/  IMAD R3, R2, R0, R3 ;  /* 0x0000000002037224 */ /* 0x000fe400078e0203 */
[----:B------:R-:W-:Y:S02]  /*11420*/  IMAD.MOV R13, RZ, RZ, -R13 ;  /* 0x000000ffff0d7224 */ /* 0x000fe400078e0a0d */
[----:B------:R-:W-:Y:S02]  /*11430*/  @!P5 IMAD.IADD R6, R6, 0x1, -R2 ;  /* 0x000000010606d824 */ /* 0x000fe400078e0a02 */
[----:B------:R-:W-:Y:S02]  /*11440*/  IMAD.MOV R8, RZ, RZ, -R8 ;  /* 0x000000ffff087224 */ /* 0x000fe400078e0a08 */
[----:B------:R-:W-:Y:S01]  /*11450*/  @!P6 IMAD.IADD R22, R22, 0x1, -R2 ;  /* 0x000000011616e824 */ /* 0x000fe200078e0a02 */
[C---:B------:R-:W-:Y:S01]  /*11460*/  ISETP.GT.U32.AND P5, PT, R2.reuse, R6, PT ;  /* 0x000000060200720c */ /* 0x040fe20003fa4070 */
[----:B------:R-:W-:Y:S01]  /*11470*/  IMAD.HI.U32 R0, R7, R19, RZ ;  /* 0x0000001307007227 */ /* 0x000fe200078e00ff */
[----:B------:R-:W-:-:S03]  /*11480*/  ISETP.GT.U32.AND P6, PT, R2, R3, PT ;  /* 0x000000030200720c */ /* 0x000fc60003fc4070 */
[C---:B------:R-:W-:Y:S02]  /*11490*/  IMAD R9, R2.reuse, R13, R9 ;  /* 0x0000000d02097224 */ /* 0x040fe400078e0209 */
[----:B------:R-:W-:Y:S02]  /*114a0*/  IMAD R11, R2, R8, R11 ;  /* 0x00000008020b7224 */ /* 0x000fe400078e020b */
[----:B------:R-:W-:Y:S02]  /*114b0*/  IMAD.MOV.U32 R24, RZ, RZ, R15 ;  /* 0x000000ffff187224 */ /* 0x000fe400078e000f */
[----:B------:R-:W-:-:S04]  /*114c0*/  IMAD.HI.U32 R12, R7, R10, RZ ;  /* 0x0000000a070c7227 */ /* 0x000fc800078e00ff */
[----:B------:R-:W-:Y:S02]  /*114d0*/  IMAD.MOV R0, RZ, RZ, -R0 ;  /* 0x000000ffff007224 */ /* 0x000fe400078e0a00 */
[----:B------:R-:W-:Y:S01]  /*114e0*/  @!P4 IMAD.MOV R24, RZ, RZ, -R24 ;  /* 0x000000ffff18c224 */ /* 0x000fe200078e0a18 */
[----:B------:R-:W-:Y:S01]  /*114f0*/  ISETP.GT.U32.AND P4, PT, R2, R9, PT ;  /* 0x000000090200720c */ /* 0x000fe20003f84070 */
[----:B------:R-:W-:Y:S01]  /*11500*/  @!P5 IMAD.IADD R6, R6, 0x1, -R2 ;  /* 0x000000010606d824 */ /* 0x000fe200078e0a02 */
[C---:B------:R-:W-:Y:S01]  /*11510*/  ISETP.GT.U32.AND P5, PT, R2.reuse, R11, PT ;  /* 0x0000000b0200720c */ /* 0x040fe20003fa4070 */
[----:B------:R-:W-:Y:S01]  /*11520*/  IMAD.MOV R12, RZ, RZ, -R12 ;  /* 0x000000ffff0c7224 */ /* 0x000fe200078e0a0c */
[----:B------:R-:W-:Y:S01]  /*11530*/  STL [R1+0x49c], R24 ;  /* 0x00049c1801007387 */ /* 0x000fe20000100800 */
[----:B------:R-:W-:Y:S02]  /*11540*/  IMAD R19, R2, R0, R19 ;  /* 0x0000000002137224 */ /* 0x000fe400078e0213 */
[----:B------:R-:W-:-:S02]  /*11550*/  IMAD.MOV.U32 R25, RZ, RZ, R22 ;  /* 0x000000ffff197224 */ /* 0x000fc400078e0016 */
[C---:B------:R-:W-:Y:S02]  /*11560*/  IMAD R10, R2.reuse, R12, R10 ;  /* 0x0000000c020a7224 */ /* 0x040fe400078e020a */
[C---:B------:R-:W-:Y:S02]  /*11570*/  VIADD R13, R5.reuse, 0xb2 ;  /* 0x000000b2050d7836 */ /* 0x040fe40000000000 */
[----:B------:R-:W-:Y:S02]  /*11580*/  VIADD R12, R5, 0xb4 ;  /* 0x000000b4050c7836 */ /* 0x000fe40000000000 */
[----:B------:R-:W-:Y:S01]  /*11590*/  @!P0 IMAD.MOV R25, RZ, RZ, -R25 ;  /* 0x000000ffff198224 */ /* 0x000fe200078e0a19 */
[----:B------:R-:W-:Y:S01]  /*115a0*/  IABS R23, R13 ;  /* 0x0000000d00177213 */ /* 0x000fe20000000000 */
[--C-:B------:R-:W-:Y:S01]  /*115b0*/  @!P6 IMAD.IADD R3, R3, 0x1, -R2.reuse ;  /* 0x000000010303e824 */ /* 0x100fe200078e0a02 */
[C---:B------:R-:W-:Y:S01]  /*115c0*/  ISETP.GT.U32.AND P6, PT, R2.reuse, R19, PT ;  /* 0x000000130200720c */ /* 0x040fe20003fc4070 */
[--C-:B------:R-:W-:Y:S01]  /*115d0*/  @!P4 IMAD.IADD R9, R9, 0x1, -R2.reuse ;  /* 0x000000010909c824 */ /* 0x100fe200078e0a02 */
[----:B------:R-:W-:Y:S01]  /*115e0*/  IABS R0, R12 ;  /* 0x0000000c00007213 */ /* 0x000fe20000000000 */
[----:B------:R0:W-:Y:S01]  /*115f0*/  STL [R1+0x468], R25 ;  /* 0x0004681901007387 */ /* 0x0001e20000100800 */
[C---:B------:R-:W-:Y:S01]  /*11600*/  ISETP.GT.U32.AND P0, PT, R2.reuse, R10, PT ;  /* 0x0000000a0200720c */ /* 0x040fe20003f04070 */
[----:B------:R-:W-:Y:S01]  /*11610*/  @!P5 IMAD.IADD R11, R11, 0x1, -R2 ;  /* 0x000000010b0bd824 */ /* 0x000fe200078e0a02 */
[----:B------:R-:W-:Y:S01]  /*11620*/  ISETP.GT.U32.AND P4, PT, R2, R3, PT ;  /* 0x000000030200720c */ /* 0x000fe20003f84070 */
[----:B------:R-:W-:-:S02]  /*11630*/  IMAD.MOV.U32 R15, RZ, RZ, R23 ;  /* 0x000000ffff0f7224 */ /* 0x000fc400078e0017 */
[----:B------:R-:W-:-:S04]  /*11640*/  IMAD.HI.U32 R23, R7, R0, RZ ;  /* 0x0000000007177227 */ /* 0x000fc800078e00ff */
[----:B0-----:R-:W-:Y:S02]  /*11650*/  IMAD.MOV.U32 R25, RZ, RZ, R6 ;  /* 0x000000ffff197224 */ /* 0x001fe400078e0006 */
[----:B------:R-:W-:Y:S02]  /*11660*/  VIADD R18, R5, 0xb3 ;  /* 0x000000b305127836 */ /* 0x000fe40000000000 */
[----:B------:R-:W-:Y:S01]  /*11670*/  @!P1 IMAD.MOV R25, RZ, RZ, -R25 ;  /* 0x000000ffff199224 */ /* 0x000fe200078e0a19 */
[----:B------:R-:W-:Y:S01]  /*11680*/  ISETP.GT.U32.AND P1, PT, R2, R11, PT ;  /* 0x0000000b0200720c */ /* 0x000fe20003f24070 */
[----:B------:R-:W-:Y:S01]  /*11690*/  IMAD.MOV R23, RZ, RZ, -R23 ;  /* 0x000000ffff177224 */ /* 0x000fe200078e0a17 */
[----:B------:R-:W-:Y:S01]  /*116a0*/  IABS R8, R18 ;  /* 0x0000001200087213 */ /* 0x000fe20000000000 */
[----:B------:R-:W-:Y:S01]  /*116b0*/  IMAD.HI.U32 R22, R7, R15, RZ ;  /* 0x0000000f07167227 */ /* 0x000fe200078e00ff */
[----:B------:R0:W-:Y:S03]  /*116c0*/  STL [R1+0x440], R25 ;  /* 0x0004401901007387 */ /* 0x0001e60000100800 */
[----:B------:R-:W-:-:S02]  /*116d0*/  @!P6 IMAD.IADD R19, R19, 0x1, -R2 ;  /* 0x000000011313e824 */ /* 0x000fc400078e0a02 */
[C---:B------:R-:W-:Y:S02]  /*116e0*/  IMAD R0, R2.reuse, R23, R0 ;  /* 0x0000001702007224 */ /* 0x040fe400078e0200 */
[----:B------:R-:W-:Y:S01]  /*116f0*/  IMAD.MOV R22, RZ, RZ, -R22 ;  /* 0x000000ffff167224 */ /* 0x000fe200078e0a16 */
[----:B------:R-:W-:Y:S01]  /*11700*/  ISETP.GT.U32.AND P6, PT, R2, R19, PT ;  /* 0x000000130200720c */ /* 0x000fe20003fc4070 */
[----:B------:R-:W-:Y:S01]  /*11710*/  @!P0 IMAD.IADD R10, R10, 0x1, -R2 ;  /* 0x000000010a0a8824 */ /* 0x000fe200078e0a02 */
[----:B------:R-:W-:Y:S01]  /*11720*/  ISETP.GT.U32.AND P0, PT, R2, R9, PT ;  /* 0x000000090200720c */ /* 0x000fe20003f04070 */
[----:B------:R-:W-:-:S03]  /*11730*/  IMAD.HI.U32 R24, R7, R8, RZ ;  /* 0x0000000807187227 */ /* 0x000fc600078e00ff */
[C---:B------:R-:W-:Y:S01]  /*11740*/  ISETP.GT.U32.AND P5, PT, R2.reuse, R10, PT ;  /* 0x0000000a0200720c */ /* 0x040fe20003fa4070 */
[C---:B------:R-:W-:Y:S02]  /*11750*/  IMAD R15, R2.reuse, R22, R15 ;  /* 0x00000016020f7224 */ /* 0x040fe400078e020f */
[----:B------:R-:W-:Y:S01]  /*11760*/  @!P4 IMAD.IADD R3, R3, 0x1, -R2 ;  /* 0x000000010303c824 */ /* 0x000fe200078e0a02 */
[C---:B------:R-:W-:Y:S01]  /*11770*/  ISETP.GT.U32.AND P4, PT, R2.reuse, R0, PT ;  /* 0x000000000200720c */ /* 0x040fe20003f84070 */
[----:B------:R-:W-:Y:S02]  /*11780*/  IMAD.MOV R24, RZ, RZ, -R24 ;  /* 0x000000ffff187224 */ /* 0x000fe400078e0a18 */
[----:B------:R-:W-:Y:S01]  /*11790*/  @!P1 IMAD.IADD R11, R11, 0x1, -R2 ;  /* 0x000000010b0b9824 */ /* 0x000fe200078e0a02 */
[C---:B------:R-:W-:Y:S01]  /*117a0*/  ISETP.GT.U32.AND P1, PT, R2.reuse, R15, PT ;  /* 0x0000000f0200720c */ /* 0x040fe20003f24070 */
[----:B------:R-:W-:Y:S02]  /*117b0*/  IMAD R8, R2, R24, R8 ;  /* 0x0000001802087224 */ /* 0x000fe400078e0208 */
[----:B------:R-:W-:-:S02]  /*117c0*/  VIADD R23, R5, 0xb1 ;  /* 0x000000b105177836 */ /* 0x000fc40000000000 */
[--C-:B------:R-:W-:Y:S01]  /*117d0*/  @!P0 IMAD.IADD R9, R9, 0x1, -R2.reuse ;  /* 0x0000000109098824 */ /* 0x100fe200078e0a02 */
[----:B------:R-:W-:Y:S01]  /*117e0*/  ISETP.GT.U32.AND P0, PT, R2, R8, PT ;  /* 0x000000080200720c */ /* 0x000fe20003f04070 */
[--C-:B------:R-:W-:Y:S01]  /*117f0*/  @!P6 IMAD.IADD R19, R19, 0x1, -R2.reuse ;  /* 0x000000011313e824 */ /* 0x100fe200078e0a02 */
[----:B------:R-:W-:Y:S01]  /*11800*/  ISETP.GE.AND P6, PT, R17, RZ, PT ;  /* 0x000000ff1100720c */ /* 0x000fe20003fc6270 */
[--C-:B------:R-:W-:Y:S01]  /*11810*/  @!P5 IMAD.IADD R10, R10, 0x1, -R2.reuse ;  /* 0x000000010a0ad824 */ /* 0x100fe200078e0a02 */
[----:B------:R-:W-:Y:S01]  /*11820*/  IABS R6, R23 ;  /* 0x0000001700067213 */ /* 0x000fe20000000000 */
[--C-:B------:R-:W-:Y:S01]  /*11830*/  @!P4 IMAD.IADD R0, R0, 0x1, -R2.reuse ;  /* 0x000000010000c824 */ /* 0x100fe200078e0a02 */
[----:B------:R-:W-:Y:S01]  /*11840*/  ISETP.GE.AND P5, PT, R21, RZ, PT ;  /* 0x000000ff1500720c */ /* 0x000fe20003fa6270 */
[----:B------:R-:W-:Y:S01]  /*11850*/  @!P1 IMAD.IADD R15, R15, 0x1, -R2 ;  /* 0x000000010f0f9824 */ /* 0x000fe200078e0a02 */
[----:B------:R-:W-:Y:S01]  /*11860*/  ISETP.GE.AND P4, PT, R20, RZ, PT ;  /* 0x000000ff1400720c */ /* 0x000fe20003f86270 */
[----:B------:R-:W-:Y:S01]  /*11870*/  IMAD.HI.U32 R21, R7, R6, RZ ;  /* 0x0000000607157227 */ /* 0x000fe200078e00ff */
[----:B------:R-:W-:-:S03]  /*11880*/  ISETP.GT.U32.AND P1, PT, R2, R0, PT ;  /* 0x000000000200720c */ /* 0x000fc60003f24070 */
[----:B0-----:R-:W-:Y:S02]  /*11890*/  IMAD.MOV.U32 R25, RZ, RZ, R10 ;  /* 0x000000ffff197224 */ /* 0x001fe400078e000a */
[----:B------:R-:W-:Y:S02]  /*118a0*/  IMAD.MOV.U32 R27, RZ, RZ, R3 ;  /* 0x000000ffff1b7224 */ /* 0x000fe400078e0003 */
[----:B------:R-:W-:Y:S02]  /*118b0*/  IMAD.MOV R21, RZ, RZ, -R21 ;  /* 0x000000ffff157224 */ /* 0x000fe400078e0a15 */
[----:B------:R-:W-:Y:S02]  /*118c0*/  IMAD.MOV.U32 R26, RZ, RZ, R9 ;  /* 0x000000ffff1a7224 */ /* 0x000fe400078e0009 */
[----:B------:R-:W-:Y:S01]  /*118d0*/  @!P0 IMAD.IADD R8, R8, 0x1, -R2 ;  /* 0x0000000108088824 */ /* 0x000fe200078e0a02 */
[----:B------:R-:W-:Y:S01]  /*118e0*/  ISETP.GE.AND P0, PT, R14, RZ, PT ;  /* 0x000000ff0e00720c */ /* 0x000fe20003f06270 */
[----:B------:R-:W-:Y:S01]  /*118f0*/  @!P6 IMAD.MOV R25, RZ, RZ, -R25 ;  /* 0x000000ffff19e224 */ /* 0x000fe200078e0a19 */
[----:B------:R-:W-:Y:S01]  /*11900*/  ISETP.GE.AND P6, PT, R12, RZ, PT ;  /* 0x000000ff0c00720c */ /* 0x000fe20003fc6270 */
[----:B------:R-:W-:-:S02]  /*11910*/  IMAD.MOV.U32 R10, RZ, RZ, R11 ;  /* 0x000000ffff0a7224 */ /* 0x000fc400078e000b */
[----:B------:R-:W-:Y:S01]  /*11920*/  @!P2 IMAD.MOV R27, RZ, RZ, -R27 ;  /* 0x000000ffff1ba224 */ /* 0x000fe200078e0a1b */
[C---:B------:R-:W-:Y:S01]  /*11930*/  ISETP.GT.U32.AND P2, PT, R2.reuse, R8, PT ;  /* 0x000000080200720c */ /* 0x040fe20003f44070 */
[----:B------:R-:W-:Y:S02]  /*11940*/  VIADD R17, R5, 0xb0 ;  /* 0x000000b005117836 */ /* 0x000fe40000000000 */
[C---:B------:R-:W-:Y:S01]  /*11950*/  IMAD R6, R2.reuse, R21, R6 ;  /* 0x0000001502067224 */ /* 0x040fe200078e0206 */
[----:B------:R-:W-:Y:S01]  /*11960*/  STL [R1+0x420], R27 ;  /* 0x0004201b01007387 */ /* 0x000fe20000100800 */
[----:B------:R-:W-:Y:S01]  /*11970*/  @!P5 IMAD.MOV R26, RZ, RZ, -R26 ;  /* 0x000000ffff1ad224 */ /* 0x000fe200078e0a1a */
[----:B------:R-:W-:Y:S01]  /*11980*/  ISETP.GT.U32.AND P5, PT, R2, R15, PT ;  /* 0x0000000f0200720c */ /* 0x000fe20003fa4070 */
[----:B------:R-:W-:Y:S01]  /*11990*/  @!P4 IMAD.MOV R10, RZ, RZ, -R10 ;  /* 0x000000ffff0ac224 */ /* 0x000fe200078e0a0a */
[----:B------:R-:W-:Y:S01]  /*119a0*/  IABS R20, R17 ;  /* 0x0000001100147213 */ /* 0x000fe20000000000 */
[----:B------:R-:W-:Y:S01]  /*119b0*/  @!P1 IMAD.IADD R0, R0, 0x1, -R2 ;  /* 0x0000000100009824 */ /* 0x000fe200078e0a02 */
[----:B------:R-:W-:Y:S01]  /*119c0*/  STL [R1+0x400], R26 ;  /* 0x0004001a01007387 */ /* 0x000fe20000100800 */
[----:B------:R-:W-:Y:S01]  /*119d0*/  ISETP.GT.U32.AND P4, PT, R2, R6, PT ;  /* 0x000000060200720c */ /* 0x000fe20003f84070 */
[----:B------:R-:W-:Y:S01]  /*119e0*/  IMAD.MOV.U32 R9, RZ, RZ, R19 ;  /* 0x000000ffff097224 */ /* 0x000fe200078e0013 */
[----:B------:R-:W-:Y:S01]  /*119f0*/  ISETP.GE.AND P1, PT, R13, RZ, PT ;  /* 0x000000ff0d00720c */ /* 0x000fe20003f26270 */
[----:B------:R-:W-:Y:S01]  /*11a00*/  STL [R1+0x3b4], R25 ;  /* 0x0003b41901007387 */ /* 0x000fe20000100800 */
[----:B------:R-:W-:-:S03]  /*11a10*/  IMAD.HI.U32 R3, R7, R20, RZ ;  /* 0x0000001407037227 */ /* 0x000fc600078e00ff */
[----:B------:R0:W-:Y:S01]  /*11a20*/  STL [R1+0x3b0], R10 ;  /* 0x0003b00a01007387 */ /* 0x0001e20000100800 */
[----:B------:R-:W-:Y:S01]  /*11a30*/  @!P0 IMAD.MOV R9, RZ, RZ, -R9 ;  /* 0x000000ffff098224 */ /* 0x000fe200078e0a09 */
[----:B------:R-:W-:Y:S01]  /*11a40*/  ISETP.GE.AND P0, PT, R18, RZ, PT ;  /* 0x000000ff1200720c */ /* 0x000fe20003f06270 */
[----:B------:R-:W-:Y:S02]  /*11a50*/  IMAD.MOV R3, RZ, RZ, -R3 ;  /* 0x000000ffff037224 */ /* 0x000fe400078e0a03 */
[--C-:B------:R-:W-:Y:S01]  /*11a60*/  @!P5 IMAD.IADD R15, R15, 0x1, -R2.reuse ;  /* 0x000000010f0fd824 */ /* 0x100fe200078e0a02 */
[----:B------:R1:W-:Y:S01]  /*11a70*/  STL [R1+0x3a4], R9 ;  /* 0x0003a40901007387 */ /* 0x0003e20000100800 */
[--C-:B------:R-:W-:Y:S01]  /*11a80*/  @!P4 IMAD.IADD R6, R6, 0x1, -R2.reuse ;  /* 0x000000010606c824 */ /* 0x100fe200078e0a02 */
[----:B------:R-:W-:Y:S01]  /*11a90*/  ISETP.GE.AND P5, PT, R17, RZ, PT ;  /* 0x000000ff1100720c */ /* 0x000fe20003fa6270 */
[----:B------:R-:W-:Y:S01]  /*11aa0*/  @!P2 IMAD.IADD R8, R8, 0x1, -R2 ;  /* 0x000000010808a824 */ /* 0x000fe200078e0a02 */
[----:B------:R-:W-:Y:S01]  /*11ab0*/  ISETP.GE.AND P2, PT, R23, RZ, PT ;  /* 0x000000ff1700720c */ /* 0x000fe20003f46270 */
[----:B0-----:R-:W-:Y:S01]  /*11ac0*/  IMAD.MOV.U32 R10, RZ, RZ, R0 ;  /* 0x000000ffff0a7224 */ /* 0x001fe200078e0000 */
[----:B------:R-:W-:Y:S01]  /*11ad0*/  ISETP.GT.U32.AND P4, PT, R2, R6, PT ;  /* 0x000000060200720c */ /* 0x000fe20003f84070 */
[----:B------:R-:W-:-:S02]  /*11ae0*/  VIADD R14, R5, 0xae ;  /* 0x000000ae050e7836 */ /* 0x000fc40000000000 */
[----:B------:R-:W-:Y:S02]  /*11af0*/  @!P6 IMAD.MOV R10, RZ, RZ, -R10 ;  /* 0x000000ffff0ae224 */ /* 0x000fe400078e0a0a */
[----:B-1----:R-:W-:Y:S02]  /*11b00*/  IMAD R9, R2, R3, R20 ;  /* 0x0000000302097224 */ /* 0x002fe400078e0214 */
[C---:B------:R-:W-:Y:S01]  /*11b10*/  VIADD R3, R5.reuse, 0xaf ;  /* 0x000000af05037836 */ /* 0x040fe20000000000 */
[----:B------:R0:W-:Y:S01]  /*11b20*/  STL [R1+0x3a0], R10 ;  /* 0x0003a00a01007387 */ /* 0x0001e20000100800 */
[C---:B------:R-:W-:Y:S02]  /*11b30*/  VIADD R13, R5.reuse, 0xad ;  /* 0x000000ad050d7836 */ /* 0x040fe40000000000 */
[----:B------:R-:W-:Y:S01]  /*11b40*/  @!P0 IMAD.MOV R8, RZ, RZ, -R8 ;  /* 0x000000ffff088224 */ /* 0x000fe200078e0a08 */
[----:B------:R-:W-:Y:S01]  /*11b50*/  IABS R0, R3 ;  /* 0x0000000300007213 */ /* 0x000fe20000000000 */
[----:B------:R-:W-:Y:S01]  /*11b60*/  @!P4 IMAD.IADD R6, R6, 0x1, -R2 ;  /* 0x000000010606c824 */ /* 0x000fe200078e0a02 */
[----:B------:R-:W-:Y:S01]  /*11b70*/  ISETP.GE.AND P0, PT, R14, RZ, PT ;  /* 0x000000ff0e00720c */ /* 0x000fe20003f06270 */
[----:B------:R-:W-:Y:S01]  /*11b80*/  VIADD R18, R5, 0xab ;  /* 0x000000ab05127836 */ /* 0x000fe20000000000 */
[----:B------:R-:W-:Y:S01]  /*11b90*/  IABS R14, R14 ;  /* 0x0000000e000e7213 */ /* 0x000fe20000000000 */
[----:B------:R-:W-:Y:S01]  /*11ba0*/  IMAD.MOV.U32 R19, RZ, RZ, R6 ;  /* 0x000000ffff137224 */ /* 0x000fe200078e0006 */
[----:B------:R-:W-:Y:S01]  /*11bb0*/  ISETP.GE.AND P4, PT, R13, RZ, PT ;  /* 0x000000ff0d00720c */ /* 0x000fe20003f86270 */
[----:B0-----:R-:W-:Y:S01]  /*11bc0*/  IMAD.MOV.U32 R10, RZ, RZ, R15 ;  /* 0x000000ffff0a7224 */ /* 0x001fe200078e000f */
[----:B------:R0:W-:Y:S01]  /*11bd0*/  STL [R1+0x39c], R8 ;  /* 0x00039c0801007387 */ /* 0x0001e20000100800 */
[----:B------:R-:W-:Y:S01]  /*11be0*/  IMAD.HI.U32 R15, R7, R0, RZ ;  /* 0x00000000070f7227 */ /* 0x000fe200078e00ff */
[----:B------:R-:W-:-:S02]  /*11bf0*/  IABS R13, R13 ;  /* 0x0000000d000d7213 */ /* 0x000fc40000000000 */
[----:B------:R-:W-:Y:S01]  /*11c00*/  ISETP.GE.AND P6, PT, R3, RZ, PT ;  /* 0x000000ff0300720c */ /* 0x000fe20003fc6270 */
[----:B------:R-:W-:Y:S01]  /*11c10*/  @!P1 IMAD.MOV R10, RZ, RZ, -R10 ;  /* 0x000000ffff0a9224 */ /* 0x000fe200078e0a0a */
[C---:B------:R-:W-:Y:S01]  /*11c20*/  ISETP.GT.U32.AND P1, PT, R2.reuse, R9, PT ;  /* 0x000000090200720c */ /* 0x040fe20003f24070 */
[----:B------:R-:W-:Y:S01]  /*11c30*/  IMAD.MOV R15, RZ, RZ, -R15 ;  /* 0x000000ffff0f7224 */ /* 0x000fe200078e0a0f */
[----:B------:R-:W-:Y:S01]  /*11c40*/  IABS R11, R18 ;  /* 0x00000012000b7213 */ /* 0x000fe20000000000 */
[----:B------:R-:W-:Y:S01]  /*11c50*/  @!P2 IMAD.MOV R19, RZ, RZ, -R19 ;  /* 0x000000ffff13a224 */ /* 0x000fe200078e0a13 */
[----:B------:R1:W-:Y:S01]  /*11c60*/  STL [R1+0x398], R10 ;  /* 0x0003980a01007387 */ /* 0x0003e20000100800 */
[C---:B------:R-:W-:Y:S02]  /*11c70*/  IMAD R15, R2.reuse, R15, R0 ;  /* 0x0000000f020f7224 */ /* 0x040fe400078e0200 */
[----:B0-----:R-:W-:Y:S01]  /*11c80*/  IMAD.HI.U32 R8, R7, R14, RZ ;  /* 0x0000000e07087227 */ /* 0x001fe200078e00ff */
[----:B------:R-:W-:Y:S02]  /*11c90*/  STL [R1+0x394], R19 ;  /* 0x0003941301007387 */ /* 0x000fe40000100800 */
[----:B------:R-:W-:Y:S01]  /*11ca0*/  ISETP.GT.U32.AND P2, PT, R2, R15, PT ;  /* 0x0000000f0200720c */ /* 0x000fe20003f44070 */
[----:B------:R-:W-:-:S02]  /*11cb0*/  IMAD.MOV R8, RZ, RZ, -R8 ;  /* 0x000000ffff087224 */ /* 0x000fc400078e0a08 */
[----:B------:R-:W-:Y:S02]  /*11cc0*/  @!P1 IMAD.IADD R9, R9, 0x1, -R2 ;  /* 0x0000000109099824 */ /* 0x000fe400078e0a02 */
[----:B-1----:R-:W-:-:S03]  /*11cd0*/  IMAD.HI.U32 R10, R7, R13, RZ ;  /* 0x0000000d070a7227 */ /* 0x002fc600078e00ff */
[C---:B------:R-:W-:Y:S01]  /*11ce0*/  ISETP.GT.U32.AND P1, PT, R2.reuse, R9, PT ;  /* 0x000000090200720c */ /* 0x040fe20003f24070 */
[----:B------:R-:W-:Y:S02]  /*11cf0*/  IMAD.MOV R10, RZ, RZ, -R10 ;  /* 0x000000ffff0a7224 */ /* 0x000fe400078e0a0a */
[C---:B------:R-:W-:Y:S02]  /*11d00*/  IMAD R14, R2.reuse, R8, R14 ;  /* 0x00000008020e7224 */ /* 0x040fe400078e020e */
[----:B------:R-:W-:Y:S02]  /*11d10*/  VIADD R3, R5, 0xac ;  /* 0x000000ac05037836 */ /* 0x000fe40000000000 */
[C---:B------:R-:W-:Y:S02]  /*11d20*/  IMAD R13, R2.reuse, R10, R13 ;  /* 0x0000000a020d7224 */ /* 0x040fe400078e020d */
[--C-:B------:R-:W-:Y:S01]  /*11d30*/  @!P2 IMAD.IADD R15, R15, 0x1, -R2.reuse ;  /* 0x000000010f0fa824 */ /* 0x100fe200078e0a02 */
[----:B------:R-:W-:Y:S01]  /*11d40*/  IABS R12, R3 ;  /* 0x00000003000c7213 */ /* 0x000fe20000000000 */
[----:B------:R-:W-:Y:S01]  /*11d50*/  VIADD R20, R5, 0xaa ;  /* 0x000000aa05147836 */ /* 0x000fe20000000000 */
[C---:B------:R-:W-:Y:S01]  /*11d60*/  ISETP.GT.U32.AND P2, PT, R2.reuse, R13, PT ;  /* 0x0000000d0200720c */ /* 0x040fe20003f44070 */
[----:B------:R-:W-:Y:S01]  /*11d70*/  @!P1 IMAD.IADD R9, R9, 0x1, -R2 ;  /* 0x0000000109099824 */ /* 0x000fe200078e0a02 */
[----:B------:R-:W-:Y:S01]  /*11d80*/  ISETP.GT.U32.AND P1, PT, R2, R14, PT ;  /* 0x0000000e0200720c */ /* 0x000fe20003f24070 */
[----:B------:R-:W-:Y:S01]  /*11d90*/  IMAD.HI.U32 R17, R7, R12, RZ ;  /* 0x0000000c07117227 */ /* 0x000fe200078e00ff */
[----:B------:R-:W-:-:S03]  /*11da0*/  IABS R10, R20 ;  /* 0x00000014000a7213 */ /* 0x000fc60000000000 */
[----:B------:R-:W-:Y:S02]  /*11db0*/  IMAD.MOV.U32 R22, RZ, RZ, R9 ;  /* 0x000000ffff167224 */ /* 0x000fe400078e0009 */
[----:B------:R-:W-:Y:S02]  /*11dc0*/  IMAD.MOV R6, RZ, RZ, -R17 ;  /* 0x000000ffff067224 */ /* 0x000fe400078e0a11 */
[----:B------:R-:W-:Y:S01]  /*11dd0*/  @!P5 IMAD.MOV R22, RZ, RZ, -R22 ;  /* 0x000000ffff16d224 */ /* 0x000fe200078e0a16 */
[----:B------:R-:W-:Y:S01]  /*11de0*/  ISETP.GT.U32.AND P5, PT, R2, R15, PT ;  /* 0x0000000f0200720c */ /* 0x000fe20003fa4070 */
[----:B------:R-:W-:Y:S02]  /*11df0*/  VIADD R17, R5, 0xa9 ;  /* 0x000000a905117836 */ /* 0x000fe40000000000 */
[--C-:B------:R-:W-:Y:S01]  /*11e00*/  @!P1 IMAD.IADD R14, R14, 0x1, -R2.reuse ;  /* 0x000000010e0e9824 */ /* 0x100fe200078e0a02 */
[----:B------:R0:W-:Y:S01]  /*11e10*/  STL [R1+0x390], R22 ;  /* 0x0003901601007387 */ /* 0x0001e20000100800 */
[----:B------:R-:W-:Y:S01]  /*11e20*/  @!P2 IMAD.IADD R13, R13, 0x1, -R2 ;  /* 0x000000010d0da824 */ /* 0x000fe200078e0a02 */
[----:B------:R-:W-:Y:S01]  /*11e30*/  IABS R21, R17 ;  /* 0x0000001100157213 */ /* 0x000fe20000000000 */
[----:B------:R-:W-:Y:S01]  /*11e40*/  IMAD.HI.U32 R0, R7, R11, RZ ;  /* 0x0000000b07007227 */ /* 0x000fe200078e00ff */
[----:B------:R-:W-:-:S02]  /*11e50*/  ISETP.GT.U32.AND P1, PT, R2, R14, PT ;  /* 0x0000000e0200720c */ /* 0x000fc40003f24070 */
[C---:B------:R-:W-:Y:S01]  /*11e60*/  ISETP.GT.U32.AND P2, PT, R2.reuse, R13, PT ;  /* 0x0000000d0200720c */ /* 0x040fe20003f44070 */
[----:B------:R-:W-:Y:S02]  /*11e70*/  IMAD R12, R2, R6, R12 ;  /* 0x00000006020c7224 */ /* 0x000fe400078e020c */
[----:B------:R-:W-:Y:S02]  /*11e80*/  IMAD.MOV R0, RZ, RZ, -R0 ;  /* 0x000000ffff007224 */ /* 0x000fe400078e0a00 */
[----:B------:R-:W-:Y:S02]  /*11e90*/  IMAD.MOV.U32 R9, RZ, RZ, R21 ;  /* 0x000000ffff097224 */ /* 0x000fe400078e0015 */
[----:B------:R-:W-:-:S04]  /*11ea0*/  IMAD.HI.U32 R23, R7, R10, RZ ;  /* 0x0000000a07177227 */ /* 0x000fc800078e00ff */
[----:B------:R-:W-:Y:S01]  /*11eb0*/  @!P5 IMAD.IADD R15, R15, 0x1, -R2 ;  /* 0x000000010f0fd824 */ /* 0x000fe200078e0a02 */
[C---:B------:R-:W-:Y:S01]  /*11ec0*/  ISETP.GT.U32.AND P5, PT, R2.reuse, R12, PT ;  /* 0x0000000c0200720c */ /* 0x040fe20003fa4070 */
[----:B------:R-:W-:Y:S02]  /*11ed0*/  IMAD R11, R2, R0, R11 ;  /* 0x00000000020b7224 */ /* 0x000fe400078e020b */
[----:B0-----:R-:W-:-:S04]  /*11ee0*/  IMAD.HI.U32 R22, R7, R9, RZ ;  /* 0x0000000907167227 */ /* 0x001fc800078e00ff */
[----:B------:R-:W-:Y:S02]  /*11ef0*/  IMAD.MOV R23, RZ, RZ, -R23 ;  /* 0x000000ffff177224 */ /* 0x000fe400078e0a17 */
[C---:B------:R-:W-:Y:S02]  /*11f00*/  VIADD R6, R5.reuse, 0xa7 ;  /* 0x000000a705067836 */ /* 0x040fe40000000000 */
[----:B------:R-:W-:Y:S02]  /*11f10*/  VIADD R19, R5, 0xa8 ;  /* 0x000000a805137836 */ /* 0x000fe40000000000 */
[----:B------:R-:W-:Y:S01]  /*11f20*/  IMAD.MOV R22, RZ, RZ, -R22 ;  /* 0x000000ffff167224 */ /* 0x000fe200078e0a16 */
[----:B------:R-:W-:Y:S01]  /*11f30*/  IABS R0, R6 ;  /* 0x0000000600007213 */ /* 0x000fe20000000000 */
[----:B------:R-:W-:Y:S01]  /*11f40*/  @!P1 IMAD.IADD R14, R14, 0x1, -R2 ;  /* 0x000000010e0e9824 */ /* 0x000fe200078e0a02 */
[C---:B------:R-:W-:Y:S01]  /*11f50*/  ISETP.GT.U32.AND P1, PT, R2.reuse, R11, PT ;  /* 0x0000000b0200720c */ /* 0x040fe20003f24070 */
[C---:B------:R-:W-:Y:S01]  /*11f60*/  IMAD R10, R2.reuse, R23, R10 ;  /* 0x00000017020a7224 */ /* 0x040fe200078e020a */
[----:B------:R-:W-:Y:S01]  /*11f70*/  IABS R24, R19 ;  /* 0x0000001300187213 */ /* 0x000fe20000000000 */
[----:B------:R-:W-:-:S02]  /*11f80*/  IMAD R9, R2, R22, R9 ;  /* 0x0000001602097224 */ /* 0x000fc400078e0209 */
[----:B------:R-:W-:Y:S01]  /*11f90*/  @!P2 IMAD.IADD R13, R13, 0x1, -R2 ;  /* 0x000000010d0da824 */ /* 0x000fe200078e0a02 */
[----:B------:R-:W-:Y:S01]  /*11fa0*/  ISETP.GT.U32.AND P2, PT, R2, R10, PT ;  /* 0x0000000a0200720c */ /* 0x000fe20003f44070 */
[----:B------:R-:W-:-:S04]  /*11fb0*/  IMAD.HI.U32 R23, R7, R0, RZ ;  /* 0x0000000007177227 */ /* 0x000fc800078e00ff */
[----:B------:R-:W-:Y:S02]  /*11fc0*/  VIADD R8, R5, 0xa6 ;  /* 0x000000a605087836 */ /* 0x000fe40000000000 */
[----:B------:R-:W-:-:S03]  /*11fd0*/  IMAD.HI.U32 R25, R7, R24, RZ ;  /* 0x0000001807197227 */ /* 0x000fc600078e00ff */
[----:B------:R-:W-:Y:S01]  /*11fe0*/  IABS R21, R8 ;  /* 0x0000000800157213 */ /* 0x000fe20000000000 */
[--C-:B------:R-:W-:Y:S01]  /*11ff0*/  @!P5 IMAD.IADD R12, R12, 0x1, -R2.reuse ;  /* 0x000000010c0cd824 */ /* 0x100fe200078e0a02 */
[C---:B------:R-:W-:Y:S01]  /*12000*/  ISETP.GT.U32.AND P5, PT, R2.reuse, R9, PT ;  /* 0x000000090200720c */ /* 0x040fe20003fa4070 */
[----:B------:R-:W-:Y:S02]  /*12010*/  IMAD.MOV R23, RZ, RZ, -R23 ;  /* 0x000000ffff177224 */ /* 0x000fe400078e0a17 */
[----:B------:R-:W-:Y:S02]  /*12020*/  IMAD.MOV R25, RZ, RZ, -R25 ;  /* 0x000000ffff197224 */ /* 0x000fe400078e0a19 */
[----:B------:R-:W-:Y:S01]  /*12030*/  @!P1 IMAD.IADD R11, R11, 0x1, -R2 ;  /* 0x000000010b0b9824 */ /* 0x000fe200078e0a02 */
[----:B------:R-:W-:Y:S01]  /*12040*/  ISETP.GE.AND P1, PT, R3, RZ, PT ;  /* 0x000000ff0300720c */ /* 0x000fe20003f26270 */
[C---:B------:R-:W-:Y:S02]  /*12050*/  IMAD R0, R2.reuse, R23, R0 ;  /* 0x0000001702007224 */ /* 0x040fe400078e0200 */
[----:B------:R-:W-:-:S02]  /*12060*/  IMAD R3, R2, R25, R24 ;  /* 0x0000001902037224 */ /* 0x000fc400078e0218 */
[----:B------:R-:W-:Y:S02]  /*12070*/  IMAD.MOV.U32 R23, RZ, RZ, R13 ;  /* 0x000000ffff177224 */ /* 0x000fe400078e000d */
[----:B------:R-:W-:-:S04]  /*12080*/  IMAD.HI.U32 R22, R7, R21, RZ ;  /* 0x0000001507167227 */ /* 0x000fc800078e00ff */
[----:B------:R-:W-:Y:S01]  /*12090*/  @!P2 IMAD.IADD R10, R10, 0x1, -R2 ;  /* 0x000000010a0aa824 */ /* 0x000fe200078e0a02 */
[C---:B------:R-:W-:Y:S01]  /*120a0*/  ISETP.GT.U32.AND P2, PT, R2.reuse, R12, PT ;  /* 0x0000000c0200720c */ /* 0x040fe20003f44070 */
[----:B------:R-:W-:Y:S01]  /*120b0*/  @!P4 IMAD.MOV R23, RZ, RZ, -R23 ;  /* 0x000000ffff17c224 */ /* 0x000fe200078e0a17 */
[C---:B------:R-:W-:Y:S01]  /*120c0*/  ISETP.GT.U32.AND P4, PT, R2.reuse, R3, PT ;  /* 0x000000030200720c */ /* 0x040fe20003f84070 */
        /* <DEDUP_REMOVED lines=9> */
[----:B------:R-:W-:Y:S01]  /*12160*/  @!P0 IMAD.MOV R14, RZ, RZ, -R14 ;  /* 0x000000ffff0e8224 */ /* 0x000fe200078e0a0e */
[----:B------:R-:W-:Y:S01]  /*12170*/  ISETP.GT.U32.AND P0, PT, R2, R9, PT ;  /* 0x000000090200720c */ /* 0x000fe20003f04070 */
[----:B------:R-:W-:Y:S01]  /*12180*/  IMAD.MOV.U32 R13, RZ, RZ, R22 ;  /* 0x000000ffff0d7224 */ /* 0x000fe200078e0016 */
        /* <DEDUP_REMOVED lines=9> */
[----:B------:R-:W-:Y:S01]  /*12220*/  IMAD.MOV R22, RZ, RZ, -R22 ;  /* 0x000000ffff167224 */ /* 0x000fe200078e0a16 */
[----:B------:R1:W-:Y:S01]  /*12230*/  STL [R1+0x384], R23 ;  /* 0x0003841701007387 */ /* 0x0003e20000100800 */
[----:B------:R-:W-:-:S02]  /*12240*/  IMAD.MOV.U32 R24, RZ, RZ, R12 ;  /* 0x000000ffff187224 */ /* 0x000fc400078e000c */
[--C-:B------:R-:W-:Y:S01]  /*12250*/  @!P6 IMAD.IADD R11, R11, 0x1, -R2.reuse ;  /* 0x000000010b0be824 */ /* 0x100fe200078e0a02 */
[----:B------:R-:W-:Y:S01]  /*12260*/  ISETP.GE.AND P6, PT, R18, RZ, PT ;  /* 0x000000ff1200720c */ /* 0x000fe20003fc6270 */
[----:B0-----:R-:W-:Y:S02]  /*12270*/  VIADD R14, R5, 0xa4 ;  /* 0x000000a4050e7836 */ /* 0x001fe40000000000 */
[----:B------:R-:W-:Y:S01]  /*12280*/  @!P0 IMAD.IADD R9, R9, 0x1, -R2 ;  /* 0x0000000109098824 */ /* 0x000fe200078e0a02 */
[----:B------:R-:W-:Y:S01]  /*12290*/  ISETP.GE.AND P0, PT, R20, RZ, PT ;  /* 0x000000ff1400720c */ /* 0x000fe20003f06270 */
[C---:B------:R-:W-:Y:S01]  /*122a0*/  IMAD R13, R2.reuse, R22, R13 ;  /* 0x00000016020d7224 */ /* 0x040fe200078e020d */
[----:B------:R-:W-:Y:S01]  /*122b0*/  IABS R18, R14 ;  /* 0x0000000e00127213 */ /* 0x000fe20000000000 */
[----:B------:R-:W-:Y:S01]  /*122c0*/  @!P1 IMAD.MOV R24, RZ, RZ, -R24 ;  /* 0x000000ffff189224 */ /* 0x000fe200078e0a18 */
[----:B------:R-:W-:Y:S01]  /*122d0*/  ISETP.GT.U32.AND P1, PT, R2, R3, PT ;  /* 0x000000030200720c */ /* 0x000fe20003f24070 */
[--C-:B------:R-:W-:Y:S01]  /*122e0*/  @!P2 IMAD.IADD R0, R0, 0x1, -R2.reuse ;  /* 0x000000010000a824 */ /* 0x100fe200078e0a02 */
[----:B------:R-:W-:Y:S01]  /*122f0*/  ISETP.GE.AND P2, PT, R19, RZ, PT ;  /* 0x000000ff1300720c */ /* 0x000fe20003f46270 */
[----:B------:R-:W-:Y:S01]  /*12300*/  @!P4 IMAD.MOV R9, RZ, RZ, -R9 ;  /* 0x000000ffff09c224 */ /* 0x000fe200078e0a09 */
[C---:B------:R-:W-:Y:S01]  /*12310*/  ISETP.GT.U32.AND P4, PT, R2.reuse, R13, PT ;  /* 0x0000000d0200720c */ /* 0x040fe20003f84070 */
[----:B------:R-:W-:Y:S01]  /*12320*/  @!P5 IMAD.IADD R21, R21, 0x1, -R2 ;  /* 0x000000011515d824 */ /* 0x000fe200078e0a02 */
[----:B------:R-:W-:Y:S01]  /*12330*/  ISETP.GT.U32.AND P5, PT, R2, R0, PT ;  /* 0x000000000200720c */ /* 0x000fe20003fa4070 */
[----:B-1----:R-:W-:Y:S01]  /*12340*/  IMAD.MOV.U32 R23, RZ, RZ, R11 ;  /* 0x000000ffff177224 */ /* 0x002fe200078e000b */
[----:B------:R-:W-:Y:S01]  /*12350*/  STL [R1+0x380], R24 ;  /* 0x0003801801007387 */ /* 0x000fe20000100800 */
[----:B------:R-:W-:-:S04]  /*12360*/  IMAD.HI.U32 R17, R7, R18, RZ ;  /* 0x0000001207117227 */ /* 0x000fc800078e00ff */
[----:B------:R-:W-:Y:S01]  /*12370*/  @!P6 IMAD.MOV R23, RZ, RZ, -R23 ;  /* 0x000000ffff17e224 */ /* 0x000fe200078e0a17 */
[----:B------:R-:W-:Y:S01]  /*12380*/  ISETP.GT.U32.AND P6, PT, R2, R21, PT ;  /* 0x000000150200720c */ /* 0x000fe20003fc4070 */
[----:B------:R-:W-:Y:S02]  /*12390*/  IMAD.MOV R12, RZ, RZ, -R17 ;  /* 0x000000ffff0c7224 */ /* 0x000fe400078e0a11 */
[----:B------:R-:W-:Y:S01]  /*123a0*/  @!P0 IMAD.MOV R10, RZ, RZ, -R10 ;  /* 0x000000ffff0a8224 */ /* 0x000fe200078e0a0a */
[----:B------:R-:W-:Y:S01]  /*123b0*/  ISETP.GE.AND P0, PT, R6, RZ, PT ;  /* 0x000000ff0600720c */ /* 0x000fe20003f06270 */
[----:B------:R-:W-:Y:S01]  /*123c0*/  VIADD R6, R5, 0xa3 ;  /* 0x000000a305067836 */ /* 0x000fe20000000000 */
[----:B------:R-:W-:Y:S01]  /*123d0*/  STL [R1+0x1dc], R23 ;  /* 0x0001dc1701007387 */ /* 0x000fe20000100800 */
[----:B------:R-:W-:Y:S01]  /*123e0*/  @!P1 IMAD.IADD R3, R3, 0x1, -R2 ;  /* 0x0000000103039824 */ /* 0x000fe200078e0a02 */
[----:B------:R-:W-:Y:S01]  /*123f0*/  ISETP.GE.AND P1, PT, R8, RZ, PT ;  /* 0x000000ff0800720c */ /* 0x000fe20003f26270 */
[----:B------:R-:W-:Y:S01]  /*12400*/  IMAD R18, R2, R12, R18 ;  /* 0x0000000c02127224 */ /* 0x000fe200078e0212 */
[----:B------:R0:W-:Y:S01]  /*12410*/  STL [R1+0x1d8], R10 ;  /* 0x0001d80a01007387 */ /* 0x0001e20000100800 */
[--C-:B------:R-:W-:Y:S01]  /*12420*/  @!P4 IMAD.IADD R13, R13, 0x1, -R2.reuse ;  /* 0x000000010d0dc824 */ /* 0x100fe200078e0a02 */
[----:B------:R-:W-:Y:S01]  /*12430*/  ISETP.GE.AND P4, PT, R14, RZ, PT ;  /* 0x000000ff0e00720c */ /* 0x000fe20003f86270 */
[----:B------:R-:W-:Y:S01]  /*12440*/  @!P5 IMAD.IADD R0, R0, 0x1, -R2 ;  /* 0x000000010000d824 */ /* 0x000fe200078e0a02 */
[----:B------:R1:W-:Y:S01]  /*12450*/  STL [R1+0x1d0], R9 ;  /* 0x0001d00901007387 */ /* 0x0003e20000100800 */
[----:B------:R-:W-:Y:S01]  /*12460*/  ISETP.GT.U32.AND P5, PT, R2, R18, PT ;  /* 0x000000120200720c */ /* 0x000fe20003fa4070 */
[----:B------:R-:W-:-:S02]  /*12470*/  VIADD R8, R5, 0xa2 ;  /* 0x000000a205087836 */ /* 0x000fc40000000000 */
[----:B------:R-:W-:Y:S01]  /*12480*/  @!P6 IMAD.IADD R21, R21, 0x1, -R2 ;  /* 0x000000011515e824 */ /* 0x000fe200078e0a02 */
[----:B------:R-:W-:Y:S01]  /*12490*/  ISETP.GE.AND P6, PT, R15, RZ, PT ;  /* 0x000000ff0f00720c */ /* 0x000fe20003fc6270 */
[----:B0-----:R-:W-:Y:S01]  /*124a0*/  IMAD.MOV.U32 R10, RZ, RZ, R3 ;  /* 0x000000ffff0a7224 */ /* 0x001fe200078e0003 */
[----:B------:R-:W-:Y:S01]  /*124b0*/  IABS R19, R8 ;  /* 0x0000000800137213 */ /* 0x000fe20000000000 */
[----:B------:R-:W-:Y:S01]  /*124c0*/  @!P0 IMAD.MOV R0, RZ, RZ, -R0 ;  /* 0x000000ffff008224 */ /* 0x000fe200078e0a00 */
[----:B-1----:R-:W-:Y:S01]  /*124d0*/  IABS R9, R6 ;  /* 0x0000000600097213 */ /* 0x002fe20000000000 */
[----:B------:R-:W-:Y:S01]  /*124e0*/  @!P2 IMAD.MOV R10, RZ, RZ, -R10 ;  /* 0x000000ffff0aa224 */ /* 0x000fe200078e0a0a */
[----:B------:R-:W-:Y:S01]  /*124f0*/  ISETP.GT.U32.AND P2, PT, R2, R13, PT ;  /* 0x0000000d0200720c */ /* 0x000fe20003f44070 */
[----:B------:R-:W-:Y:S02]  /*12500*/  VIADD R12, R5, 0x9e ;  /* 0x0000009e050c7836 */ /* 0x000fe40000000000 */
[----:B------:R-:W-:Y:S01]  /*12510*/  IMAD.HI.U32 R3, R7, R9, RZ ;  /* 0x0000000907037227 */ /* 0x000fe200078e00ff */
[----:B------:R0:W-:Y:S03]  /*12520*/  STL [R1+0x198], R10 ;  /* 0x0001980a01007387 */ /* 0x0001e60000100800 */
[----:B------:R-:W-:Y:S01]  /*12530*/  IMAD.MOV R3, RZ, RZ, -R3 ;  /* 0x000000ffff037224 */ /* 0x000fe200078e0a03 */
[----:B------:R1:W-:Y:S01]  /*12540*/  STL [R1+0x94], R0 ;  /* 0x0000940001007387 */ /* 0x0003e20000100800 */
[----:B------:R-:W-:Y:S01]  /*12550*/  @!P5 IMAD.IADD R18, R18, 0x1, -R2 ;  /* 0x000000011212d824 */ /* 0x000fe200078e0a02 */
[----:B------:R-:W-:Y:S01]  /*12560*/  ISETP.GE.AND P5, PT, R6, RZ, PT ;  /* 0x000000ff0600720c */ /* 0x000fe20003fa6270 */
[----:B------:R-:W-:-:S02]  /*12570*/  IMAD R15, R2, R3, R9 ;  /* 0x00000003020f7224 */ /* 0x000fc400078e0209 */
[----:B------:R-:W-:Y:S01]  /*12580*/  @!P2 IMAD.IADD R13, R13, 0x1, -R2 ;  /* 0x000000010d0da824 */ /* 0x000fe200078e0a02 */
[C---:B------:R-:W-:Y:S01]  /*12590*/  ISETP.GT.U32.AND P0, PT, R2.reuse, R18, PT ;  /* 0x000000120200720c */ /* 0x040fe20003f04070 */
[----:B0-----:R-:W-:Y:S01]  /*125a0*/  IMAD.MOV.U32 R10, RZ, RZ, R21 ;  /* 0x000000ffff0a7224 */ /* 0x001fe200078e0015 */
[----:B------:R-:W-:Y:S01]  /*125b0*/  ISETP.GT.U32.AND P2, PT, R2, R15, PT ;  /* 0x0000000f0200720c */ /* 0x000fe20003f44070 */
[----:B------:R-:W-:Y:S02]  /*125c0*/  VIADD R6, R5, 0xa1 ;  /* 0x000000a105067836 */ /* 0x000fe40000000000 */
[----:B-1----:R-:W-:-:S03]  /*125d0*/  IMAD.HI.U32 R0, R7, R19, RZ ;  /* 0x0000001307007227 */ /* 0x002fc600078e00ff */
[----:B------:R-:W-:Y:S01]  /*125e0*/  IABS R17, R6 ;  /* 0x0000000600117213 */ /* 0x000fe20000000000 */
[----:B------:R-:W-:Y:S02]  /*125f0*/  IMAD.MOV R0, RZ, RZ, -R0 ;  /* 0x000000ffff007224 */ /* 0x000fe400078e0a00 */
[----:B------:R-:W-:Y:S02]  /*12600*/  IMAD.MOV.U32 R9, RZ, RZ, R13 ;  /* 0x000000ffff097224 */ /* 0x000fe400078e000d */
[----:B------:R-:W-:Y:S02]  /*12610*/  IMAD R19, R2, R0, R19 ;  /* 0x0000000002137224 */ /* 0x000fe400078e0213 */
[----:B------:R-:W-:Y:S01]  /*12620*/  @!P1 IMAD.MOV R10, RZ, RZ, -R10 ;  /* 0x000000ffff0a9224 */ /* 0x000fe200078e0a0a */
[----:B------:R-:W-:Y:S01]  /*12630*/  ISETP.GE.AND P1, PT, R8, RZ, PT ;  /* 0x000000ff0800720c */ /* 0x000fe20003f26270 */
[--C-:B------:R-:W-:Y:S02]  /*12640*/  @!P2 IMAD.IADD R15, R15, 0x1, -R2.reuse ;  /* 0x000000010f0fa824 */ /* 0x100fe400078e0a02 */
[----:B------:R-:W-:Y:S01]  /*12650*/  @!P6 IMAD.MOV R9, RZ, RZ, -R9 ;  /* 0x000000ffff09e224 */ /* 0x000fe200078e0a09 */
[----:B------:R0:W-:Y:S01]  /*12660*/  STL [R1+0x88], R10 ;  /* 0x0000880a01007387 */ /* 0x0001e20000100800 */
[----:B------:R-:W-:Y:S01]  /*12670*/  @!P0 IMAD.IADD R18, R18, 0x1, -R2 ;  /* 0x0000000112128824 */ /* 0x000fe200078e0a02 */
[C---:B------:R-:W-:Y:S01]  /*12680*/  ISETP.GT.U32.AND P0, PT, R2.reuse, R19, PT ;  /* 0x000000130200720c */ /* 0x040fe20003f04070 */
[C---:B------:R-:W-:Y:S01]  /*12690*/  VIADD R3, R5.reuse, 0xa0 ;  /* 0x000000a005037836 */ /* 0x040fe20000000000 */
[----:B------:R1:W-:Y:S01]  /*126a0*/  STL [R1+0x6c], R9 ;  /* 0x00006c0901007387 */ /* 0x0003e20000100800 */
[----:B------:R-:W-:Y:S01]  /*126b0*/  ISETP.GT.U32.AND P2, PT, R2, R15, PT ;  /* 0x0000000f0200720c */ /* 0x000fe20003f44070 */
[----:B------:R-:W-:Y:S01]  /*126c0*/  VIADD R0, R5, 0x9f ;  /* 0x0000009f05007836 */ /* 0x000fe20000000000 */
[----:B------:R-:W-:Y:S01]  /*126d0*/  ISETP.GE.AND P6, PT, R6, RZ, PT ;  /* 0x000000ff0600720c */ /* 0x000fe20003fc6270 */
[----:B------:R-:W-:Y:S01]  /*126e0*/  IMAD.MOV.U32 R11, RZ, RZ, R18 ;  /* 0x000000ffff0b7224 */ /* 0x000fe200078e0012 */
[----:B------:R-:W-:-:S02]  /*126f0*/  IABS R8, R3 ;  /* 0x0000000300087213 */ /* 0x000fc40000000000 */
[----:B0-----:R-:W-:Y:S01]  /*12700*/  IABS R10, R0 ;  /* 0x00000000000a7213 */ /* 0x001fe20000000000 */
[----:B------:R-:W-:Y:S01]  /*12710*/  @!P4 IMAD.MOV R11, RZ, RZ, -R11 ;  /* 0x000000ffff0bc224 */ /* 0x000fe200078e0a0b */
[----:B------:R-:W-:Y:S01]  /*12720*/  ISETP.GE.AND P4, PT, R3, RZ, PT ;  /* 0x000000ff0300720c */ /* 0x000fe20003f86270 */
[----:B-1----:R-:W-:-:S03]  /*12730*/  IMAD.HI.U32 R9, R7, R17, RZ ;  /* 0x0000001107097227 */ /* 0x002fc600078e00ff */
[----:B------:R-:W-:Y:S01]  /*12740*/  STL [R1+0x300], R11 ;  /* 0x0003000b01007387 */ /* 0x000fe20000100800 */
[----:B------:R-:W-:Y:S02]  /*12750*/  IMAD.MOV R9, RZ, RZ, -R9 ;  /* 0x000000ffff097224 */ /* 0x000fe400078e0a09 */
[----:B------:R-:W-:Y:S02]  /*12760*/  @!P0 IMAD.IADD R19, R19, 0x1, -R2 ;  /* 0x0000000113138824 */ /* 0x000fe400078e0a02 */
[C---:B------:R-:W-:Y:S02]  /*12770*/  IMAD R17, R2.reuse, R9, R17 ;  /* 0x0000000902117224 */ /* 0x040fe400078e0211 */
[----:B------:R-:W-:Y:S01]  /*12780*/  IMAD.MOV.U32 R13, RZ, RZ, R8 ;  /* 0x000000ffff0d7224 */ /* 0x000fe200078e0008 */
[C---:B------:R-:W-:Y:S01]  /*12790*/  ISETP.GT.U32.AND P0, PT, R2.reuse, R19, PT ;  /* 0x000000130200720c */ /* 0x040fe20003f04070 */
[----:B------:R-:W-:Y:S01]  /*127a0*/  @!P2 IMAD.IADD R15, R15, 0x1, -R2 ;  /* 0x000000010f0fa824 */ /* 0x000fe200078e0a02 */
[----:B------:R-:W-:Y:S01]  /*127b0*/  ISETP.GT.U32.AND P2, PT, R2, R17, PT ;  /* 0x000000110200720c */ /* 0x000fe20003f44070 */
[----:B------:R-:W-:-:S04]  /*127c0*/  IMAD.HI.U32 R8, R7, R13, RZ ;  /* 0x0000000d07087227 */ /* 0x000fc800078e00ff */
[----:B------:R-:W-:-:S04]  /*127d0*/  IMAD.HI.U32 R6, R7, R10, RZ ;  /* 0x0000000a07067227 */ /* 0x000fc800078e00ff */
[----:B------:R-:W-:Y:S02]  /*127e0*/  IMAD.MOV R8, RZ, RZ, -R8 ;  /* 0x000000ffff087224 */ /* 0x000fe400078e0a08 */
[----:B------:R-:W-:Y:S02]  /*127f0*/  IMAD.MOV R6, RZ, RZ, -R6 ;  /* 0x000000ffff067224 */ /* 0x000fe400078e0a06 */
[C---:B------:R-:W-:Y:S02]  /*12800*/  IMAD R13, R2.reuse, R8, R13 ;  /* 0x00000008020d7224 */ /* 0x040fe400078e020d */
[----:B------:R-:W-:Y:S01]  /*12810*/  IMAD R10, R2, R6, R10 ;  /* 0x00000006020a7224 */ /* 0x000fe200078e020a */
[----:B------:R-:W-:Y:S01]  /*12820*/  IABS R6, R12 ;  /* 0x0000000c00067213 */ /* 0x000fe20000000000 */
[----:B------:R-:W-:Y:S02]  /*12830*/  @!P2 IMAD.IADD R17, R17, 0x1, -R2 ;  /* 0x000000011111a824 */ /* 0x000fe400078e0a02 */
[----:B------:R-:W-:-:S02]  /*12840*/  IMAD.MOV.U32 R20, RZ, RZ, R15 ;  /* 0x000000ffff147224 */ /* 0x000fc400078e000f */
[----:B------:R-:W-:Y:S01]  /*12850*/  @!P0 IMAD.IADD R19, R19, 0x1, -R2 ;  /* 0x0000000113138824 */ /* 0x000fe200078e0a02 */
[C---:B------:R-:W-:Y:S01]  /*12860*/  ISETP.GT.U32.AND P0, PT, R2.reuse, R13, PT ;  /* 0x0000000d0200720c */ /* 0x040fe20003f04070 */
[----:B------:R-:W-:Y:S01]  /*12870*/  @!P5 IMAD.MOV R20, RZ, RZ, -R20 ;  /* 0x000000ffff14d224 */ /* 0x000fe200078e0a14 */
[C---:B------:R-:W-:Y:S01]  /*12880*/  ISETP.GT.U32.AND P2, PT, R2.reuse, R17, PT ;  /* 0x000000110200720c */ /* 0x040fe20003f44070 */
[----:B------:R-:W-:Y:S01]  /*12890*/  IMAD.HI.U32 R15, R7, R6, RZ ;  /* 0x00000006070f7227 */ /* 0x000fe200078e00ff */
[----:B------:R-:W-:Y:S02]  /*128a0*/  ISETP.GT.U32.AND P5, PT, R2, R10, PT ;  /* 0x0000000a0200720c */ /* 0x000fe40003fa4070 */
[----:B------:R0:W-:Y:S01]  /*128b0*/  STL [R1+0x37c], R20 ;  /* 0x00037c1401007387 */ /* 0x0001e20000100800 */
[----:B------:R-:W-:Y:S02]  /*128c0*/  IMAD.MOV R15, RZ, RZ, -R15 ;  /* 0x000000ffff0f7224 */ /* 0x000fe400078e0a0f */
[----:B------:R-:W-:Y:S01]  /*128d0*/  @!P1 IMAD.MOV R19, RZ, RZ, -R19 ;  /* 0x000000ffff139224 */ /* 0x000fe200078e0a13 */
[----:B------:R-:W-:Y:S01]  /*128e0*/  ISETP.GE.AND P1, PT, R0, RZ, PT ;  /* 0x000000ff0000720c */ /* 0x000fe20003f26270 */
[----:B------:R-:W-:-:S02]  /*128f0*/  IMAD R0, R2, R15, R6 ;  /* 0x0000000f02007224 */ /* 0x000fc400078e0206 */
[--C-:B------:R-:W-:Y:S01]  /*12900*/  @!P0 IMAD.IADD R13, R13, 0x1, -R2.reuse ;  /* 0x000000010d0d8824 */ /* 0x100fe200078e0a02 */
[----:B------:R1:W-:Y:S01]  /*12910*/  STL [R1+0x378], R19 ;  /* 0x0003781301007387 */ /* 0x0003e20000100800 */
[----:B------:R-:W-:Y:S02]  /*12920*/  VIADD R3, R5, 0x9d ;  /* 0x0000009d05037836 */ /* 0x000fe40000000000 */
[--C-:B------:R-:W-:Y:S01]  /*12930*/  @!P2 IMAD.IADD R17, R17, 0x1, -R2.reuse ;  /* 0x000000011111a824 */ /* 0x100fe200078e0a02 */
[C---:B------:R-:W-:Y:S01]  /*12940*/  ISETP.GT.U32.AND P2, PT, R2.reuse, R0, PT ;  /* 0x000000000200720c */ /* 0x040fe20003f44070 */
[C---:B------:R-:W-:Y:S01]  /*12950*/  VIADD R8, R5.reuse, 0x9c ;  /* 0x0000009c05087836 */ /* 0x040fe20000000000 */
[----:B------:R-:W-:Y:S01]  /*12960*/  ISETP.GT.U32.AND P0, PT, R2, R13, PT ;  /* 0x0000000d0200720c */ /* 0x000fe20003f04070 */
[----:B------:R-:W-:Y:S01]  /*12970*/  @!P5 IMAD.IADD R10, R10, 0x1, -R2 ;  /* 0x000000010a0ad824 */ /* 0x000fe200078e0a02 */
[----:B------:R-:W-:Y:S01]  /*12980*/  IABS R18, R3 ;  /* 0x0000000300127213 */ /* 0x000fe20000000000 */
[----:B------:R-:W-:Y:S01]  /*12990*/  VIADD R9, R5, 0x9b ;  /* 0x0000009b05097836 */ /* 0x000fe20000000000 */
[----:B------:R-:W-:Y:S01]  /*129a0*/  IABS R14, R8 ;  /* 0x00000008000e7213 */ /* 0x000fe20000000000 */
[----:B0-----:R-:W-:Y:S01]  /*129b0*/  IMAD.MOV.U32 R20, RZ, RZ, R17 ;  /* 0x000000ffff147224 */ /* 0x001fe200078e0011 */
[----:B------:R-:W-:Y:S01]  /*129c0*/  ISETP.GT.U32.AND P5, PT, R2, R10, PT ;  /* 0x0000000a0200720c */ /* 0x000fe20003fa4070 */
[----:B-1----:R-:W-:Y:S01]  /*129d0*/  IMAD.HI.U32 R19, R7, R18, RZ ;  /* 0x0000001207137227 */ /* 0x002fe200078e00ff */
[----:B------:R-:W-:-:S03]  /*129e0*/  IABS R11, R9 ;  /* 0x00000009000b7213 */ /* 0x000fc60000000000 */
[----:B------:R-:W-:-:S04]  /*129f0*/  IMAD.HI.U32 R6, R7, R14, RZ ;  /* 0x0000000e07067227 */ /* 0x000fc800078e00ff */
[----:B------:R-:W-:Y:S02]  /*12a00*/  IMAD.MOV R19, RZ, RZ, -R19 ;  /* 0x000000ffff137224 */ /* 0x000fe400078e0a13 */
[----:B------:R-:W-:Y:S02]  /*12a10*/  @!P2 IMAD.IADD R0, R0, 0x1, -R2 ;  /* 0x000000010000a824 */ /* 0x000fe400078e0a02 */
[----:B------:R-:W-:-:S04]  /*12a20*/  IMAD.HI.U32 R15, R7, R11, RZ ;  /* 0x0000000b070f7227 */ /* 0x000fc800078e00ff */
[----:B------:R-:W-:Y:S02]  /*12a30*/  IMAD.MOV R6, RZ, RZ, -R6 ;  /* 0x000000ffff067224 */ /* 0x000fe400078e0a06 */
[----:B------:R-:W-:Y:S01]  /*12a40*/  @!P0 IMAD.IADD R13, R13, 0x1, -R2 ;  /* 0x000000010d0d8824 */ /* 0x000fe200078e0a02 */
[----:B------:R-:W-:Y:S01]  /*12a50*/  ISETP.GE.AND P0, PT, R12, RZ, PT ;  /* 0x000000ff0c00720c */ /* 0x000fe20003f06270 */
[C---:B------:R-:W-:Y:S02]  /*12a60*/  IMAD R12, R2.reuse, R19, R18 ;  /* 0x00000013020c7224 */ /* 0x040fe400078e0212 */
[----:B------:R-:W-:Y:S01]  /*12a70*/  @!P6 IMAD.MOV R20, RZ, RZ, -R20 ;  /* 0x000000ffff14e224 */ /* 0x000fe200078e0a14 */
[C---:B------:R-:W-:Y:S01]  /*12a80*/  ISETP.GT.U32.AND P6, PT, R2.reuse, R0, PT ;  /* 0x000000000200720c */ /* 0x040fe20003fc4070 */
[----:B------:R-:W-:Y:S01]  /*12a90*/  IMAD.MOV R15, RZ, RZ, -R15 ;  /* 0x000000ffff0f7224 */ /* 0x000fe200078e0a0f */
[C---:B------:R-:W-:Y:S01]  /*12aa0*/  ISETP.GT.U32.AND P2, PT, R2.reuse, R12, PT ;  /* 0x0000000c0200720c */ /* 0x040fe20003f44070 */
[----:B------:R-:W-:Y:S01]  /*12ab0*/  IMAD R14, R2, R6, R14 ;  /* 0x00000006020e7224 */ /* 0x000fe200078e020e */
[----:B------:R-:W-:Y:S01]  /*12ac0*/  STL [R1+0x354], R20 ;  /* 0x0003541401007387 */ /* 0x000fe20000100800 */
[----:B------:R-:W-:-:S02]  /*12ad0*/  @!P5 IMAD.IADD R10, R10, 0x1, -R2 ;  /* 0x000000010a0ad824 */ /* 0x000fc400078e0a02 */
[C---:B------:R-:W-:Y:S01]  /*12ae0*/  IMAD R11, R2.reuse, R15, R11 ;  /* 0x0000000f020b7224 */ /* 0x040fe200078e020b */
[C---:B------:R-:W-:Y:S01]  /*12af0*/  ISETP.GT.U32.AND P5, PT, R2.reuse, R14, PT ;  /* 0x0000000e0200720c */ /* 0x040fe20003fa4070 */
[----:B------:R-:W-:Y:S02]  /*12b00*/  IMAD.MOV.U32 R17, RZ, RZ, R10 ;  /* 0x000000ffff117224 */ /* 0x000fe400078e000a */
[----:B------:R-:W-:Y:S02]  /*12b10*/  VIADD R6, R5, 0x9a ;  /* 0x0000009a05067836 */ /* 0x000fe40000000000 */
[----:B------:R-:W-:Y:S01]  /*12b20*/  @!P4 IMAD.MOV R13, RZ, RZ, -R13 ;  /* 0x000000ffff0dc224 */ /* 0x000fe200078e0a0d */
[----:B------:R-:W-:Y:S01]  /*12b30*/  ISETP.GE.AND P4, PT, R3, RZ, PT ;  /* 0x000000ff0300720c */ /* 0x000fe20003f86270 */
[----:B------:R-:W-:Y:S01]  /*12b40*/  @!P1 IMAD.MOV R17, RZ, RZ, -R17 ;  /* 0x000000ffff119224 */ /* 0x000fe200078e0a11 */
[----:B------:R-:W-:Y:S01]  /*12b50*/  ISETP.GT.U32.AND P1, PT, R2, R11, PT ;  /* 0x0000000b0200720c */ /* 0x000fe20003f24070 */
[----:B------:R-:W-:Y:S01]  /*12b60*/  VIADD R3, R5, 0x99 ;  /* 0x0000009905037836 */ /* 0x000fe20000000000 */
[----:B------:R-:W-:Y:S01]  /*12b70*/  IABS R15, R6 ;  /* 0x00000006000f7213 */ /* 0x000fe20000000000 */
[--C-:B------:R-:W-:Y:S01]  /*12b80*/  @!P6 IMAD.IADD R0, R0, 0x1, -R2.reuse ;  /* 0x000000010000e824 */ /* 0x100fe200078e0a02 */
[----:B------:R-:W-:Y:S01]  /*12b90*/  ISETP.GE.AND P6, PT, R8, RZ, PT ;  /* 0x000000ff0800720c */ /* 0x000fe20003fc6270 */
[--C-:B------:R-:W-:Y:S01]  /*12ba0*/  @!P2 IMAD.IADD R12, R12, 0x1, -R2.reuse ;  /* 0x000000010c0ca824 */ /* 0x100fe200078e0a02 */
[----:B------:R-:W-:Y:S01]  /*12bb0*/  IABS R8, R3 ;  /* 0x0000000300087213 */ /* 0x000fe20000000000 */
[----:B------:R-:W-:Y:S01]  /*12bc0*/  IMAD.HI.U32 R10, R7, R15, RZ ;  /* 0x0000000f070a7227 */ /* 0x000fe200078e00ff */
[----:B------:R-:W-:Y:S01]  /*12bd0*/  ISETP.GE.AND P2, PT, R9, RZ, PT ;  /* 0x000000ff0900720c */ /* 0x000fe20003f46270 */
[----:B------:R0:W-:Y:S02]  /*12be0*/  STL [R1+0x368], R13 ;  /* 0x0003680d01007387 */ /* 0x0001e40000100800 */
[----:B------:R-:W-:Y:S01]  /*12bf0*/  @!P5 IMAD.IADD R14, R14, 0x1, -R2 ;  /* 0x000000010e0ed824 */ /* 0x000fe200078e0a02 */
[----:B------:R-:W-:Y:S01]  /*12c00*/  ISETP.GT.U32.AND P5, PT, R2, R12, PT ;  /* 0x0000000c0200720c */ /* 0x000fe20003fa4070 */
[----:B------:R-:W-:Y:S01]  /*12c10*/  IMAD.MOV R9, RZ, RZ, -R10 ;  /* 0x000000ffff097224 */ /* 0x000fe200078e0a0a */
[----:B------:R1:W-:Y:S01]  /*12c20*/  STL [R1+0x370], R17 ;  /* 0x0003701101007387 */ /* 0x0003e20000100800 */
[----:B------:R-:W-:-:S02]  /*12c30*/  IMAD.MOV.U32 R10, RZ, RZ, R8 ;  /* 0x000000ffff0a7224 */ /* 0x000fc400078e0008 */
[----:B------:R-:W-:Y:S01]  /*12c40*/  @!P1 IMAD.IADD R11, R11, 0x1, -R2 ;  /* 0x000000010b0b9824 */ /* 0x000fe200078e0a02 */
[----:B------:R-:W-:Y:S01]  /*12c50*/  ISETP.GT.U32.AND P1, PT, R2, R14, PT ;  /* 0x0000000e0200720c */ /* 0x000fe20003f24070 */
[----:B------:R-:W-:-:S04]  /*12c60*/  IMAD.HI.U32 R8, R7, R10, RZ ;  /* 0x0000000a07087227 */ /* 0x000fc800078e00ff */
[----:B------:R-:W-:Y:S02]  /*12c70*/  IMAD.MOV R8, RZ, RZ, -R8 ;  /* 0x000000ffff087224 */ /* 0x000fe400078e0a08 */
[----:B0-----:R-:W-:Y:S02]  /*12c80*/  IMAD.MOV.U32 R13, RZ, RZ, R0 ;  /* 0x000000ffff0d7224 */ /* 0x001fe400078e0000 */
[C---:B------:R-:W-:Y:S02]  /*12c90*/  IMAD R10, R2.reuse, R8, R10 ;  /* 0x00000008020a7224 */ /* 0x040fe400078e020a */
[C---:B------:R-:W-:Y:S02]  /*12ca0*/  IMAD R15, R2.reuse, R9, R15 ;  /* 0x00000009020f7224 */ /* 0x040fe400078e020f */
[----:B------:R-:W-:Y:S01]  /*12cb0*/  @!P0 IMAD.MOV R13, RZ, RZ, -R13 ;  /* 0x000000ffff0d8224 */ /* 0x000fe200078e0a0d */
[----:B------:R-:W-:Y:S01]  /*12cc0*/  ISETP.GT.U32.AND P0, PT, R2, R11, PT ;  /* 0x0000000b0200720c */ /* 0x000fe20003f04070 */
[--C-:B------:R-:W-:Y:S01]  /*12cd0*/  @!P1 IMAD.IADD R14, R14, 0x1, -R2.reuse ;  /* 0x000000010e0e9824 */ /* 0x100fe200078e0a02 */
[----:B------:R-:W-:Y:S01]  /*12ce0*/  ISETP.GT.U32.AND P1, PT, R2, R10, PT ;  /* 0x0000000a0200720c */ /* 0x000fe20003f24070 */
[----:B------:R-:W-:Y:S01]  /*12cf0*/  @!P5 IMAD.IADD R12, R12, 0x1, -R2 ;  /* 0x000000010c0cd824 */ /* 0x000fe200078e0a02 */
[----:B------:R0:W-:Y:S01]  /*12d00*/  STL [R1+0x374], R13 ;  /* 0x0003740d01007387 */ /* 0x0001e20000100800 */
[----:B------:R-:W-:Y:S01]  /*12d10*/  ISETP.GT.U32.AND P5, PT, R2, R15, PT ;  /* 0x0000000f0200720c */ /* 0x000fe20003fa4070 */
[----:B------:R-:W-:-:S02]  /*12d20*/  VIADD R19, R5, 0x96 ;  /* 0x0000009605137836 */ /* 0x000fc40000000000 */
[C---:B------:R-:W-:Y:S02]  /*12d30*/  VIADD R0, R5.reuse, 0x98 ;  /* 0x0000009805007836 */ /* 0x040fe40000000000 */
[----:B------:R-:W-:Y:S01]  /*12d40*/  IMAD.MOV.U32 R20, RZ, RZ, R12 ;  /* 0x000000ffff147224 */ /* 0x000fe200078e000c */
[----:B-1----:R-:W-:Y:S01]  /*12d50*/  IABS R17, R19 ;  /* 0x0000001300117213 */ /* 0x002fe20000000000 */
[----:B------:R-:W-:Y:S01]  /*12d60*/  @!P6 IMAD.MOV R14, RZ, RZ, -R14 ;  /* 0x000000ffff0ee224 */ /* 0x000fe200078e0a0e */
[----:B------:R-:W-:Y:S01]  /*12d70*/  IABS R9, R0 ;  /* 0x0000000000097213 */ /* 0x000fe20000000000 */
[----:B0-----:R-:W-:Y:S02]  /*12d80*/  VIADD R13, R5, 0x97 ;  /* 0x00000097050d7836 */ /* 0x001fe40000000000 */
[--C-:B------:R-:W-:Y:S01]  /*12d90*/  @!P0 IMAD.IADD R11, R11, 0x1, -R2.reuse ;  /* 0x000000010b0b8824 */ /* 0x100fe200078e0a02 */
[----:B------:R-:W-:Y:S01]  /*12da0*/  ISETP.GE.AND P0, PT, R6, RZ, PT ;  /* 0x000000ff0600720c */ /* 0x000fe20003f06270 */
[----:B------:R-:W-:Y:S01]  /*12db0*/  @!P1 IMAD.IADD R10, R10, 0x1, -R2 ;  /* 0x000000010a0a9824 */ /* 0x000fe200078e0a02 */
[----:B------:R-:W-:Y:S01]  /*12dc0*/  IABS R8, R13 ;  /* 0x0000000d00087213 */ /* 0x000fe20000000000 */
[----:B------:R-:W-:-:S02]  /*12dd0*/  IMAD.MOV.U32 R6, RZ, RZ, R17 ;  /* 0x000000ffff067224 */ /* 0x000fc400078e0011 */
[----:B------:R-:W-:Y:S01]  /*12de0*/  @!P5 IMAD.IADD R15, R15, 0x1, -R2 ;  /* 0x000000010f0fd824 */ /* 0x000fe200078e0a02 */
[----:B------:R-:W-:Y:S01]  /*12df0*/  ISETP.GE.AND P5, PT, R3, RZ, PT ;  /* 0x000000ff0300720c */ /* 0x000fe20003fa6270 */
[----:B------:R-:W-:Y:S01]  /*12e00*/  IMAD.HI.U32 R18, R7, R8, RZ ;  /* 0x0000000807127227 */ /* 0x000fe200078e00ff */
[----:B------:R-:W-:-:S03]  /*12e10*/  ISETP.GT.U32.AND P1, PT, R2, R10, PT ;  /* 0x0000000a0200720c */ /* 0x000fc60003f24070 */
[----:B------:R-:W-:-:S04]  /*12e20*/  IMAD.HI.U32 R3, R7, R6, RZ ;  /* 0x0000000607037227 */ /* 0x000fc800078e00ff */
[----:B------:R-:W-:Y:S02]  /*12e30*/  IMAD.MOV R12, RZ, RZ, -R18 ;  /* 0x000000ffff0c7224 */ /* 0x000fe400078e0a12 */
[----:B------:R-:W-:-:S04]  /*12e40*/  IMAD.HI.U32 R17, R7, R9, RZ ;  /* 0x0000000907117227 */ /* 0x000fc800078e00ff */
[----:B------:R-:W-:Y:S02]  /*12e50*/  IMAD.MOV R3, RZ, RZ, -R3 ;  /* 0x000000ffff037224 */ /* 0x000fe400078e0a03 */
[C---:B------:R-:W-:Y:S02]  /*12e60*/  IMAD R8, R2.reuse, R12, R8 ;  /* 0x0000000c02087224 */ /* 0x040fe400078e0208 */
        /* <DEDUP_REMOVED lines=8> */
[----:B------:R-:W-:Y:S01]  /*12ef0*/  IMAD R9, R2, R17, R9 ;  /* 0x0000001102097224 */ /* 0x000fe200078e0209 */
[----:B------:R-:W-:Y:S01]  /*12f00*/  STL [R1+0x35c], R14 ;  /* 0x00035c0e01007387 */ /* 0x000fe20000100800 */
[--C-:B------:R-:W-:Y:S01]  /*12f10*/  @!P1 IMAD.IADD R10, R10, 0x1, -R2.reuse ;  /* 0x000000010a0a9824 */ /* 0x100fe200078e0a02 */
[C---:B------:R-:W-:Y:S01]  /*12f20*/  ISETP.GT.U32.AND P1, PT, R2.reuse, R6, PT ;  /* 0x000000060200720c */ /* 0x040fe20003f24070 */
[----:B------:R-:W-:Y:S01]  /*12f30*/  VIADD R12, R5, 0x94 ;  /* 0x00000094050c7836 */ /* 0x000fe20000000000 */
[----:B------:R-:W-:Y:S01]  /*12f40*/  ISETP.GT.U32.AND P6, PT, R2, R9, PT ;  /* 0x000000090200720c */ /* 0x000fe20003fc4070 */
[----:B------:R-:W-:Y:S01]  /*12f50*/  @!P4 IMAD.IADD R15, R15, 0x1, -R2 ;  /* 0x000000010f0fc824 */ /* 0x000fe200078e0a02 */
[----:B------:R-:W-:Y:S01]  /*12f60*/  ISETP.GE.AND P4, PT, R0, RZ, PT ;  /* 0x000000ff0000720c */ /* 0x000fe20003f86270 */
[----:B------:R-:W-:Y:S01]  /*12f70*/  VIADD R11, R5, 0x95 ;  /* 0x00000095050b7836 */ /* 0x000fe20000000000 */
[----:B------:R-:W-:Y:S01]  /*12f80*/  IABS R0, R12 ;  /* 0x0000000c00007213 */ /* 0x000fe20000000000 */
[----:B------:R0:W-:Y:S01]  /*12f90*/  STL [R1+0x360], R18 ;  /* 0x0003601201007387 */ /* 0x0001e20000100800 */
[----:B------:R-:W-:-:S02]  /*12fa0*/  @!P5 IMAD.MOV R10, RZ, RZ, -R10 ;  /* 0x000000ffff0ad224 */ /* 0x000fc400078e0a0a */
[----:B------:R-:W-:Y:S01]  /*12fb0*/  @!P2 IMAD.IADD R8, R8, 0x1, -R2 ;  /* 0x000000010808a824 */ /* 0x000fe200078e0a02 */
[----:B------:R-:W-:Y:S01]  /*12fc0*/  IABS R3, R11 ;  /* 0x0000000b00037213 */ /* 0x000fe20000000000 */
[----:B------:R-:W-:-:S04]  /*12fd0*/  IMAD.HI.U32 R17, R7, R0, RZ ;  /* 0x0000000007117227 */ /* 0x000fc800078e00ff */
[--C-:B------:R-:W-:Y:S01]  /*12fe0*/  @!P1 IMAD.IADD R6, R6, 0x1, -R2.reuse ;  /* 0x0000000106069824 */ /* 0x100fe200078e0a02 */
[C---:B------:R-:W-:Y:S01]  /*12ff0*/  ISETP.GT.U32.AND P1, PT, R2.reuse, R8, PT ;  /* 0x000000080200720c */ /* 0x040fe20003f24070 */
[----:B------:R-:W-:Y:S01]  /*13000*/  @!P6 IMAD.IADD R9, R9, 0x1, -R2 ;  /* 0x000000010909e824 */ /* 0x000fe200078e0a02 */
[----:B------:R-:W-:Y:S01]  /*13010*/  ISETP.GE.AND P6, PT, R13, RZ, PT ;  /* 0x000000ff0d00720c */ /* 0x000fe20003fc6270 */
[----:B0-----:R-:W-:Y:S02]  /*13020*/  IMAD.MOV.U32 R18, RZ, RZ, R15 ;  /* 0x000000ffff127224 */ /* 0x001fe400078e000f */
[----:B------:R-:W-:Y:S01]  /*13030*/  IMAD.MOV R17, RZ, RZ, -R17 ;  /* 0x000000ffff117224 */ /* 0x000fe200078e0a11 */
[----:B------:R-:W-:Y:S01]  /*13040*/  ISETP.GT.U32.AND P2, PT, R2, R9, PT ;  /* 0x000000090200720c */ /* 0x000fe20003f44070 */
[----:B------:R-:W-:-:S04]  /*13050*/  IMAD.HI.U32 R14, R7, R3, RZ ;  /* 0x00000003070e7227 */ /* 0x000fc800078e00ff */
[----:B------:R-:W-:Y:S01]  /*13060*/  @!P0 IMAD.MOV R18, RZ, RZ, -R18 ;  /* 0x000000ffff128224 */ /* 0x000fe200078e0a12 */
[C---:B------:R-:W-:Y:S01]  /*13070*/  ISETP.GT.U32.AND P0, PT, R2.reuse, R6, PT ;  /* 0x000000060200720c */ /* 0x040fe20003f04070 */
[----:B------:R-:W-:Y:S02]  /*13080*/  IMAD R0, R2, R17, R0 ;  /* 0x0000001102007224 */ /* 0x000fe400078e0200 */
[----:B------:R-:W-:Y:S01]  /*13090*/  IMAD.MOV R14, RZ, RZ, -R14 ;  /* 0x000000ffff0e7224 */ /* 0x000fe200078e0a0e */
[----:B------:R0:W-:Y:S01]  /*130a0*/  STL [R1+0x364], R18 ;  /* 0x0003641201007387 */ /* 0x0001e20000100800 */
[----:B------:R-:W-:Y:S01]  /*130b0*/  @!P1 IMAD.IADD R8, R8, 0x1, -R2 ;  /* 0x0000000108089824 */ /* 0x000fe200078e0a02 */
[C---:B------:R-:W-:Y:S01]  /*130c0*/  ISETP.GT.U32.AND P1, PT, R2.reuse, R0, PT ;  /* 0x000000000200720c */ /* 0x040fe20003f24070 */
[----:B------:R-:W-:Y:S01]  /*130d0*/  IMAD R3, R2, R14, R3 ;  /* 0x0000000e02037224 */ /* 0x000fe200078e0203 */
[----:B------:R1:W-:Y:S01]  /*130e0*/  STL [R1+0x358], R10 ;  /* 0x0003580a01007387 */ /* 0x0003e20000100800 */
[----:B------:R-:W-:-:S02]  /*130f0*/  VIADD R13, R5, 0x93 ;  /* 0x00000093050d7836 */ /* 0x000fc40000000000 */
[--C-:B------:R-:W-:Y:S01]  /*13100*/  @!P2 IMAD.IADD R9, R9, 0x1, -R2.reuse ;  /* 0x000000010909a824 */ /* 0x100fe200078e0a02 */
[----:B------:R-:W-:Y:S01]  /*13110*/  ISETP.GT.U32.AND P2, PT, R2, R3, PT ;  /* 0x000000030200720c */ /* 0x000fe20003f44070 */
[----:B------:R-:W-:Y:S01]  /*13120*/  VIADD R14, R5, 0x92 ;  /* 0x00000092050e7836 */ /* 0x000fe20000000000 */
[----:B------:R-:W-:Y:S01]  /*13130*/  IABS R15, R13 ;  /* 0x0000000d000f7213 */ /* 0x000fe20000000000 */
[--C-:B------:R-:W-:Y:S01]  /*13140*/  @!P0 IMAD.IADD R6, R6, 0x1, -R2.reuse ;  /* 0x0000000106068824 */ /* 0x100fe200078e0a02 */
[----:B------:R-:W-:Y:S01]  /*13150*/  ISETP.GE.AND P0, PT, R19, RZ, PT ;  /* 0x000000ff1300720c */ /* 0x000fe20003f06270 */
[----:B------:R-:W-:Y:S01]  /*13160*/  VIADD R17, R5, 0x91 ;  /* 0x0000009105117836 */ /* 0x000fe20000000000 */
[----:B0-----:R-:W-:Y:S01]  /*13170*/  IABS R18, R14 ;  /* 0x0000000e00127213 */ /* 0x001fe20000000000 */
[----:B------:R-:W-:Y:S02]  /*13180*/  @!P1 IMAD.IADD R0, R0, 0x1, -R2 ;  /* 0x0000000100009824 */ /* 0x000fe400078e0a02 */
[----:B------:R-:W-:-:S03]  /*13190*/  IMAD.HI.U32 R20, R7, R15, RZ ;  /* 0x0000000f07147227 */ /* 0x000fc600078e00ff */
[----:B------:R-:W-:Y:S01]  /*131a0*/  ISETP.GT.U32.AND P1, PT, R2, R0, PT ;  /* 0x000000000200720c */ /* 0x000fe20003f24070 */
[----:B------:R-:W-:-:S04]  /*131b0*/  IMAD.HI.U32 R21, R7, R18, RZ ;  /* 0x0000001207157227 */ /* 0x000fc800078e00ff */
[----:B------:R-:W-:Y:S01]  /*131c0*/  IMAD.MOV R19, RZ, RZ, -R20 ;  /* 0x000000ffff137224 */ /* 0x000fe200078e0a14 */
[----:B------:R-:W-:Y:S01]  /*131d0*/  IABS R20, R17 ;  /* 0x0000001100147213 */ /* 0x000fe20000000000 */
[----:B------:R-:W-:Y:S01]  /*131e0*/  @!P2 IMAD.IADD R3, R3, 0x1, -R2 ;  /* 0x000000010303a824 */ /* 0x000fe200078e0a02 */
[----:B------:R-:W-:Y:S01]  /*131f0*/  ISETP.GE.AND P2, PT, R11, RZ, PT ;  /* 0x000000ff0b00720c */ /* 0x000fe20003f46270 */
[----:B------:R-:W-:Y:S02]  /*13200*/  @!P4 IMAD.MOV R9, RZ, RZ, -R9 ;  /* 0x000000ffff09c224 */ /* 0x000fe400078e0a09 */
[----:B------:R-:W-:Y:S01]  /*13210*/  @!P6 IMAD.MOV R8, RZ, RZ, -R8 ;  /* 0x000000ffff08e224 */ /* 0x000fe200078e0a08 */
[----:B------:R-:W-:Y:S01]  /*13220*/  ISETP.GT.U32.AND P5, PT, R2, R3, PT ;  /* 0x000000030200720c */ /* 0x000fe20003fa4070 */
[----:B------:R-:W-:Y:S01]  /*13230*/  IMAD.MOV R21, RZ, RZ, -R21 ;  /* 0x000000ffff157224 */ /* 0x000fe200078e0a15 */
[----:B------:R-:W-:Y:S01]  /*13240*/  STL [R1+0x350], R9 ;  /* 0x0003500901007387 */ /* 0x000fe20000100800 */
[----:B------:R-:W-:Y:S01]  /*13250*/  @!P0 IMAD.MOV R6, RZ, RZ, -R6 ;  /* 0x000000ffff068224 */ /* 0x000fe200078e0a06 */
[----:B------:R-:W-:Y:S01]  /*13260*/  ISETP.GE.AND P6, PT, R12, RZ, PT ;  /* 0x000000ff0c00720c */ /* 0x000fe20003fc6270 */
[C---:B------:R-:W-:Y:S01]  /*13270*/  IMAD R15, R2.reuse, R19, R15 ;  /* 0x00000013020f7224 */ /* 0x040fe200078e020f */
[----:B------:R0:W-:Y:S01]  /*13280*/  STL [R1+0x34c], R8 ;  /* 0x00034c0801007387 */ /* 0x0001e20000100800 */
[----:B------:R-:W-:Y:S01]  /*13290*/  IMAD R18, R2, R21, R18 ;  /* 0x0000001502127224 */ /* 0x000fe200078e0212 */
[----:B------:R-:W-:Y:S01]  /*132a0*/  ISETP.GE.AND P0, PT, R13, RZ, PT ;  /* 0x000000ff0d00720c */ /* 0x000fe20003f06270 */
[----:B------:R-:W-:Y:S01]  /*132b0*/  @!P1 IMAD.IADD R0, R0, 0x1, -R2 ;  /* 0x0000000100009824 */ /* 0x000fe200078e0a02 */
[----:B------:R2:W-:Y:S01]  /*132c0*/  STL [R1+0x348], R6 ;  /* 0x0003480601007387 */ /* 0x0005e20000100800 */
[----:B------:R-:W-:-:S02]  /*132d0*/  ISETP.GT.U32.AND P4, PT, R2, R15, PT ;  /* 0x0000000f0200720c */ /* 0x000fc40003f84070 */
[----:B------:R-:W-:Y:S01]  /*132e0*/  ISETP.GT.U32.AND P1, PT, R2, R18, PT ;  /* 0x000000120200720c */ /* 0x000fe20003f24070 */
[----:B-1----:R-:W-:Y:S02]  /*132f0*/  IMAD.MOV.U32 R10, RZ, RZ, R0 ;  /* 0x000000ffff0a7224 */ /* 0x002fe400078e0000 */
[----:B------:R-:W-:Y:S01]  /*13300*/  @!P5 IMAD.IADD R3, R3, 0x1, -R2 ;  /* 0x000000010303d824 */ /* 0x000fe200078e0a02 */
[----:B------:R-:W-:Y:S01]  /*13310*/  ISETP.GE.AND P5, PT, R14, RZ, PT ;  /* 0x000000ff0e00720c */ /* 0x000fe20003fa6270 */
[----:B0-----:R-:W-:Y:S02]  /*13320*/  VIADD R8, R5, 0x90 ;  /* 0x0000009005087836 */ /* 0x001fe40000000000 */
[----:B--2---:R-:W-:-:S03]  /*13330*/  IMAD.HI.U32 R6, R7, R20, RZ ;  /* 0x0000001407067227 */ /* 0x004fc600078e00ff */
[----:B------:R-:W-:Y:S01]  /*13340*/  IABS R13, R8 ;  /* 0x00000008000d7213 */ /* 0x000fe20000000000 */
[----:B------:R-:W-:Y:S02]  /*13350*/  IMAD.MOV R6, RZ, RZ, -R6 ;  /* 0x000000ffff067224 */ /* 0x000fe400078e0a06 */
[----:B------:R-:W-:Y:S02]  /*13360*/  @!P6 IMAD.MOV R10, RZ, RZ, -R10 ;  /* 0x000000ffff0ae224 */ /* 0x000fe400078e0a0a */
[C---:B------:R-:W-:Y:S02]  /*13370*/  IMAD R6, R2.reuse, R6, R20 ;  /* 0x0000000602067224 */ /* 0x040fe400078e0214 */
[--C-:B------:R-:W-:Y:S02]  /*13380*/  @!P4 IMAD.IADD R15, R15, 0x1, -R2.reuse ;  /* 0x000000010f0fc824 */ /* 0x100fe400078e0a02 */
[----:B------:R-:W-:Y:S01]  /*13390*/  IMAD.MOV.U32 R9, RZ, RZ, R3 ;  /* 0x000000ffff097224 */ /* 0x000fe200078e0003 */
[----:B------:R-:W-:Y:S01]  /*133a0*/  ISETP.GT.U32.AND P6, PT, R2, R6, PT ;  /* 0x000000060200720c */ /* 0x000fe20003fc4070 */
[----:B------:R-:W-:Y:S01]  /*133b0*/  @!P1 IMAD.IADD R18, R18, 0x1, -R2 ;  /* 0x0000000112129824 */ /* 0x000fe200078e0a02 */
[C---:B------:R-:W-:Y:S01]  /*133c0*/  ISETP.GT.U32.AND P4, PT, R2.reuse, R15, PT ;  /* 0x0000000f0200720c */ /* 0x040fe20003f84070 */
[----:B------:R-:W-:Y:S01]  /*133d0*/  @!P2 IMAD.MOV R9, RZ, RZ, -R9 ;  /* 0x000000ffff09a224 */ /* 0x000fe200078e0a09 */
[----:B------:R-:W-:Y:S01]  /*133e0*/  ISETP.GE.AND P2, PT, R17, RZ, PT ;  /* 0x000000ff1100720c */ /* 0x000fe20003f46270 */
[----:B------:R-:W-:Y:S01]  /*133f0*/  IMAD.HI.U32 R3, R7, R13, RZ ;  /* 0x0000000d07037227 */ /* 0x000fe200078e00ff */
[----:B------:R-:W-:-:S02]  /*13400*/  ISETP.GT.U32.AND P1, PT, R2, R18, PT ;  /* 0x000000120200720c */ /* 0x000fc40003f24070 */
[----:B------:R0:W-:Y:S01]  /*13410*/  STL [R1+0x33c], R9 ;  /* 0x00033c0901007387 */ /* 0x0001e20000100800 */
[----:B------:R-:W-:Y:S02]  /*13420*/  IMAD.MOV R3, RZ, RZ, -R3 ;  /* 0x000000ffff037224 */ /* 0x000fe400078e0a03 */
[----:B------:R-:W-:Y:S01]  /*13430*/  VIADD R0, R5, 0x8e ;  /* 0x0000008e05007836 */ /* 0x000fe20000000000 */
[----:B------:R1:W-:Y:S01]  /*13440*/  STL [R1+0x338], R10 ;  /* 0x0003380a01007387 */ /* 0x0003e20000100800 */
[--C-:B------:R-:W-:Y:S02]  /*13450*/  @!P6 IMAD.IADD R6, R6, 0x1, -R2.reuse ;  /* 0x000000010606e824 */ /* 0x100fe400078e0a02 */
[C---:B------:R-:W-:Y:S02]  /*13460*/  IMAD R13, R2.reuse, R3, R13 ;  /* 0x00000003020d7224 */ /* 0x040fe400078e020d */
[--C-:B------:R-:W-:Y:S01]  /*13470*/  @!P4 IMAD.IADD R15, R15, 0x1, -R2.reuse ;  /* 0x000000010f0fc824 */ /* 0x100fe200078e0a02 */
[----:B------:R-:W-:Y:S01]  /*13480*/  ISETP.GT.U32.AND P6, PT, R2, R6, PT ;  /* 0x000000060200720c */ /* 0x000fe20003fc4070 */
[C---:B0-----:R-:W-:Y:S01]  /*13490*/  VIADD R9, R5.reuse, 0x8f ;  /* 0x0000008f05097836 */ /* 0x041fe20000000000 */
[----:B------:R-:W-:Y:S01]  /*134a0*/  ISETP.GE.AND P4, PT, R8, RZ, PT ;  /* 0x000000ff0800720c */ /* 0x000fe20003f86270 */
[----:B------:R-:W-:Y:S01]  /*134b0*/  @!P1 IMAD.IADD R18, R18, 0x1, -R2 ;  /* 0x0000000112129824 */ /* 0x000fe200078e0a02 */
[----:B-1----:R-:W-:Y:S01]  /*134c0*/  IABS R10, R0 ;  /* 0x00000000000a7213 */ /* 0x002fe20000000000 */
[----:B------:R-:W-:Y:S01]  /*134d0*/  IMAD.MOV.U32 R14, RZ, RZ, R15 ;  /* 0x000000ffff0e7224 */ /* 0x000fe200078e000f */
[----:B------:R-:W-:Y:S01]  /*134e0*/  IABS R11, R9 ;  /* 0x00000009000b7213 */ /* 0x000fe20000000000 */
[----:B------:R-:W-:Y:S01]  /*134f0*/  VIADD R17, R5, 0x8d ;  /* 0x0000008d05117836 */ /* 0x000fe20000000000 */
[----:B------:R-:W-:Y:S01]  /*13500*/  ISETP.GT.U32.AND P1, PT, R2, R13, PT ;  /* 0x0000000d0200720c */ /* 0x000fe20003f24070 */
[----:B------:R-:W-:-:S03]  /*13510*/  IMAD.HI.U32 R12, R7, R10, RZ ;  /* 0x0000000a070c7227 */ /* 0x000fc600078e00ff */
[----:B------:R-:W-:Y:S01]  /*13520*/  IABS R3, R17 ;  /* 0x0000001100037213 */ /* 0x000fe20000000000 */
[----:B------:R-:W-:-:S04]  /*13530*/  IMAD.HI.U32 R8, R7, R11, RZ ;  /* 0x0000000b07087227 */ /* 0x000fc800078e00ff */
[----:B------:R-:W-:Y:S02]  /*13540*/  IMAD.MOV R8, RZ, RZ, -R8 ;  /* 0x000000ffff087224 */ /* 0x000fe400078e0a08 */
[----:B------:R-:W-:Y:S02]  /*13550*/  IMAD.MOV R12, RZ, RZ, -R12 ;  /* 0x000000ffff0c7224 */ /* 0x000fe400078e0a0c */
[----:B------:R-:W-:Y:S02]  /*13560*/  IMAD R11, R2, R8, R11 ;  /* 0x00000008020b7224 */ /* 0x000fe400078e020b */
[----:B------:R-:W-:Y:S02]  /*13570*/  @!P6 IMAD.IADD R6, R6, 0x1, -R2 ;  /* 0x000000010606e824 */ /* 0x000fe400078e0a02 */
[----:B------:R-:W-:Y:S01]  /*13580*/  @!P0 IMAD.MOV R14, RZ, RZ, -R14 ;  /* 0x000000ffff0e8224 */ /* 0x000fe200078e0a0e */
[C---:B------:R-:W-:Y:S01]  /*13590*/  ISETP.GT.U32.AND P6, PT, R2.reuse, R11, PT ;  /* 0x0000000b0200720c */ /* 0x040fe20003fc4070 */
[----:B------:R-:W-:Y:S01]  /*135a0*/  IMAD R10, R2, R12, R10 ;  /* 0x0000000c020a7224 */ /* 0x000fe200078e020a */
[----:B------:R-:W-:Y:S01]  /*135b0*/  ISETP.GE.AND P0, PT, R9, RZ, PT ;  /* 0x000000ff0900720c */ /* 0x000fe20003f06270 */
[----:B------:R-:W-:Y:S01]  /*135c0*/  @!P1 IMAD.IADD R13, R13, 0x1, -R2 ;  /* 0x000000010d0d9824 */ /* 0x000fe200078e0a02 */
[----:B------:R0:W-:Y:S01]  /*135d0*/  STL [R1+0x304], R14 ;  /* 0x0003040e01007387 */ /* 0x0001e20000100800 */
[----:B------:R-:W-:-:S02]  /*135e0*/  IMAD.MOV.U32 R8, RZ, RZ, R6 ;  /* 0x000000ffff087224 */ /* 0x000fc400078e0006 */
[C---:B------:R-:W-:Y:S01]  /*135f0*/  VIADD R9, R5.reuse, 0x8c ;  /* 0x0000008c05097836 */ /* 0x040fe20000000000 */
[C---:B------:R-:W-:Y:S01]  /*13600*/  ISETP.GT.U32.AND P1, PT, R2.reuse, R13, PT ;  /* 0x0000000d0200720c */ /* 0x040fe20003f24070 */
[----:B------:R-:W-:Y:S01]  /*13610*/  @!P2 IMAD.MOV R8, RZ, RZ, -R8 ;  /* 0x000000ffff08a224 */ /* 0x000fe200078e0a08 */
[C---:B------:R-:W-:Y:S01]  /*13620*/  ISETP.GT.U32.AND P2, PT, R2.reuse, R10, PT ;  /* 0x0000000a0200720c */ /* 0x040fe20003f44070 */
[----:B------:R-:W-:Y:S02]  /*13630*/  VIADD R6, R5, 0x8b ;  /* 0x0000008b05067836 */ /* 0x000fe40000000000 */
[----:B------:R-:W-:Y:S02]  /*13640*/  @!P6 IMAD.IADD R11, R11, 0x1, -R2 ;  /* 0x000000010b0be824 */ /* 0x000fe400078e0a02 */
[----:B0-----:R-:W-:Y:S01]  /*13650*/  IMAD.MOV.U32 R14, RZ, RZ, R18 ;  /* 0x000000ffff0e7224 */ /* 0x001fe200078e0012 */
[----:B------:R-:W-:Y:S02]  /*13660*/  IABS R12, R6 ;  /* 0x00000006000c7213 */ /* 0x000fe40000000000 */
[----:B------:R-:W-:Y:S01]  /*13670*/  ISETP.GT.U32.AND P6, PT, R2, R11, PT ;  /* 0x0000000b0200720c */ /* 0x000fe20003fc4070 */
[----:B------:R-:W-:Y:S01]  /*13680*/  @!P5 IMAD.MOV R14, RZ, RZ, -R14 ;  /* 0x000000ffff0ed224 */ /* 0x000fe200078e0a0e */
[----:B------:R-:W-:Y:S01]  /*13690*/  ISETP.GE.AND P5, PT, R0, RZ, PT ;  /* 0x000000ff0000720c */ /* 0x000fe20003fa6270 */
[----:B------:R-:W-:-:S03]  /*136a0*/  IMAD.HI.U32 R0, R7, R3, RZ ;  /* 0x0000000307007227 */ /* 0x000fc600078e00ff */
[----:B------:R0:W-:Y:S01]  /*136b0*/  STL [R1+0x324], R14 ;  /* 0x0003240e01007387 */ /* 0x0001e20000100800 */
[----:B------:R-:W-:Y:S02]  /*136c0*/  IMAD.MOV R0, RZ, RZ, -R0 ;  /* 0x000000ffff007224 */ /* 0x000fe400078e0a00 */
[--C-:B------:R-:W-:Y:S01]  /*136d0*/  @!P1 IMAD.IADD R13, R13, 0x1, -R2.reuse ;  /* 0x000000010d0d9824 */ /* 0x100fe200078e0a02 */
[----:B------:R1:W-:Y:S01]  /*136e0*/  STL [R1+0x344], R8 ;  /* 0x0003440801007387 */ /* 0x0003e20000100800 */
[----:B------:R-:W-:Y:S02]  /*136f0*/  IMAD R3, R2, R0, R3 ;  /* 0x0000000002037224 */ /* 0x000fe400078e0203 */
[----:B------:R-:W-:Y:S02]  /*13700*/  @!P2 IMAD.IADD R10, R10, 0x1, -R2 ;  /* 0x000000010a0aa824 */ /* 0x000fe400078e0a02 */
[----:B------:R-:W-:Y:S01]  /*13710*/  IMAD.MOV.U32 R15, RZ, RZ, R13 ;  /* 0x000000ffff0f7224 */ /* 0x000fe200078e000d */
[----:B0-----:R-:W-:Y:S01]  /*13720*/  IABS R14, R9 ;  /* 0x00000009000e7213 */ /* 0x001fe20000000000 */
[----:B------:R-:W-:Y:S01]  /*13730*/  IMAD.HI.U32 R13, R7, R12, RZ ;  /* 0x0000000c070d7227 */ /* 0x000fe200078e00ff */
[----:B------:R-:W-:-:S02]  /*13740*/  ISETP.GT.U32.AND P1, PT, R2, R3, PT ;  /* 0x000000030200720c */ /* 0x000fc40003f24070 */
[----:B------:R-:W-:Y:S01]  /*13750*/  ISETP.GT.U32.AND P2, PT, R2, R10, PT ;  /* 0x0000000a0200720c */ /* 0x000fe20003f44070 */
[----:B------:R-:W-:-:S04]  /*13760*/  IMAD.HI.U32 R18, R7, R14, RZ ;  /* 0x0000000e07127227 */ /* 0x000fc800078e00ff */
[----:B------:R-:W-:Y:S01]  /*13770*/  @!P4 IMAD.MOV R15, RZ, RZ, -R15 ;  /* 0x000000ffff0fc224 */ /* 0x000fe200078e0a0f */
[----:B------:R-:W-:Y:S01]  /*13780*/  ISETP.GE.AND P4, PT, R17, RZ, PT ;  /* 0x000000ff1100720c */ /* 0x000fe20003f86270 */
[----:B------:R-:W-:Y:S02]  /*13790*/  IMAD.MOV R17, RZ, RZ, -R18 ;  /* 0x000000ffff117224 */ /* 0x000fe400078e0a12 */
[----:B------:R-:W-:Y:S01]  /*137a0*/  @!P6 IMAD.IADD R11, R11, 0x1, -R2 ;  /* 0x000000010b0be824 */ /* 0x000fe200078e0a02 */
[----:B------:R-:W-:Y:S01]  /*137b0*/  ISETP.GE.AND P6, PT, R9, RZ, PT ;  /* 0x000000ff0900720c */ /* 0x000fe20003fc6270 */
[----:B------:R-:W-:Y:S01]  /*137c0*/  VIADD R0, R5, 0x8a ;  /* 0x0000008a05007836 */ /* 0x000fe20000000000 */
[----:B------:R0:W-:Y:S01]  /*137d0*/  STL [R1+0x340], R15 ;  /* 0x0003400f01007387 */ /* 0x0001e20000100800 */
[----:B------:R-:W-:Y:S02]  /*137e0*/  IMAD.MOV R13, RZ, RZ, -R13 ;  /* 0x000000ffff0d7224 */ /* 0x000fe400078e0a0d */
[----:B------:R-:W-:Y:S01]  /*137f0*/  IMAD R9, R2, R17, R14 ;  /* 0x0000001102097224 */ /* 0x000fe200078e020e */
[----:B-1----:R-:W-:Y:S01]  /*13800*/  IABS R8, R0 ;  /* 0x0000000000087213 */ /* 0x002fe20000000000 */
[----:B------:R-:W-:-:S02]  /*13810*/  @!P1 IMAD.IADD R3, R3, 0x1, -R2 ;  /* 0x0000000103039824 */ /* 0x000fc400078e0a02 */
[----:B------:R-:W-:Y:S02]  /*13820*/  IMAD R12, R2, R13, R12 ;  /* 0x0000000d020c7224 */ /* 0x000fe400078e020c */
[----:B------:R-:W-:Y:S01]  /*13830*/  @!P2 IMAD.IADD R10, R10, 0x1, -R2 ;  /* 0x000000010a0aa824 */ /* 0x000fe200078e0a02 */
[C---:B------:R-:W-:Y:S01]  /*13840*/  ISETP.GT.U32.AND P2, PT, R2.reuse, R9, PT ;  /* 0x000000090200720c */ /* 0x040fe20003f44070 */
[----:B------:R-:W-:Y:S01]  /*13850*/  IMAD.MOV.U32 R20, RZ, RZ, R11 ;  /* 0x000000ffff147224 */ /* 0x000fe200078e000b */
[----:B------:R-:W-:Y:S01]  /*13860*/  ISETP.GT.U32.AND P1, PT, R2, R3, PT ;  /* 0x000000030200720c */ /* 0x000fe20003f24070 */
[----:B0-----:R-:W-:-:S04]  /*13870*/  IMAD.HI.U32 R15, R7, R8, RZ ;  /* 0x00000008070f7227 */ /* 0x001fc800078e00ff */
[----:B------:R-:W-:Y:S01]  /*13880*/  @!P0 IMAD.MOV R20, RZ, RZ, -R20 ;  /* 0x000000ffff148224 */ /* 0x000fe200078e0a14 */
[C---:B------:R-:W-:Y:S01]  /*13890*/  ISETP.GT.U32.AND P0, PT, R2.reuse, R12, PT ;  /* 0x0000000c0200720c */ /* 0x040fe20003f04070 */
[----:B------:R-:W-:Y:S02]  /*138a0*/  IMAD.MOV R15, RZ, RZ, -R15 ;  /* 0x000000ffff0f7224 */ /* 0x000fe400078e0a0f */
[----:B------:R-:W-:Y:S01]  /*138b0*/  VIADD R13, R5, 0x89 ;  /* 0x00000089050d7836 */ /* 0x000fe20000000000 */
[----:B------:R0:W-:Y:S01]  /*138c0*/  STL [R1+0x32c], R20 ;  /* 0x00032c1401007387 */ /* 0x0001e20000100800 */
[C---:B------:R-:W-:Y:S02]  /*138d0*/  IMAD R8, R2.reuse, R15, R8 ;  /* 0x0000000f02087224 */ /* 0x040fe400078e0208 */
[--C-:B------:R-:W-:Y:S01]  /*138e0*/  @!P2 IMAD.IADD R9, R9, 0x1, -R2.reuse ;  /* 0x000000010909a824 */ /* 0x100fe200078e0a02 */
[----:B------:R-:W-:Y:S01]  /*138f0*/  IABS R14, R13 ;  /* 0x0000000d000e7213 */ /* 0x000fe20000000000 */
[--C-:B------:R-:W-:Y:S01]  /*13900*/  @!P1 IMAD.IADD R3, R3, 0x1, -R2.reuse ;  /* 0x0000000103039824 */ /* 0x100fe200078e0a02 */
[----:B------:R-:W-:Y:S01]  /*13910*/  ISETP.GT.U32.AND P1, PT, R2, R8, PT ;  /* 0x000000080200720c */ /* 0x000fe20003f24070 */
[----:B------:R-:W-:Y:S01]  /*13920*/  VIADD R11, R5, 0x88 ;  /* 0x00000088050b7836 */ /* 0x000fe20000000000 */
[----:B------:R-:W-:Y:S01]  /*13930*/  ISETP.GE.AND P2, PT, R0, RZ, PT ;  /* 0x000000ff0000720c */ /* 0x000fe20003f46270 */
[----:B------:R-:W-:Y:S01]  /*13940*/  @!P0 IMAD.IADD R12, R12, 0x1, -R2 ;  /* 0x000000010c0c8824 */ /* 0x000fe200078e0a02 */
[----:B------:R-:W-:Y:S01]  /*13950*/  ISETP.GT.U32.AND P0, PT, R2, R9, PT ;  /* 0x000000090200720c */ /* 0x000fe20003f04070 */
[----:B------:R-:W-:Y:S01]  /*13960*/  IMAD.HI.U32 R0, R7, R14, RZ ;  /* 0x0000000e07007227 */ /* 0x000fe200078e00ff */
[----:B------:R-:W-:-:S03]  /*13970*/  IABS R17, R11 ;  /* 0x0000000b00117213 */ /* 0x000fc60000000000 */
[----:B------:R-:W-:Y:S02]  /*13980*/  IMAD.MOV.U32 R19, RZ, RZ, R10 ;  /* 0x000000ffff137224 */ /* 0x000fe400078e000a */
[----:B------:R-:W-:Y:S02]  /*13990*/  IMAD.MOV.U32 R10, RZ, RZ, R3 ;  /* 0x000000ffff0a7224 */ /* 0x000fe400078e0003 */
[----:B------:R-:W-:Y:S02]  /*139a0*/  IMAD.MOV R0, RZ, RZ, -R0 ;  /* 0x000000ffff007224 */ /* 0x000fe400078e0a00 */
[----:B------:R-:W-:Y:S01]  /*139b0*/  @!P4 IMAD.MOV R10, RZ, RZ, -R10 ;  /* 0x000000ffff0ac224 */ /* 0x000fe200078e0a0a */
[C---:B------:R-:W-:Y:S01]  /*139c0*/  ISETP.GT.U32.AND P4, PT, R2.reuse, R12, PT ;  /* 0x0000000c0200720c */ /* 0x040fe20003f84070 */
[----:B------:R-:W-:Y:S02]  /*139d0*/  IMAD R14, R2, R0, R14 ;  /* 0x00000000020e7224 */ /* 0x000fe400078e020e */
[----:B------:R-:W-:-:S04]  /*139e0*/  IMAD.HI.U32 R3, R7, R17, RZ ;  /* 0x0000001107037227 */ /* 0x000fc800078e00ff */
[--C-:B------:R-:W-:Y:S02]  /*139f0*/  @!P1 IMAD.IADD R8, R8, 0x1, -R2.reuse ;  /* 0x0000000108089824 */ /* 0x100fe400078e0a02 */
[--C-:B------:R-:W-:Y:S01]  /*13a00*/  @!P0 IMAD.IADD R9, R9, 0x1, -R2.reuse ;  /* 0x0000000109098824 */ /* 0x100fe200078e0a02 */
[C---:B------:R-:W-:Y:S01]  /*13a10*/  ISETP.GT.U32.AND P0, PT, R2.reuse, R14, PT ;  /* 0x0000000e0200720c */ /* 0x040fe20003f04070 */
[----:B------:R-:W-:Y:S01]  /*13a20*/  IMAD.MOV R3, RZ, RZ, -R3 ;  /* 0x000000ffff037224 */ /* 0x000fe200078e0a03 */
[----:B------:R-:W-:Y:S01]  /*13a30*/  ISETP.GT.U32.AND P1, PT, R2, R8, PT ;  /* 0x000000080200720c */ /* 0x000fe20003f24070 */
[----:B------:R-:W-:Y:S01]  /*13a40*/  @!P5 IMAD.MOV R19, RZ, RZ, -R19 ;  /* 0x000000ffff13d224 */ /* 0x000fe200078e0a13 */
[----:B------:R-:W-:Y:S01]  /*13a50*/  ISETP.GE.AND P5, PT, R6, RZ, PT ;  /* 0x000000ff0600720c */ /* 0x000fe20003fa6270 */
[----:B------:R-:W-:Y:S02]  /*13a60*/  IMAD R17, R2, R3, R17 ;  /* 0x0000000302117224 */ /* 0x000fe400078e0211 */
[C---:B------:R-:W-:Y:S01]  /*13a70*/  VIADD R6, R5.reuse, 0x87 ;  /* 0x0000008705067836 */ /* 0x040fe20000000000 */
[----:B------:R1:W-:Y:S01]  /*13a80*/  STL [R1+0x330], R19 ;  /* 0x0003301301007387 */ /* 0x0003e20000100800 */
[--C-:B------:R-:W-:Y:S01]  /*13a90*/  @!P4 IMAD.IADD R12, R12, 0x1, -R2.reuse ;  /* 0x000000010c0cc824 */ /* 0x100fe200078e0a02 */
[----:B------:R-:W-:Y:S01]  /*13aa0*/  ISETP.GT.U32.AND P4, PT, R2, R17, PT ;  /* 0x000000110200720c */ /* 0x000fe20003f84070 */
[C---:B------:R-:W-:Y:S01]  /*13ab0*/  VIADD R0, R5.reuse, 0x86 ;  /* 0x0000008605007836 */ /* 0x040fe20000000000 */
[----:B------:R-:W-:Y:S01]  /*13ac0*/  IABS R18, R6 ;  /* 0x0000000600127213 */ /* 0x000fe20000000000 */
[----:B------:R-:W-:Y:S01]  /*13ad0*/  VIADD R3, R5, 0x85 ;  /* 0x0000008505037836 */ /* 0x000fe20000000000 */
[----:B------:R2:W-:Y:S01]  /*13ae0*/  STL [R1+0x334], R10 ;  /* 0x0003340a01007387 */ /* 0x0005e20000100800 */
[----:B------:R-:W-:Y:S01]  /*13af0*/  @!P0 IMAD.IADD R14, R14, 0x1, -R2 ;  /* 0x000000010e0e8824 */ /* 0x000fe200078e0a02 */
[----:B------:R-:W-:Y:S01]  /*13b00*/  ISETP.GE.AND P0, PT, R11, RZ, PT ;  /* 0x000000ff0b00720c */ /* 0x000fe20003f06270 */
[----:B0-----:R-:W-:Y:S01]  /*13b10*/  IMAD.MOV.U32 R20, RZ, RZ, R9 ;  /* 0x000000ffff147224 */ /* 0x001fe200078e0009 */
[----:B------:R-:W-:Y:S01]  /*13b20*/  IABS R15, R3 ;  /* 0x00000003000f7213 */ /* 0x000fe20000000000 */
[----:B-1----:R-:W-:-:S04]  /*13b30*/  IMAD.HI.U32 R19, R7, R18, RZ ;  /* 0x0000001207137227 */ /* 0x002fc800078e00ff */
[----:B------:R-:W-:Y:S01]  /*13b40*/  @!P1 IMAD.IADD R8, R8, 0x1, -R2 ;  /* 0x0000000108089824 */ /* 0x000fe200078e0a02 */
[----:B--2---:R-:W-:Y:S01]  /*13b50*/  IABS R10, R0 ;  /* 0x00000000000a7213 */ /* 0x004fe20000000000 */
[----:B------:R-:W-:Y:S01]  /*13b60*/  @!P6 IMAD.MOV R20, RZ, RZ, -R20 ;  /* 0x000000ffff14e224 */ /* 0x000fe200078e0a14 */
[----:B------:R-:W-:Y:S01]  /*13b70*/  ISETP.GE.AND P1, PT, R13, RZ, PT ;  /* 0x000000ff0d00720c */ /* 0x000fe20003f26270 */
[----:B------:R-:W-:Y:S01]  /*13b80*/  IMAD.MOV R19, RZ, RZ, -R19 ;  /* 0x000000ffff137224 */ /* 0x000fe200078e0a13 */
[----:B------:R-:W-:Y:S01]  /*13b90*/  ISETP.GT.U32.AND P6, PT, R2, R14, PT ;  /* 0x0000000e0200720c */ /* 0x000fe20003fc4070 */
[----:B------:R-:W-:Y:S01]  /*13ba0*/  IMAD.HI.U32 R13, R7, R10, RZ ;  /* 0x0000000a070d7227 */ /* 0x000fe200078e00ff */
[----:B------:R-:W-:Y:S03]  /*13bb0*/  STL [R1+0x328], R20 ;  /* 0x0003281401007387 */ /* 0x000fe60000100800 */
[----:B------:R-:W-:-:S02]  /*13bc0*/  IMAD.MOV.U32 R9, RZ, RZ, R15 ;  /* 0x000000ffff097224 */ /* 0x000fc400078e000f */
[----:B------:R-:W-:Y:S02]  /*13bd0*/  @!P4 IMAD.IADD R17, R17, 0x1, -R2 ;  /* 0x000000011111c824 */ /* 0x000fe400078e0a02 */
[C---:B------:R-:W-:Y:S02]  /*13be0*/  IMAD R11, R2.reuse, R19, R18 ;  /* 0x00000013020b7224 */ /* 0x040fe400078e0212 */
[----:B------:R-:W-:Y:S01]  /*13bf0*/  IMAD.MOV R15, RZ, RZ, -R13 ;  /* 0x000000ffff0f7224 */ /* 0x000fe200078e0a0d */
[C---:B------:R-:W-:Y:S01]  /*13c00*/  ISETP.GT.U32.AND P4, PT, R2.reuse, R17, PT ;  /* 0x000000110200720c */ /* 0x040fe20003f84070 */
        /* <DEDUP_REMOVED lines=8> */
[----:B------:R-:W-:Y:S01]  /*13c90*/  @!P2 IMAD.MOV R8, RZ, RZ, -R8 ;  /* 0x000000ffff08a224 */ /* 0x000fe200078e0a08 */
[----:B------:R-:W-:Y:S01]  /*13ca0*/  ISETP.GE.AND P2, PT, R6, RZ, PT ;  /* 0x000000ff0600720c */ /* 0x000fe20003f46270 */
[C---:B------:R-:W-:Y:S02]  /*13cb0*/  IMAD R9, R2.reuse, R13, R9 ;  /* 0x0000000d02097224 */ /* 0x040fe400078e0209 */
[--C-:B------:R-:W-:Y:S01]  /*13cc0*/  @!P4 IMAD.IADD R17, R17, 0x1, -R2.reuse ;  /* 0x000000011111c824 */ /* 0x100fe200078e0a02 */
[----:B------:R1:W-:Y:S01]  /*13cd0*/  STL [R1+0x320], R8 ;  /* 0x0003200801007387 */ /* 0x0003e20000100800 */
[--C-:B------:R-:W-:Y:S01]  /*13ce0*/  @!P5 IMAD.IADD R11, R11, 0x1, -R2.reuse ;  /* 0x000000010b0bd824 */ /* 0x100fe200078e0a02 */
[----:B------:R-:W-:Y:S01]  /*13cf0*/  ISETP.GT.U32.AND P4, PT, R2, R9, PT ;  /* 0x000000090200720c */ /* 0x000fe20003f84070 */
[C---:B0-----:R-:W-:Y:S01]  /*13d00*/  VIADD R12, R5.reuse, 0x82 ;  /* 0x00000082050c7836 */ /* 0x041fe20000000000 */
[----:B------:R-:W-:Y:S01]  /*13d10*/  ISETP.GE.AND P5, PT, R0, RZ, PT ;  /* 0x000000ff0000720c */ /* 0x000fe20003fa6270 */
[----:B------:R-:W-:Y:S01]  /*13d20*/  @!P6 IMAD.IADD R10, R10, 0x1, -R2 ;  /* 0x000000010a0ae824 */ /* 0x000fe200078e0a02 */
[----:B------:R-:W-:Y:S01]  /*13d30*/  ISETP.GT.U32.AND P6, PT, R2, R11, PT ;  /* 0x0000000b0200720c */ /* 0x000fe20003fc4070 */
[----:B------:R-:W-:Y:S01]  /*13d40*/  IMAD.MOV.U32 R19, RZ, RZ, R14 ;  /* 0x000000ffff137224 */ /* 0x000fe200078e000e */
[----:B------:R-:W-:Y:S01]  /*13d50*/  IABS R15, R12 ;  /* 0x0000000c000f7213 */ /* 0x000fe20000000000 */
[----:B------:R-:W-:-:S02]  /*13d60*/  VIADD R20, R5, 0x83 ;  /* 0x0000008305147836 */ /* 0x000fc40000000000 */
[----:B-1----:R-:W-:Y:S02]  /*13d70*/  VIADD R8, R5, 0x84 ;  /* 0x0000008405087836 */ /* 0x002fe40000000000 */
[----:B------:R-:W-:Y:S01]  /*13d80*/  @!P1 IMAD.MOV R19, RZ, RZ, -R19 ;  /* 0x000000ffff139224 */ /* 0x000fe200078e0a13 */
[----:B------:R-:W-:Y:S01]  /*13d90*/  ISETP.GT.U32.AND P1, PT, R2, R10, PT ;  /* 0x0000000a0200720c */ /* 0x000fe20003f24070 */
[----:B------:R-:W-:Y:S01]  /*13da0*/  @!P4 IMAD.IADD R9, R9, 0x1, -R2 ;  /* 0x000000010909c824 */ /* 0x000fe200078e0a02 */
[----:B------:R-:W-:Y:S01]  /*13db0*/  IABS R13, R8 ;  /* 0x00000008000d7213 */ /* 0x000fe20000000000 */
[----:B------:R-:W-:Y:S01]  /*13dc0*/  IMAD.MOV.U32 R18, RZ, RZ, R17 ;  /* 0x000000ffff127224 */ /* 0x000fe200078e0011 */
[----:B------:R-:W-:Y:S01]  /*13dd0*/  ISETP.GE.AND P4, PT, R3, RZ, PT ;  /* 0x000000ff0300720c */ /* 0x000fe20003f86270 */
[----:B------:R-:W-:Y:S01]  /*13de0*/  IMAD.MOV.U32 R3, RZ, RZ, R15 ;  /* 0x000000ffff037224 */ /* 0x000fe200078e000f */
[----:B------:R-:W-:Y:S01]  /*13df0*/  IABS R6, R20 ;  /* 0x0000001400067213 */ /* 0x000fe20000000000 */
[----:B------:R-:W-:Y:S01]  /*13e00*/  IMAD.HI.U32 R0, R7, R13, RZ ;  /* 0x0000000d07007227 */ /* 0x000fe200078e00ff */
[----:B------:R-:W-:Y:S03]  /*13e10*/  STL [R1+0x31c], R19 ;  /* 0x00031c1301007387 */ /* 0x000fe60000100800 */
[----:B------:R-:W-:-:S02]  /*13e20*/  IMAD.MOV R15, RZ, RZ, -R0 ;  /* 0x000000ffff0f7224 */ /* 0x000fc400078e0a00 */
[----:B------:R-:W-:Y:S01]  /*13e30*/  @!P6 IMAD.IADD R11, R11, 0x1, -R2 ;  /* 0x000000010b0be824 */ /* 0x000fe200078e0a02 */
[----:B------:R-:W-:Y:S01]  /*13e40*/  ISETP.GE.AND P6, PT, R8, RZ, PT ;  /* 0x000000ff0800720c */ /* 0x000fe20003fc6270 */
[C---:B------:R-:W-:Y:S02]  /*13e50*/  IMAD R8, R2.reuse, R15, R13 ;  /* 0x0000000f02087224 */ /* 0x040fe400078e020d */
[----:B------:R-:W-:Y:S01]  /*13e60*/  @!P0 IMAD.MOV R18, RZ, RZ, -R18 ;  /* 0x000000ffff128224 */ /* 0x000fe200078e0a12 */
[----:B------:R-:W-:Y:S01]  /*13e70*/  ISETP.GT.U32.AND P0, PT, R2, R9, PT ;  /* 0x000000090200720c */ /* 0x000fe20003f04070 */
[----:B------:R-:W-:Y:S01]  /*13e80*/  @!P1 IMAD.IADD R10, R10, 0x1, -R2 ;  /* 0x000000010a0a9824 */ /* 0x000fe200078e0a02 */
[----:B------:R-:W-:Y:S01]  /*13e90*/  ISETP.GT.U32.AND P1, PT, R2, R8, PT ;  /* 0x000000080200720c */ /* 0x000fe20003f24070 */
[C---:B------:R-:W-:Y:S01]  /*13ea0*/  IMAD.HI.U32 R14, R7.reuse, R6, RZ ;  /* 0x00000006070e7227 */ /* 0x040fe200078e00ff */
[----:B------:R0:W-:Y:S03]  /*13eb0*/  STL [R1+0x318], R18 ;  /* 0x0003181201007387 */ /* 0x0001e60000100800 */
[----:B------:R-:W-:-:S04]  /*13ec0*/  IMAD.HI.U32 R15, R7, R3, RZ ;  /* 0x00000003070f7227 */ /* 0x000fc800078e00ff */
[----:B------:R-:W-:Y:S02]  /*13ed0*/  IMAD.MOV R0, RZ, RZ, -R14 ;  /* 0x000000ffff007224 */ /* 0x000fe400078e0a0e */
        /* <DEDUP_REMOVED lines=8> */
[----:B------:R-:W-:Y:S02]  /*13f60*/  VIADD R14, R5, 0x80 ;  /* 0x00000080050e7836 */ /* 0x000fe40000000000 */
[----:B------:R-:W-:Y:S01]  /*13f70*/  @!P4 IMAD.MOV R9, RZ, RZ, -R9 ;  /* 0x000000ffff09c224 */ /* 0x000fe200078e0a09 */
[----:B------:R-:W-:Y:S01]  /*13f80*/  IABS R0, R13 ;  /* 0x0000000d00007213 */ /* 0x000fe20000000000 */
[----:B------:R-:W-:Y:S01]  /*13f90*/  IMAD.MOV.U32 R24, RZ, RZ, R11 ;  /* 0x000000ffff187224 */ /* 0x000fe200078e000b */
[----:B0-----:R-:W-:Y:S01]  /*13fa0*/  IABS R18, R14 ;  /* 0x0000000e00127213 */ /* 0x001fe20000000000 */
[----:B------:R-:W-:Y:S02]  /*13fb0*/  IMAD.MOV.U32 R23, RZ, RZ, R10 ;  /* 0x000000ffff177224 */ /* 0x000fe400078e000a */
[----:B------:R-:W-:-:S04]  /*13fc0*/  IMAD.HI.U32 R21, R7, R0, RZ ;  /* 0x0000000007157227 */ /* 0x000fc800078e00ff */
[--C-:B------:R-:W-:Y:S01]  /*13fd0*/  @!P0 IMAD.IADD R6, R6, 0x1, -R2.reuse ;  /* 0x0000000106068824 */ /* 0x100fe200078e0a02 */
[----:B------:R-:W-:Y:S01]  /*13fe0*/  ISETP.GE.AND P0, PT, R20, RZ, PT ;  /* 0x000000ff1400720c */ /* 0x000fe20003f06270 */
[----:B------:R-:W-:Y:S01]  /*13ff0*/  @!P1 IMAD.IADD R3, R3, 0x1, -R2 ;  /* 0x0000000103039824 */ /* 0x000fe200078e0a02 */
[----:B------:R-:W-:Y:S01]  /*14000*/  ISETP.GT.U32.AND P1, PT, R2, R8, PT ;  /* 0x000000080200720c */ /* 0x000fe20003f24070 */
[----:B------:R-:W-:Y:S02]  /*14010*/  IMAD.MOV R21, RZ, RZ, -R21 ;  /* 0x000000ffff157224 */ /* 0x000fe400078e0a15 */
[----:B------:R-:W-:-:S04]  /*14020*/  IMAD.HI.U32 R20, R7, R18, RZ ;  /* 0x0000001207147227 */ /* 0x000fc800078e00ff */
[C---:B------:R-:W-:Y:S02]  /*14030*/  IMAD R0, R2.reuse, R21, R0 ;  /* 0x0000001502007224 */ /* 0x040fe400078e0200 */
[----:B------:R-:W-:Y:S02]  /*14040*/  IMAD.MOV R20, RZ, RZ, -R20 ;  /* 0x000000ffff147224 */ /* 0x000fe400078e0a14 */
[C---:B------:R-:W-:Y:S01]  /*14050*/  VIADD R15, R5.reuse, 0x7f ;  /* 0x0000007f050f7836 */ /* 0x040fe20000000000 */
[C---:B------:R-:W-:Y:S01]  /*14060*/  ISETP.GT.U32.AND P4, PT, R2.reuse, R0, PT ;  /* 0x000000000200720c */ /* 0x040fe20003f84070 */
[----:B------:R-:W-:Y:S02]  /*14070*/  IMAD R18, R2, R20, R18 ;  /* 0x0000001402127224 */ /* 0x000fe400078e0212 */
[----:B------:R-:W-:Y:S01]  /*14080*/  VIADD R17, R5, 0x7e ;  /* 0x0000007e05117836 */ /* 0x000fe20000000000 */
[----:B------:R-:W-:Y:S01]  /*14090*/  IABS R19, R15 ;  /* 0x0000000f00137213 */ /* 0x000fe20000000000 */
[----:B------:R-:W-:Y:S01]  /*140a0*/  @!P1 IMAD.IADD R8, R8, 0x1, -R2 ;  /* 0x0000000108089824 */ /* 0x000fe200078e0a02 */
[C---:B------:R-:W-:Y:S01]  /*140b0*/  ISETP.GT.U32.AND P1, PT, R2.reuse, R18, PT ;  /* 0x000000120200720c */ /* 0x040fe20003f24070 */
[----:B------:R-:W-:Y:S01]  /*140c0*/  @!P2 IMAD.MOV R24, RZ, RZ, -R24 ;  /* 0x000000ffff18a224 */ /* 0x000fe200078e0a18 */
[----:B------:R-:W-:Y:S01]  /*140d0*/  IABS R21, R17 ;  /* 0x0000001100157213 */ /* 0x000fe20000000000 */
[----:B------:R-:W-:Y:S01]  /*140e0*/  @!P5 IMAD.MOV R23, RZ, RZ, -R23 ;  /* 0x000000ffff17d224 */ /* 0x000fe200078e0a17 */
[C---:B------:R-:W-:Y:S01]  /*140f0*/  ISETP.GT.U32.AND P5, PT, R2.reuse, R3, PT ;  /* 0x000000030200720c */ /* 0x040fe20003fa4070 */
[----:B------:R-:W-:Y:S01]  /*14100*/  IMAD.HI.U32 R22, R7, R19, RZ ;  /* 0x0000001307167227 */ /* 0x000fe200078e00ff */
[----:B------:R-:W-:Y:S01]  /*14110*/  ISETP.GT.U32.AND P2, PT, R2, R6, PT ;  /* 0x000000060200720c */ /* 0x000fe20003f44070 */
[----:B------:R-:W-:Y:S02]  /*14120*/  STL [R1+0x310], R24 ;  /* 0x0003101801007387 */ /* 0x000fe40000100800 */
[----:B------:R-:W-:Y:S01]  /*14130*/  @!P4 IMAD.IADD R0, R0, 0x1, -R2 ;  /* 0x000000010000c824 */ /* 0x000fe200078e0a02 */
[----:B------:R-:W-:Y:S01]  /*14140*/  ISETP.GE.AND P4, PT, R13, RZ, PT ;  /* 0x000000ff0d00720c */ /* 0x000fe20003f86270 */
[----:B------:R-:W-:Y:S01]  /*14150*/  STL [R1+0x30c], R23 ;  /* 0x00030c1701007387 */ /* 0x000fe20000100800 */
[----:B------:R-:W-:-:S02]  /*14160*/  IMAD.MOV R22, RZ, RZ, -R22 ;  /* 0x000000ffff167224 */ /* 0x000fc400078e0a16 */
[----:B------:R-:W-:Y:S01]  /*14170*/  VIADD R11, R5, 0x7d ;  /* 0x0000007d050b7836 */ /* 0x000fe20000000000 */
[----:B------:R0:W-:Y:S01]  /*14180*/  STL [R1+0x308], R9 ;  /* 0x0003080901007387 */ /* 0x0001e20000100800 */
[--C-:B------:R-:W-:Y:S01]  /*14190*/  @!P1 IMAD.IADD R18, R18, 0x1, -R2.reuse ;  /* 0x0000000112129824 */ /* 0x100fe200078e0a02 */
[----:B------:R-:W-:Y:S01]  /*141a0*/  ISETP.GT.U32.AND P1, PT, R2, R0, PT ;  /* 0x000000000200720c */ /* 0x000fe20003f24070 */
[--C-:B------:R-:W-:Y:S01]  /*141b0*/  @!P5 IMAD.IADD R3, R3, 0x1, -R2.reuse ;  /* 0x000000010303d824 */ /* 0x100fe200078e0a02 */
[----:B------:R-:W-:Y:S01]  /*141c0*/  ISETP.GE.AND P5, PT, R12, RZ, PT ;  /* 0x000000ff0c00720c */ /* 0x000fe20003fa6270 */
[----:B------:R-:W-:Y:S01]  /*141d0*/  IMAD R19, R2, R22, R19 ;  /* 0x0000001602137224 */ /* 0x000fe200078e0213 */
[----:B------:R-:W-:Y:S01]  /*141e0*/  IABS R12, R11 ;  /* 0x0000000b000c7213 */ /* 0x000fe20000000000 */
[----:B------:R-:W-:Y:S02]  /*141f0*/  @!P2 IMAD.IADD R6, R6, 0x1, -R2 ;  /* 0x000000010606a824 */ /* 0x000fe400078e0a02 */
[----:B------:R-:W-:Y:S01]  /*14200*/  IMAD.MOV.U32 R20, RZ, RZ, R8 ;  /* 0x000000ffff147224 */ /* 0x000fe200078e0008 */
[----:B------:R-:W-:Y:S01]  /*14210*/  ISETP.GT.U32.AND P2, PT, R2, R19, PT ;  /* 0x000000130200720c */ /* 0x000fe20003f44070 */
[----:B0-----:R-:W-:-:S04]  /*14220*/  IMAD.HI.U32 R9, R7, R21, RZ ;  /* 0x0000001507097227 */ /* 0x001fc800078e00ff */
[----:B------:R-:W-:Y:S02]  /*14230*/  IMAD.MOV R9, RZ, RZ, -R9 ;  /* 0x000000ffff097224 */ /* 0x000fe400078e0a09 */
[----:B------:R-:W-:Y:S02]  /*14240*/  @!P0 IMAD.MOV R6, RZ, RZ, -R6 ;  /* 0x000000ffff068224 */ /* 0x000fe400078e0a06 */
[C---:B------:R-:W-:Y:S02]  /*14250*/  IMAD R9, R2.reuse, R9, R21 ;  /* 0x0000000902097224 */ /* 0x040fe400078e0215 */
[----:B------:R-:W-:Y:S02]  /*14260*/  IMAD.MOV.U32 R8, RZ, RZ, R3 ;  /* 0x000000ffff087224 */ /* 0x000fe400078e0003 */
[----:B------:R-:W-:Y:S01]  /*14270*/  IMAD.HI.U32 R3, R7, R12, RZ ;  /* 0x0000000c07037227 */ /* 0x000fe200078e00ff */
[----:B------:R-:W-:-:S03]  /*14280*/  ISETP.GT.U32.AND P0, PT, R2, R9, PT ;  /* 0x000000090200720c */ /* 0x000fc60003f04070 */
[----:B------:R-:W-:Y:S01]  /*14290*/  @!P6 IMAD.MOV R20, RZ, RZ, -R20 ;  /* 0x000000ffff14e224 */ /* 0x000fe200078e0a14 */
[----:B------:R-:W-:Y:S01]  /*142a0*/  ISETP.GT.U32.AND P6, PT, R2, R18, PT ;  /* 0x000000120200720c */ /* 0x000fe20003fc4070 */
[----:B------:R-:W-:Y:S01]  /*142b0*/  @!P1 IMAD.IADD R0, R0, 0x1, -R2 ;  /* 0x0000000100009824 */ /* 0x000fe200078e0a02 */
[----:B------:R-:W-:Y:S01]  /*142c0*/  ISETP.GE.AND P1, PT, R15, RZ, PT ;  /* 0x000000ff0f00720c */ /* 0x000fe20003f26270 */
[----:B------:R-:W-:Y:S01]  /*142d0*/  IMAD.MOV R3, RZ, RZ, -R3 ;  /* 0x000000ffff037224 */ /* 0x000fe200078e0a03 */
[----:B------:R0:W-:Y:S01]  /*142e0*/  STL [R1+0x2fc], R20 ;  /* 0x0002fc1401007387 */ /* 0x0001e20000100800 */
[----:B------:R-:W-:Y:S02]  /*142f0*/  VIADD R10, R5, 0x7c ;  /* 0x0000007c050a7836 */ /* 0x000fe40000000000 */
[----:B------:R-:W-:Y:S01]  /*14300*/  IMAD R12, R2, R3, R12 ;  /* 0x00000003020c7224 */ /* 0x000fe200078e020c */
[----:B------:R-:W-:Y:S01]  /*14310*/  STL [R1+0x2ec], R6 ;  /* 0x0002ec0601007387 */ /* 0x000fe20000100800 */
[--C-:B------:R-:W-:Y:S01]  /*14320*/  @!P2 IMAD.IADD R19, R19, 0x1, -R2.reuse ;  /* 0x000000011313a824 */ /* 0x100fe200078e0a02 */
[----:B------:R-:W-:Y:S01]  /*14330*/  IABS R13, R10 ;  /* 0x0000000a000d7213 */ /* 0x000fe20000000000 */
[----:B------:R-:W-:-:S02]  /*14340*/  @!P0 IMAD.IADD R9, R9, 0x1, -R2 ;  /* 0x0000000109098824 */ /* 0x000fc400078e0a02 */
[----:B------:R-:W-:Y:S01]  /*14350*/  @!P5 IMAD.MOV R8, RZ, RZ, -R8 ;  /* 0x000000ffff08d224 */ /* 0x000fe200078e0a08 */
[C---:B------:R-:W-:Y:S01]  /*14360*/  ISETP.GT.U32.AND P2, PT, R2.reuse, R19, PT ;  /* 0x000000130200720c */ /* 0x040fe20003f44070 */
[----:B0-----:R-:W-:Y:S01]  /*14370*/  IMAD.MOV.U32 R20, RZ, RZ, R0 ;  /* 0x000000ffff147224 */ /* 0x001fe200078e0000 */
[----:B------:R-:W-:Y:S01]  /*14380*/  ISETP.GT.U32.AND P0, PT, R2, R9, PT ;  /* 0x000000090200720c */ /* 0x000fe20003f04070 */
[----:B------:R-:W-:Y:S01]  /*14390*/  IMAD.HI.U32 R15, R7, R13, RZ ;  /* 0x0000000d070f7227 */ /* 0x000fe200078e00ff */
[----:B------:R-:W-:Y:S01]  /*143a0*/  ISETP.GE.AND P5, PT, R14, RZ, PT ;  /* 0x000000ff0e00720c */ /* 0x000fe20003fa6270 */
[----:B------:R0:W-:Y:S02]  /*143b0*/  STL [R1+0x2e8], R8 ;  /* 0x0002e80801007387 */ /* 0x0001e40000100800 */
[----:B------:R-:W-:Y:S01]  /*143c0*/  @!P4 IMAD.MOV R20, RZ, RZ, -R20 ;  /* 0x000000ffff14c224 */ /* 0x000fe200078e0a14 */
[----:B------:R-:W-:Y:S01]  /*143d0*/  ISETP.GT.U32.AND P4, PT, R2, R12, PT ;  /* 0x0000000c0200720c */ /* 0x000fe20003f84070 */
[----:B------:R-:W-:-:S02]  /*143e0*/  VIADD R3, R5, 0x7b ;  /* 0x0000007b05037836 */ /* 0x000fc40000000000 */
[----:B------:R-:W-:Y:S01]  /*143f0*/  IMAD.MOV R15, RZ, RZ, -R15 ;  /* 0x000000ffff0f7224 */ /* 0x000fe200078e0a0f */
[----:B------:R-:W-:Y:S01]  /*14400*/  STL [R1+0x2b0], R20 ;  /* 0x0002b01401007387 */ /* 0x000fe20000100800 */
[----:B------:R-:W-:Y:S01]  /*14410*/  @!P6 IMAD.IADD R18, R18, 0x1, -R2 ;  /* 0x000000011212e824 */ /* 0x000fe200078e0a02 */
[----:B------:R-:W-:Y:S01]  /*14420*/  IABS R14, R3 ;  /* 0x00000003000e7213 */ /* 0x000fe20000000000 */
[----:B------:R-:W-:Y:S01]  /*14430*/  IMAD R15, R2, R15, R13 ;  /* 0x0000000f020f7224 */ /* 0x000fe200078e020d */
[----:B------:R-:W-:Y:S01]  /*14440*/  ISETP.GE.AND P6, PT, R17, RZ, PT ;  /* 0x000000ff1100720c */ /* 0x000fe20003fc6270 */
[----:B0-----:R-:W-:Y:S02]  /*14450*/  IMAD.MOV.U32 R8, RZ, RZ, R18 ;  /* 0x000000ffff087224 */ /* 0x001fe400078e0012 */
[--C-:B------:R-:W-:Y:S01]  /*14460*/  @!P2 IMAD.IADD R19, R19, 0x1, -R2.reuse ;  /* 0x000000011313a824 */ /* 0x100fe200078e0a02 */
[----:B------:R-:W-:Y:S01]  /*14470*/  ISETP.GE.AND P2, PT, R11, RZ, PT ;  /* 0x000000ff0b00720c */ /* 0x000fe20003f46270 */
[----:B------:R-:W-:-:S02]  /*14480*/  @!P4 IMAD.IADD R12, R12, 0x1, -R2 ;  /* 0x000000010c0cc824 */ /* 0x000fc400078e0a02 */
[----:B------:R-:W-:Y:S01]  /*14490*/  @!P0 IMAD.IADD R9, R9, 0x1, -R2 ;  /* 0x0000000109098824 */ /* 0x000fe200078e0a02 */
[C---:B------:R-:W-:Y:S01]  /*144a0*/  ISETP.GT.U32.AND P0, PT, R2.reuse, R15, PT ;  /* 0x0000000f0200720c */ /* 0x040fe20003f04070 */
[----:B------:R-:W-:Y:S01]  /*144b0*/  IMAD.HI.U32 R0, R7, R14, RZ ;  /* 0x0000000e07007227 */ /* 0x000fe200078e00ff */
[----:B------:R-:W-:-:S03]  /*144c0*/  ISETP.GT.U32.AND P4, PT, R2, R12, PT ;  /* 0x0000000c0200720c */ /* 0x000fc60003f84070 */
[----:B------:R-:W-:Y:S01]  /*144d0*/  @!P5 IMAD.MOV R8, RZ, RZ, -R8 ;  /* 0x000000ffff08d224 */ /* 0x000fe200078e0a08 */
[----:B------:R-:W-:Y:S01]  /*144e0*/  ISETP.GE.AND P5, PT, R10, RZ, PT ;  /* 0x000000ff0a00720c */ /* 0x000fe20003fa6270 */
[----:B------:R-:W-:Y:S02]  /*144f0*/  IMAD.MOV.U32 R6, RZ, RZ, R19 ;  /* 0x000000ffff067224 */ /* 0x000fe400078e0013 */
[----:B------:R-:W-:Y:S01]  /*14500*/  IMAD.MOV.U32 R10, RZ, RZ, R9 ;  /* 0x000000ffff0a7224 */ /* 0x000fe200078e0009 */
[----:B------:R0:W-:Y:S01]  /*14510*/  STL [R1+0x2b4], R8 ;  /* 0x0002b40801007387 */ /* 0x0001e20000100800 */
[----:B------:R-:W-:Y:S02]  /*14520*/  IMAD.MOV R9, RZ, RZ, -R0 ;  /* 0x000000ffff097224 */ /* 0x000fe400078e0a00 */
[----:B------:R-:W-:Y:S01]  /*14530*/  @!P1 IMAD.MOV R6, RZ, RZ, -R6 ;  /* 0x000000ffff069224 */ /* 0x000fe200078e0a06 */
[----:B------:R-:W-:Y:S01]  /*14540*/  ISETP.GE.AND P1, PT, R3, RZ, PT ;  /* 0x000000ff0300720c */ /* 0x000fe20003f26270 */
[----:B------:R-:W-:-:S02]  /*14550*/  IMAD R14, R2, R9, R14 ;  /* 0x00000009020e7224 */ /* 0x000fc400078e020e */
[--C-:B------:R-:W-:Y:S01]  /*14560*/  @!P0 IMAD.IADD R15, R15, 0x1, -R2.reuse ;  /* 0x000000010f0f8824 */ /* 0x100fe200078e0a02 */
[----:B------:R1:W-:Y:S01]  /*14570*/  STL [R1+0x2b8], R6 ;  /* 0x0002b80601007387 */ /* 0x0003e20000100800 */
[----:B------:R-:W-:Y:S01]  /*14580*/  @!P4 IMAD.IADD R12, R12, 0x1, -R2 ;  /* 0x000000010c0cc824 */ /* 0x000fe200078e0a02 */
[C---:B------:R-:W-:Y:S01]  /*14590*/  ISETP.GT.U32.AND P4, PT, R2.reuse, R14, PT ;  /* 0x0000000e0200720c */ /* 0x040fe20003f84070 */
[C---:B0-----:R-:W-:Y:S01]  /*145a0*/  VIADD R8, R5.reuse, 0x7a ;  /* 0x0000007a05087836 */ /* 0x041fe20000000000 */
[----:B------:R-:W-:Y:S01]  /*145b0*/  ISETP.GT.U32.AND P0, PT, R2, R15, PT ;  /* 0x0000000f0200720c */ /* 0x000fe20003f04070 */
[----:B------:R-:W-:Y:S02]  /*145c0*/  @!P6 IMAD.MOV R10, RZ, RZ, -R10 ;  /* 0x000000ffff0ae224 */ /* 0x000fe400078e0a0a */
[C---:B------:R-:W-:Y:S01]  /*145d0*/  VIADD R13, R5.reuse, 0x77 ;  /* 0x00000077050d7836 */ /* 0x040fe20000000000 */
[----:B------:R-:W-:Y:S01]  /*145e0*/  IABS R3, R8 ;  /* 0x0000000800037213 */ /* 0x000fe20000000000 */
[----:B------:R-:W-:Y:S01]  /*145f0*/  IMAD.MOV.U32 R18, RZ, RZ, R12 ;  /* 0x000000ffff127224 */ /* 0x000fe200078e000c */
[----:B------:R-:W-:Y:S01]  /*14600*/  ISETP.GE.AND P6, PT, R8, RZ, PT ;  /* 0x000000ff0800720c */ /* 0x000fe20003fc6270 */
[----:B-1----:R-:W-:Y:S01]  /*14610*/  VIADD R6, R5, 0x79 ;  /* 0x0000007905067836 */ /* 0x002fe20000000000 */
[----:B------:R0:W-:Y:S01]  /*14620*/  STL [R1+0x2e4], R10 ;  /* 0x0002e40a01007387 */ /* 0x0001e20000100800 */
[----:B------:R-:W-:Y:S01]  /*14630*/  IMAD.HI.U32 R0, R7, R3, RZ ;  /* 0x0000000307007227 */ /* 0x000fe200078e00ff */
[----:B------:R-:W-:-:S02]  /*14640*/  IABS R17, R13 ;  /* 0x0000000d00117213 */ /* 0x000fc40000000000 */
[----:B------:R-:W-:Y:S01]  /*14650*/  IABS R11, R6 ;  /* 0x00000006000b7213 */ /* 0x000fe20000000000 */
[----:B------:R-:W-:Y:S02]  /*14660*/  IMAD.MOV R0, RZ, RZ, -R0 ;  /* 0x000000ffff007224 */ /* 0x000fe400078e0a00 */
[----:B------:R-:W-:Y:S02]  /*14670*/  VIADD R8, R5, 0x78 ;  /* 0x0000007805087836 */ /* 0x000fe40000000000 */
[----:B------:R-:W-:Y:S02]  /*14680*/  IMAD R3, R2, R0, R3 ;  /* 0x0000000002037224 */ /* 0x000fe400078e0203 */
[----:B0-----:R-:W-:Y:S01]  /*14690*/  IMAD.HI.U32 R10, R7, R11, RZ ;  /* 0x0000000b070a7227 */ /* 0x001fe200078e00ff */
[----:B------:R-:W-:-:S03]  /*146a0*/  IABS R9, R8 ;  /* 0x0000000800097213 */ /* 0x000fc60000000000 */
[----:B------:R-:W-:Y:S02]  /*146b0*/  IMAD.MOV R10, RZ, RZ, -R10 ;  /* 0x000000ffff0a7224 */ /* 0x000fe400078e0a0a */
[--C-:B------:R-:W-:Y:S02]  /*146c0*/  @!P4 IMAD.IADD R14, R14, 0x1, -R2.reuse ;  /* 0x000000010e0ec824 */ /* 0x100fe400078e0a02 */
[C---:B------:R-:W-:Y:S02]  /*146d0*/  IMAD R11, R2.reuse, R10, R11 ;  /* 0x0000000a020b7224 */ /* 0x040fe400078e020b */
[----:B------:R-:W-:Y:S01]  /*146e0*/  @!P0 IMAD.IADD R15, R15, 0x1, -R2 ;  /* 0x000000010f0f8824 */ /* 0x000fe200078e0a02 */
[C---:B------:R-:W-:Y:S01]  /*146f0*/  ISETP.GT.U32.AND P0, PT, R2.reuse, R3, PT ;  /* 0x000000030200720c */ /* 0x040fe20003f04070 */
[----:B------:R-:W-:Y:S01]  /*14700*/  IMAD.MOV.U32 R12, RZ, RZ, R17 ;  /* 0x000000ffff0c7224 */ /* 0x000fe200078e0011 */
[----:B------:R-:W-:Y:S01]  /*14710*/  ISETP.GT.U32.AND P4, PT, R2, R14, PT ;  /* 0x0000000e0200720c */ /* 0x000fe20003f84070 */
[----:B------:R-:W-:-:S04]  /*14720*/  IMAD.HI.U32 R17, R7, R9, RZ ;  /* 0x0000000907117227 */ /* 0x000fc800078e00ff */
[----:B------:R-:W-:Y:S01]  /*14730*/  @!P2 IMAD.MOV R18, RZ, RZ, -R18 ;  /* 0x000000ffff12a224 */ /* 0x000fe200078e0a12 */
[C---:B------:R-:W-:Y:S01]  /*14740*/  ISETP.GT.U32.AND P2, PT, R2.reuse, R11, PT ;  /* 0x0000000b0200720c */ /* 0x040fe20003f44070 */
[----:B------:R-:W-:Y:S02]  /*14750*/  IMAD.MOV R17, RZ, RZ, -R17 ;  /* 0x000000ffff117224 */ /* 0x000fe400078e0a11 */
[----:B------:R-:W-:Y:S01]  /*14760*/  VIADD R0, R5, 0x76 ;  /* 0x0000007605007836 */ /* 0x000fe20000000000 */
[----:B------:R0:W-:Y:S01]  /*14770*/  STL [R1+0x2bc], R18 ;  /* 0x0002bc1201007387 */ /* 0x0001e20000100800 */
[----:B------:R-:W-:Y:S02]  /*14780*/  IMAD R9, R2, R17, R9 ;  /* 0x0000001102097224 */ /* 0x000fe400078e0209 */
[--C-:B------:R-:W-:Y:S01]  /*14790*/  @!P0 IMAD.IADD R3, R3, 0x1, -R2.reuse ;  /* 0x0000000103038824 */ /* 0x100fe200078e0a02 */
[----:B------:R-:W-:Y:S01]  /*147a0*/  IABS R10, R0 ;  /* 0x00000000000a7213 */ /* 0x000fe20000000000 */
[--C-:B------:R-:W-:Y:S01]  /*147b0*/  @!P4 IMAD.IADD R14, R14, 0x1, -R2.reuse ;  /* 0x000000010e0ec824 */ /* 0x100fe200078e0a02 */
[C---:B------:R-:W-:Y:S01]  /*147c0*/  ISETP.GT.U32.AND P4, PT, R2.reuse, R9, PT ;  /* 0x000000090200720c */ /* 0x040fe20003f84070 */
[----:B------:R-:W-:Y:S01]  /*147d0*/  VIADD R21, R5, 0x6f ;  /* 0x0000006f05157836 */ /* 0x000fe20000000000 */
[----:B------:R-:W-:Y:S01]  /*147e0*/  ISETP.GT.U32.AND P0, PT, R2, R3, PT ;  /* 0x000000030200720c */ /* 0x000fe20003f04070 */
[----:B------:R-:W-:-:S02]  /*147f0*/  @!P2 IMAD.IADD R11, R11, 0x1, -R2 ;  /* 0x000000010b0ba824 */ /* 0x000fc400078e0a02 */
[----:B0-----:R-:W-:Y:S02]  /*14800*/  IMAD.MOV.U32 R18, RZ, RZ, R15 ;  /* 0x000000ffff127224 */ /* 0x001fe400078e000f */
[----:B------:R-:W-:Y:S01]  /*14810*/  IMAD.HI.U32 R15, R7, R12, RZ ;  /* 0x0000000c070f7227 */ /* 0x000fe200078e00ff */
[----:B------:R-:W-:-:S03]  /*14820*/  ISETP.GT.U32.AND P2, PT, R2, R11, PT ;  /* 0x0000000b0200720c */ /* 0x000fc60003f44070 */
[----:B------:R-:W-:Y:S01]  /*14830*/  @!P5 IMAD.MOV R18, RZ, RZ, -R18 ;  /* 0x000000ffff12d224 */ /* 0x000fe200078e0a12 */
[----:B------:R-:W-:Y:S01]  /*14840*/  ISETP.GE.AND P5, PT, R6, RZ, PT ;  /* 0x000000ff0600720c */ /* 0x000fe20003fa6270 */
[----:B------:R-:W-:-:S03]  /*14850*/  IMAD.HI.U32 R6, R7, R10, RZ ;  /* 0x0000000a07067227 */ /* 0x000fc600078e00ff */
[----:B------:R0:W-:Y:S01]  /*14860*/  STL [R1+0x2e0], R18 ;  /* 0x0002e01201007387 */ /* 0x0001e20000100800 */
[----:B------:R-:W-:Y:S02]  /*14870*/  IMAD.MOV R15, RZ, RZ, -R15 ;  /* 0x000000ffff0f7224 */ /* 0x000fe400078e0a0f */
[----:B------:R-:W-:Y:S02]  /*14880*/  @!P4 IMAD.IADD R9, R9, 0x1, -R2 ;  /* 0x000000010909c824 */ /* 0x000fe400078e0a02 */
[C---:B------:R-:W-:Y:S02]  /*14890*/  IMAD R12, R2.reuse, R15, R12 ;  /* 0x0000000f020c7224 */ /* 0x040fe400078e020c */
[--C-:B------:R-:W-:Y:S01]  /*148a0*/  @!P0 IMAD.IADD R3, R3, 0x1, -R2.reuse ;  /* 0x0000000103038824 */ /* 0x100fe200078e0a02 */
[C---:B------:R-:W-:Y:S01]  /*148b0*/  ISETP.GT.U32.AND P4, PT, R2.reuse, R9, PT ;  /* 0x000000090200720c */ /* 0x040fe20003f84070 */
[----:B------:R-:W-:Y:S01]  /*148c0*/  @!P2 IMAD.IADD R11, R11, 0x1, -R2 ;  /* 0x000000010b0ba824 */ /* 0x000fe200078e0a02 */
[----:B------:R-:W-:Y:S01]  /*148d0*/  ISETP.GT.U32.AND P0, PT, R2, R12, PT ;  /* 0x0000000c0200720c */ /* 0x000fe20003f04070 */
[----:B0-----:R-:W-:-:S02]  /*148e0*/  IMAD.MOV.U32 R18, RZ, RZ, R14 ;  /* 0x000000ffff127224 */ /* 0x001fc400078e000e */
[----:B------:R-:W-:Y:S02]  /*148f0*/  IMAD.MOV R14, RZ, RZ, -R6 ;  /* 0x000000ffff0e7224 */ /* 0x000fe400078e0a06 */
[----:B------:R-:W-:Y:S02]  /*14900*/  VIADD R6, R5, 0x75 ;  /* 0x0000007505067836 */ /* 0x000fe40000000000 */
[----:B------:R-:W-:Y:S01]  /*14910*/  @!P1 IMAD.MOV R18, RZ, RZ, -R18 ;  /* 0x000000ffff129224 */ /* 0x000fe200078e0a12 */
[----:B------:R-:W-:Y:S01]  /*14920*/  ISETP.GE.AND P1, PT, R8, RZ, PT ;  /* 0x000000ff0800720c */ /* 0x000fe20003f26270 */
[----:B------:R-:W-:Y:S01]  /*14930*/  IMAD R8, R2, R14, R10 ;  /* 0x0000000e02087224 */ /* 0x000fe200078e020a */
[----:B------:R-:W-:Y:S01]  /*14940*/  IABS R14, R6 ;  /* 0x00000006000e7213 */ /* 0x000fe20000000000 */
[----:B------:R-:W-:Y:S01]  /*14950*/  IMAD.MOV.U32 R15, RZ, RZ, R3 ;  /* 0x000000ffff0f7224 */ /* 0x000fe200078e0003 */
[----:B------:R-:W-:Y:S01]  /*14960*/  STL [R1+0x2c0], R18 ;  /* 0x0002c01201007387 */ /* 0x000fe20000100800 */
[----:B------:R-:W-:Y:S01]  /*14970*/  @!P0 IMAD.IADD R12, R12, 0x1, -R2 ;  /* 0x000000010c0c8824 */ /* 0x000fe200078e0a02 */
[----:B------:R-:W-:Y:S01]  /*14980*/  ISETP.GT.U32.AND P2, PT, R2, R8, PT ;  /* 0x000000080200720c */ /* 0x000fe20003f44070 */
[----:B------:R-:W-:Y:S01]  /*14990*/  IMAD.MOV.U32 R3, RZ, RZ, R14 ;  /* 0x000000ffff037224 */ /* 0x000fe200078e000e */
[----:B------:R-:W-:Y:S01]  /*149a0*/  ISETP.GE.AND P0, PT, R0, RZ, PT ;  /* 0x000000ff0000720c */ /* 0x000fe20003f06270 */
[----:B------:R-:W-:-:S02]  /*149b0*/  IMAD.MOV.U32 R14, RZ, RZ, R11 ;  /* 0x000000ffff0e7224 */ /* 0x000fc400078e000b */
[----:B------:R-:W-:-:S04]  /*149c0*/  IMAD.HI.U32 R11, R7, R3, RZ ;  /* 0x00000003070b7227 */ /* 0x000fc800078e00ff */
[----:B------:R-:W-:Y:S01]  /*149d0*/  @!P6 IMAD.MOV R15, RZ, RZ, -R15 ;  /* 0x000000ffff0fe224 */ /* 0x000fe200078e0a0f */
[----:B------:R-:W-:Y:S01]  /*149e0*/  ISETP.GE.AND P6, PT, R13, RZ, PT ;  /* 0x000000ff0d00720c */ /* 0x000fe20003fc6270 */
[----:B------:R-:W-:Y:S01]  /*149f0*/  @!P5 IMAD.MOV R14, RZ, RZ, -R14 ;  /* 0x000000ffff0ed224 */ /* 0x000fe200078e0a0e */
[----:B------:R-:W-:Y:S01]  /*14a00*/  ISETP.GT.U32.AND P5, PT, R2, R12, PT ;  /* 0x0000000c0200720c */ /* 0x000fe20003fa4070 */
[----:B------:R-:W-:Y:S01]  /*14a10*/  IMAD.MOV R11, RZ, RZ, -R11 ;  /* 0x000000ffff0b7224 */ /* 0x000fe200078e0a0b */
[----:B------:R-:W-:Y:S01]  /*14a20*/  STL [R1+0x2c4], R15 ;  /* 0x0002c40f01007387 */ /* 0x000fe20000100800 */
[----:B------:R-:W-:Y:S01]  /*14a30*/  @!P4 IMAD.IADD R9, R9, 0x1, -R2 ;  /* 0x000000010909c824 */ /* 0x000fe200078e0a02 */
[----:B------:R-:W-:Y:S01]  /*14a40*/  ISETP.GE.AND P4, PT, R6, RZ, PT ;  /* 0x000000ff0600720c */ /* 0x000fe20003f86270 */
[----:B------:R-:W-:Y:S01]  /*14a50*/  VIADD R10, R5, 0x74 ;  /* 0x00000074050a7836 */ /* 0x000fe20000000000 */
[----:B------:R0:W-:Y:S01]  /*14a60*/  STL [R1+0x2d8], R14 ;  /* 0x0002d80e01007387 */ /* 0x0001e20000100800 */
[----:B------:R-:W-:-:S02]  /*14a70*/  IMAD R3, R2, R11, R3 ;  /* 0x0000000b02037224 */ /* 0x000fc400078e0203 */
[--C-:B------:R-:W-:Y:S01]  /*14a80*/  @!P2 IMAD.IADD R8, R8, 0x1, -R2.reuse ;  /* 0x000000010808a824 */ /* 0x100fe200078e0a02 */
[----:B------:R-:W-:Y:S01]  /*14a90*/  IABS R13, R10 ;  /* 0x0000000a000d7213 */ /* 0x000fe20000000000 */
[----:B------:R-:W-:Y:S02]  /*14aa0*/  VIADD R11, R5, 0x72 ;  /* 0x00000072050b7836 */ /* 0x000fe40000000000 */
[----:B------:R-:W-:Y:S01]  /*14ab0*/  @!P5 IMAD.IADD R12, R12, 0x1, -R2 ;  /* 0x000000010c0cd824 */ /* 0x000fe200078e0a02 */
[----:B------:R-:W-:Y:S01]  /*14ac0*/  ISETP.GT.U32.AND P2, PT, R2, R8, PT ;  /* 0x000000080200720c */ /* 0x000fe20003f44070 */
[----:B------:R-:W-:Y:S01]  /*14ad0*/  IMAD.MOV.U32 R0, RZ, RZ, R13 ;  /* 0x000000ffff007224 */ /* 0x000fe200078e000d */
[----:B------:R-:W-:Y:S01]  /*14ae0*/  IABS R22, R11 ;  /* 0x0000000b00167213 */ /* 0x000fe20000000000 */
[----:B0-----:R-:W-:Y:S01]  /*14af0*/  IMAD.MOV.U32 R14, RZ, RZ, R9 ;  /* 0x000000ffff0e7224 */ /* 0x001fe200078e0009 */
[----:B------:R-:W-:Y:S01]  /*14b00*/  ISETP.GE.AND P5, PT, R10, RZ, PT ;  /* 0x000000ff0a00720c */ /* 0x000fe20003fa6270 */
[----:B------:R-:W-:-:S04]  /*14b10*/  IMAD.HI.U32 R6, R7, R0, RZ ;  /* 0x0000000007067227 */ /* 0x000fc800078e00ff */
[----:B------:R-:W-:Y:S01]  /*14b20*/  @!P1 IMAD.MOV R14, RZ, RZ, -R14 ;  /* 0x000000ffff0e9224 */ /* 0x000fe200078e0a0e */
[C---:B------:R-:W-:Y:S01]  /*14b30*/  ISETP.GT.U32.AND P1, PT, R2.reuse, R3, PT ;  /* 0x000000030200720c */ /* 0x040fe20003f24070 */
[----:B------:R-:W-:Y:S02]  /*14b40*/  IMAD.MOV R6, RZ, RZ, -R6 ;  /* 0x000000ffff067224 */ /* 0x000fe400078e0a06 */
[C---:B------:R-:W-:Y:S01]  /*14b50*/  VIADD R9, R5.reuse, 0x73 ;  /* 0x0000007305097836 */ /* 0x040fe20000000000 */
[----:B------:R0:W-:Y:S01]  /*14b60*/  STL [R1+0x2dc], R14 ;  /* 0x0002dc0e01007387 */ /* 0x0001e20000100800 */
[----:B------:R-:W-:Y:S02]  /*14b70*/  IMAD R0, R2, R6, R0 ;  /* 0x0000000602007224 */ /* 0x000fe400078e0200 */
[----:B------:R-:W-:Y:S01]  /*14b80*/  @!P2 IMAD.IADD R8, R8, 0x1, -R2 ;  /* 0x000000010808a824 */ /* 0x000fe200078e0a02 */
[----:B------:R-:W-:Y:S01]  /*14b90*/  IABS R13, R9 ;  /* 0x00000009000d7213 */ /* 0x000fe20000000000 */
[C---:B------:R-:W-:Y:S01]  /*14ba0*/  VIADD R10, R5.reuse, 0x71 ;  /* 0x00000071050a7836 */ /* 0x040fe20000000000 */
[----:B------:R-:W-:Y:S01]  /*14bb0*/  ISETP.GT.U32.AND P2, PT, R2, R0, PT ;  /* 0x000000000200720c */ /* 0x000fe20003f44070 */
[----:B------:R-:W-:-:S02]  /*14bc0*/  VIADD R20, R5, 0x6d ;  /* 0x0000006d05147836 */ /* 0x000fc40000000000 */
[----:B------:R-:W-:Y:S01]  /*14bd0*/  @!P1 IMAD.IADD R3, R3, 0x1, -R2 ;  /* 0x0000000103039824 */ /* 0x000fe200078e0a02 */
[----:B------:R-:W-:Y:S01]  /*14be0*/  IABS R6, R10 ;  /* 0x0000000a00067213 */ /* 0x000fe20000000000 */
[----:B0-----:R-:W-:Y:S01]  /*14bf0*/  IMAD.MOV.U32 R14, RZ, RZ, R12 ;  /* 0x000000ffff0e7224 */ /* 0x001fe200078e000c */
[----:B------:R-:W-:Y:S01]  /*14c00*/  ISETP.GE.AND P1, PT, R9, RZ, PT ;  /* 0x000000ff0900720c */ /* 0x000fe20003f26270 */
[----:B------:R-:W-:-:S04]  /*14c10*/  IMAD.HI.U32 R12, R7, R13, RZ ;  /* 0x0000000d070c7227 */ /* 0x000fc800078e00ff */
[----:B------:R-:W-:Y:S01]  /*14c20*/  @!P6 IMAD.MOV R14, RZ, RZ, -R14 ;  /* 0x000000ffff0ee224 */ /* 0x000fe200078e0a0e */
[----:B------:R-:W-:Y:S01]  /*14c30*/  ISETP.GT.U32.AND P6, PT, R2, R3, PT ;  /* 0x000000030200720c */ /* 0x000fe20003fc4070 */
[----:B------:R-:W-:Y:S02]  /*14c40*/  @!P2 IMAD.IADD R0, R0, 0x1, -R2 ;  /* 0x000000010000a824 */ /* 0x000fe400078e0a02 */
[----:B------:R-:W-:Y:S01]  /*14c50*/  IMAD.HI.U32 R9, R7, R22, RZ ;  /* 0x0000001607097227 */ /* 0x000fe200078e00ff */
[----:B------:R0:W-:Y:S02]  /*14c60*/  STL [R1+0x2d0], R14 ;  /* 0x0002d00e01007387 */ /* 0x0001e40000100800 */
[----:B------:R-:W-:Y:S01]  /*14c70*/  ISETP.GT.U32.AND P2, PT, R2, R0, PT ;  /* 0x000000000200720c */ /* 0x000fe20003f44070 */
[----:B------:R-:W-:Y:S02]  /*14c80*/  IMAD.MOV R9, RZ, RZ, -R9 ;  /* 0x000000ffff097224 */ /* 0x000fe400078e0a09 */
[----:B------:R-:W-:-:S02]  /*14c90*/  VIADD R17, R5, 0x6e ;  /* 0x0000006e05117836 */ /* 0x000fc40000000000 */
[----:B------:R-:W-:Y:S02]  /*14ca0*/  IMAD R22, R2, R9, R22 ;  /* 0x0000000902167224 */ /* 0x000fe400078e0216 */
[----:B------:R-:W-:Y:S01]  /*14cb0*/  @!P6 IMAD.IADD R3, R3, 0x1, -R2 ;  /* 0x000000010303e824 */ /* 0x000fe200078e0a02 */
[----:B------:R-:W-:Y:S01]  /*14cc0*/  ISETP.GE.AND P6, PT, R10, RZ, PT ;  /* 0x000000ff0a00720c */ /* 0x000fe20003fc6270 */
[----:B0-----:R-:W-:Y:S01]  /*14cd0*/  IMAD.MOV.U32 R14, RZ, RZ, R8 ;  /* 0x000000ffff0e7224 */ /* 0x001fe200078e0008 */
[----:B------:R-:W-:Y:S01]  /*14ce0*/  IABS R15, R17 ;  /* 0x00000011000f7213 */ /* 0x000fe20000000000 */
[----:B------:R-:W-:-:S04]  /*14cf0*/  IMAD.HI.U32 R8, R7, R6, RZ ;  /* 0x0000000607087227 */ /* 0x000fc800078e00ff */
[----:B------:R-:W-:Y:S01]  /*14d00*/  @!P0 IMAD.MOV R14, RZ, RZ, -R14 ;  /* 0x000000ffff0e8224 */ /* 0x000fe200078e0a0e */
[----:B------:R-:W-:Y:S01]  /*14d10*/  ISETP.GE.AND P0, PT, R11, RZ, PT ;  /* 0x000000ff0b00720c */ /* 0x000fe20003f06270 */
[----:B------:R-:W-:Y:S01]  /*14d20*/  IMAD.MOV R11, RZ, RZ, -R12 ;  /* 0x000000ffff0b7224 */ /* 0x000fe200078e0a0c */
[----:B------:R-:W-:Y:S01]  /*14d30*/  IABS R12, R21 ;  /* 0x00000015000c7213 */ /* 0x000fe20000000000 */
[----:B------:R-:W-:Y:S01]  /*14d40*/  IMAD.MOV R8, RZ, RZ, -R8 ;  /* 0x000000ffff087224 */ /* 0x000fe200078e0a08 */
[----:B------:R0:W-:Y:S01]  /*14d50*/  STL [R1+0x2d4], R14 ;  /* 0x0002d40e01007387 */ /* 0x0001e20000100800 */
[----:B------:R-:W-:Y:S01]  /*14d60*/  IMAD R13, R2, R11, R13 ;  /* 0x0000000b020d7224 */ /* 0x000fe200078e020d */
[----:B------:R-:W-:Y:S01]  /*14d70*/  IABS R11, R20 ;  /* 0x00000014000b7213 */ /* 0x000fe20000000000 */
[----:B------:R-:W-:Y:S02]  /*14d80*/  @!P2 IMAD.IADD R0, R0, 0x1, -R2 ;  /* 0x000000010000a824 */ /* 0x000fe400078e0a02 */
[----:B------:R-:W-:-:S02]  /*14d90*/  IMAD R6, R2, R8, R6 ;  /* 0x0000000802067224 */ /* 0x000fc400078e0206 */
[----:B------:R-:W-:Y:S02]  /*14da0*/  IMAD.MOV.U32 R8, RZ, RZ, R0 ;  /* 0x000000ffff087224 */ /* 0x000fe400078e0000 */
[C---:B------:R-:W-:Y:S02]  /*14db0*/  VIADD R10, R5.reuse, 0x6c ;  /* 0x0000006c050a7836 */ /* 0x040fe40000000000 */
[----:B0-----:R-:W-:Y:S02]  /*14dc0*/  IMAD.MOV.U32 R14, RZ, RZ, R3 ;  /* 0x000000ffff0e7224 */ /* 0x001fe400078e0003 */
[----:B------:R-:W-:Y:S01]  /*14dd0*/  @!P5 IMAD.MOV R8, RZ, RZ, -R8 ;  /* 0x000000ffff08d224 */ /* 0x000fe200078e0a08 */
[C---:B------:R-:W-:Y:S01]  /*14de0*/  ISETP.GT.U32.AND P5, PT, R2.reuse, R22, PT ;  /* 0x000000160200720c */ /* 0x040fe20003fa4070 */
[----:B------:R-:W-:Y:S01]  /*14df0*/  @!P4 IMAD.MOV R14, RZ, RZ, -R14 ;  /* 0x000000ffff0ec224 */ /* 0x000fe200078e0a0e */
[----:B------:R-:W-:Y:S01]  /*14e00*/  ISETP.GT.U32.AND P4, PT, R2, R13, PT ;  /* 0x0000000d0200720c */ /* 0x000fe20003f84070 */
[----:B------:R-:W-:Y:S01]  /*14e10*/  VIADD R3, R5, 0x70 ;  /* 0x0000007005037836 */ /* 0x000fe20000000000 */
[----:B------:R-:W-:Y:S01]  /*14e20*/  IABS R19, R10 ;  /* 0x0000000a00137213 */ /* 0x000fe20000000000 */
[----:B------:R-:W-:Y:S01]  /*14e30*/  IMAD.HI.U32 R9, R7, R15, RZ ;  /* 0x0000000f07097227 */ /* 0x000fe200078e00ff */
[----:B------:R0:W-:Y:S02]  /*14e40*/  STL [R1+0x2cc], R14 ;  /* 0x0002cc0e01007387 */ /* 0x0001e40000100800 */
[----:B------:R-:W-:Y:S01]  /*14e50*/  ISETP.GE.AND P2, PT, R3, RZ, PT ;  /* 0x000000ff0300720c */ /* 0x000fe20003f46270 */
[----:B------:R-:W-:Y:S01]  /*14e60*/  IMAD.MOV R9, RZ, RZ, -R9 ;  /* 0x000000ffff097224 */ /* 0x000fe200078e0a09 */
[----:B------:R-:W-:Y:S01]  /*14e70*/  IABS R3, R3 ;  /* 0x0000000300037213 */ /* 0x000fe20000000000 */
[----:B------:R1:W-:Y:S01]  /*14e80*/  STL [R1+0x2c8], R8 ;  /* 0x0002c80801007387 */ /* 0x0003e20000100800 */
[----:B------:R-:W-:-:S02]  /*14e90*/  VIADD R18, R5, 0x6a ;  /* 0x0000006a05127836 */ /* 0x000fc40000000000 */
[--C-:B------:R-:W-:Y:S02]  /*14ea0*/  @!P5 IMAD.IADD R22, R22, 0x1, -R2.reuse ;  /* 0x000000011616d824 */ /* 0x100fe400078e0a02 */
[----:B------:R-:W-:Y:S02]  /*14eb0*/  @!P4 IMAD.IADD R13, R13, 0x1, -R2 ;  /* 0x000000010d0dc824 */ /* 0x000fe400078e0a02 */
[C---:B------:R-:W-:Y:S01]  /*14ec0*/  IMAD.HI.U32 R0, R7.reuse, R3, RZ ;  /* 0x0000000307007227 */ /* 0x040fe200078e00ff */
[C---:B------:R-:W-:Y:S02]  /*14ed0*/  ISETP.GT.U32.AND P5, PT, R2.reuse, R22, PT ;  /* 0x000000160200720c */ /* 0x040fe40003fa4070 */
[----:B------:R-:W-:Y:S01]  /*14ee0*/  ISETP.GT.U32.AND P4, PT, R2, R13, PT ;  /* 0x0000000d0200720c */ /* 0x000fe20003f84070 */
[----:B------:R-:W-:Y:S02]  /*14ef0*/  IMAD.MOV R0, RZ, RZ, -R0 ;  /* 0x000000ffff007224 */ /* 0x000fe400078e0a00 */
[----:B0-----:R-:W-:-:S04]  /*14f00*/  IMAD.HI.U32 R14, R7, R12, RZ ;  /* 0x0000000c070e7227 */ /* 0x001fc800078e00ff */
[----:B------:R-:W-:Y:S02]  /*14f10*/  IMAD R3, R2, R0, R3 ;  /* 0x0000000002037224 */ /* 0x000fe400078e0203 */
[----:B-1----:R-:W-:-:S04]  /*14f20*/  IMAD.HI.U32 R8, R7, R11, RZ ;  /* 0x0000000b07087227 */ /* 0x002fc800078e00ff */
[----:B------:R-:W-:Y:S01]  /*14f30*/  @!P4 IMAD.IADD R13, R13, 0x1, -R2 ;  /* 0x000000010d0dc824 */ /* 0x000fe200078e0a02 */
[----:B------:R-:W-:Y:S01]  /*14f40*/  ISETP.GT.U32.AND P4, PT, R2, R6, PT ;  /* 0x000000060200720c */ /* 0x000fe20003f84070 */
[----:B------:R-:W-:Y:S02]  /*14f50*/  IMAD.MOV R14, RZ, RZ, -R14 ;  /* 0x000000ffff0e7224 */ /* 0x000fe400078e0a0e */
[----:B------:R-:W-:Y:S01]  /*14f60*/  @!P5 IMAD.IADD R22, R22, 0x1, -R2 ;  /* 0x000000011616d824 */ /* 0x000fe200078e0a02 */
[----:B------:R-:W-:Y:S01]  /*14f70*/  ISETP.GT.U32.AND P5, PT, R2, R3, PT ;  /* 0x000000030200720c */ /* 0x000fe20003fa4070 */
[----:B------:R-:W-:-:S04]  /*14f80*/  IMAD.HI.U32 R0, R7, R19, RZ ;  /* 0x0000001307007227 */ /* 0x000fc800078e00ff */
[----:B------:R-:W-:Y:S02]  /*14f90*/  IMAD.MOV R8, RZ, RZ, -R8 ;  /* 0x000000ffff087224 */ /* 0x000fe400078e0a08 */
[----:B------:R-:W-:Y:S02]  /*14fa0*/  IMAD R12, R2, R14, R12 ;  /* 0x0000000e020c7224 */ /* 0x000fe400078e020c */
[----:B------:R-:W-:Y:S02]  /*14fb0*/  @!P4 IMAD.IADD R6, R6, 0x1, -R2 ;  /* 0x000000010606c824 */ /* 0x000fe400078e0a02 */
[----:B------:R-:W-:Y:S02]  /*14fc0*/  IMAD.MOV.U32 R24, RZ, RZ, R13 ;  /* 0x000000ffff187224 */ /* 0x000fe400078e000d */
[----:B------:R-:W-:Y:S01]  /*14fd0*/  IMAD.MOV R0, RZ, RZ, -R0 ;  /* 0x000000ffff007224 */ /* 0x000fe200078e0a00 */
[C---:B------:R-:W-:Y:S01]  /*14fe0*/  ISETP.GT.U32.AND P4, PT, R2.reuse, R6, PT ;  /* 0x000000060200720c */ /* 0x040fe20003f84070 */
[----:B------:R-:W-:-:S02]  /*14ff0*/  IMAD R11, R2, R8, R11 ;  /* 0x00000008020b7224 */ /* 0x000fc400078e020b */
[----:B------:R-:W-:Y:S01]  /*15000*/  @!P1 IMAD.MOV R24, RZ, RZ, -R24 ;  /* 0x000000ffff189224 */ /* 0x000fe200078e0a18 */
[C---:B------:R-:W-:Y:S01]  /*15010*/  ISETP.GT.U32.AND P1, PT, R2.reuse, R12, PT ;  /* 0x0000000c0200720c */ /* 0x040fe20003f24070 */
[C---:B------:R-:W-:Y:S02]  /*15020*/  IMAD R19, R2.reuse, R0, R19 ;  /* 0x0000000002137224 */ /* 0x040fe400078e0213 */
[----:B------:R-:W-:Y:S01]  /*15030*/  IMAD R15, R2, R9, R15 ;  /* 0x00000009020f7224 */ /* 0x000fe200078e020f */
[----:B------:R-:W-:Y:S01]  /*15040*/  IABS R9, R18 ;  /* 0x0000001200097213 */ /* 0x000fe20000000000 */
[----:B------:R-:W-:Y:S01]  /*15050*/  IMAD.MOV.U32 R25, RZ, RZ, R22 ;  /* 0x000000ffff197224 */ /* 0x000fe200078e0016 */
[----:B------:R0:W-:Y:S01]  /*15060*/  STL [R1+0x2ac], R24 ;  /* 0x0002ac1801007387 */ /* 0x0001e20000100800 */
[C---:B------:R-:W-:Y:S02]  /*15070*/  VIADD R8, R5.reuse, 0x69 ;  /* 0x0000006905087836 */ /* 0x040fe40000000000 */
[--C-:B------:R-:W-:Y:S01]  /*15080*/  @!P4 IMAD.IADD R6, R6, 0x1, -R2.reuse ;  /* 0x000000010606c824 */ /* 0x100fe200078e0a02 */
[C---:B------:R-:W-:Y:S01]  /*15090*/  ISETP.GT.U32.AND P4, PT, R2.reuse, R11, PT ;  /* 0x0000000b0200720c */ /* 0x040fe20003f84070 */
[----:B------:R-:W-:Y:S01]  /*150a0*/  VIADD R14, R5, 0x6b ;  /* 0x0000006b050e7836 */ /* 0x000fe20000000000 */
[----:B------:R-:W-:Y:S01]  /*150b0*/  IABS R23, R8 ;  /* 0x0000000800177213 */ /* 0x000fe20000000000 */
[--C-:B------:R-:W-:Y:S01]  /*150c0*/  @!P5 IMAD.IADD R3, R3, 0x1, -R2.reuse ;  /* 0x000000010303d824 */ /* 0x100fe200078e0a02 */
[C---:B------:R-:W-:Y:S01]  /*150d0*/  ISETP.GT.U32.AND P5, PT, R2.reuse, R19, PT ;  /* 0x000000130200720c */ /* 0x040fe20003fa4070 */
[----:B------:R-:W-:Y:S01]  /*150e0*/  @!P0 IMAD.MOV R25, RZ, RZ, -R25 ;  /* 0x000000ffff198224 */ /* 0x000fe200078e0a19 */
[----:B------:R-:W-:Y:S01]  /*150f0*/  ISETP.GT.U32.AND P0, PT, R2, R15, PT ;  /* 0x0000000f0200720c */ /* 0x000fe20003f04070 */
[----:B------:R-:W-:Y:S01]  /*15100*/  @!P1 IMAD.IADD R12, R12, 0x1, -R2 ;  /* 0x000000010c0c9824 */ /* 0x000fe200078e0a02 */
[----:B------:R-:W-:Y:S01]  /*15110*/  IABS R0, R14 ;  /* 0x0000000e00007213 */ /* 0x000fe20000000000 */
[----:B------:R-:W-:Y:S01]  /*15120*/  IMAD.MOV.U32 R13, RZ, RZ, R23 ;  /* 0x000000ffff0d7224 */ /* 0x000fe200078e0017 */
[----:B------:R-:W-:Y:S01]  /*15130*/  ISETP.GT.U32.AND P1, PT, R2, R3, PT ;  /* 0x000000030200720c */ /* 0x000fe20003f24070 */
[C---:B0-----:R-:W-:Y:S01]  /*15140*/  IMAD.HI.U32 R24, R7.reuse, R9, RZ ;  /* 0x0000000907187227 */ /* 0x041fe200078e00ff */
[----:B------:R0:W-:Y:S03]  /*15150*/  STL [R1+0x2a8], R25 ;  /* 0x0002a81901007387 */ /* 0x0001e60000100800 */
[----:B------:R-:W-:-:S04]  /*15160*/  IMAD.HI.U32 R23, R7, R0, RZ ;  /* 0x0000000007177227 */ /* 0x000fc800078e00ff */
[--C-:B------:R-:W-:Y:S02]  /*15170*/  @!P4 IMAD.IADD R11, R11, 0x1, -R2.reuse ;  /* 0x000000010b0bc824 */ /* 0x100fe400078e0a02 */
[----:B------:R-:W-:Y:S02]  /*15180*/  IMAD.MOV R23, RZ, RZ, -R23 ;  /* 0x000000ffff177224 */ /* 0x000fe400078e0a17 */
[--C-:B------:R-:W-:Y:S01]  /*15190*/  @!P5 IMAD.IADD R19, R19, 0x1, -R2.reuse ;  /* 0x000000011313d824 */ /* 0x100fe200078e0a02 */
[C---:B------:R-:W-:Y:S01]  /*151a0*/  ISETP.GT.U32.AND P5, PT, R2.reuse, R11, PT ;  /* 0x0000000b0200720c */ /* 0x040fe20003fa4070 */
[----:B------:R-:W-:Y:S01]  /*151b0*/  @!P0 IMAD.IADD R15, R15, 0x1, -R2 ;  /* 0x000000010f0f8824 */ /* 0x000fe200078e0a02 */
[----:B------:R-:W-:Y:S01]  /*151c0*/  ISETP.GT.U32.AND P0, PT, R2, R12, PT ;  /* 0x0000000c0200720c */ /* 0x000fe20003f04070 */
[----:B------:R-:W-:-:S03]  /*151d0*/  IMAD.HI.U32 R22, R7, R13, RZ ;  /* 0x0000000d07167227 */ /* 0x000fc600078e00ff */
[C---:B------:R-:W-:Y:S01]  /*151e0*/  ISETP.GT.U32.AND P4, PT, R2.reuse, R15, PT ;  /* 0x0000000f0200720c */ /* 0x040fe20003f84070 */
[C---:B------:R-:W-:Y:S02]  /*151f0*/  IMAD R0, R2.reuse, R23, R0 ;  /* 0x0000001702007224 */ /* 0x040fe400078e0200 */
[----:B------:R-:W-:Y:S02]  /*15200*/  IMAD.MOV R22, RZ, RZ, -R22 ;  /* 0x000000ffff167224 */ /* 0x000fe400078e0a16 */
[----:B------:R-:W-:Y:S02]  /*15210*/  IMAD.MOV R24, RZ, RZ, -R24 ;  /* 0x000000ffff187224 */ /* 0x000fe400078e0a18 */
[----:B------:R-:W-:Y:S01]  /*15220*/  @!P1 IMAD.IADD R3, R3, 0x1, -R2 ;  /* 0x0000000103039824 */ /* 0x000fe200078e0a02 */
[C---:B------:R-:W-:Y:S01]  /*15230*/  ISETP.GT.U32.AND P1, PT, R2.reuse, R0, PT ;  /* 0x000000000200720c */ /* 0x040fe20003f24070 */
[----:B0-----:R-:W-:Y:S02]  /*15240*/  IMAD.MOV.U32 R25, RZ, RZ, R6 ;  /* 0x000000ffff197224 */ /* 0x001fe400078e0006 */
[----:B------:R-:W-:-:S02]  /*15250*/  IMAD R13, R2, R22, R13 ;  /* 0x00000016020d7224 */ /* 0x000fc400078e020d */
[C---:B------:R-:W-:Y:S02]  /*15260*/  IMAD R9, R2.reuse, R24, R9 ;  /* 0x0000001802097224 */ /* 0x040fe400078e0209 */
[----:B------:R-:W-:Y:S01]  /*15270*/  @!P6 IMAD.MOV R25, RZ, RZ, -R25 ;  /* 0x000000ffff19e224 */ /* 0x000fe200078e0a19 */
[C---:B------:R-:W-:Y:S01]  /*15280*/  ISETP.GT.U32.AND P6, PT, R2.reuse, R19, PT ;  /* 0x000000130200720c */ /* 0x040fe20003fc4070 */
[--C-:B------:R-:W-:Y:S01]  /*15290*/  @!P5 IMAD.IADD R11, R11, 0x1, -R2.reuse ;  /* 0x000000010b0bd824 */ /* 0x100fe200078e0a02 */
[----:B------:R-:W-:Y:S01]  /*152a0*/  ISETP.GT.U32.AND P5, PT, R2, R13, PT ;  /* 0x0000000d0200720c */ /* 0x000fe20003fa4070 */
[--C-:B------:R-:W-:Y:S01]  /*152b0*/  @!P0 IMAD.IADD R12, R12, 0x1, -R2.reuse ;  /* 0x000000010c0c8824 */ /* 0x100fe200078e0a02 */
[----:B------:R-:W-:Y:S01]  /*152c0*/  ISETP.GT.U32.AND P0, PT, R2, R9, PT ;  /* 0x000000090200720c */ /* 0x000fe20003f04070 */
[----:B------:R-:W-:Y:S01]  /*152d0*/  @!P1 IMAD.IADD R0, R0, 0x1, -R2 ;  /* 0x0000000100009824 */ /* 0x000fe200078e0a02 */
[----:B------:R-:W-:Y:S01]  /*152e0*/  ISETP.GE.AND P1, PT, R20, RZ, PT ;  /* 0x000000ff1400720c */ /* 0x000fe20003f26270 */
[----:B------:R-:W-:Y:S01]  /*152f0*/  IMAD.MOV.U32 R27, RZ, RZ, R3 ;  /* 0x000000ffff1b7224 */ /* 0x000fe200078e0003 */
[----:B------:R0:W-:Y:S01]  /*15300*/  STL [R1+0x2a4], R25 ;  /* 0x0002a41901007387 */ /* 0x0001e20000100800 */
[----:B------:R-:W-:-:S02]  /*15310*/  VIADD R23, R5, 0x68 ;  /* 0x0000006805177836 */ /* 0x000fc40000000000 */
[--C-:B------:R-:W-:Y:S01]  /*15320*/  @!P4 IMAD.IADD R15, R15, 0x1, -R2.reuse ;  /* 0x000000010f0fc824 */ /* 0x100fe200078e0a02 */
[----:B------:R-:W-:Y:S01]  /*15330*/  ISETP.GE.AND P4, PT, R21, RZ, PT ;  /* 0x000000ff1500720c */ /* 0x000fe20003f86270 */
[----:B------:R-:W-:Y:S01]  /*15340*/  @!P2 IMAD.MOV R27, RZ, RZ, -R27 ;  /* 0x000000ffff1ba224 */ /* 0x000fe200078e0a1b */
[----:B------:R-:W-:Y:S01]  /*15350*/  ISETP.GT.U32.AND P2, PT, R2, R0, PT ;  /* 0x000000000200720c */ /* 0x000fe20003f44070 */
[--C-:B------:R-:W-:Y:S01]  /*15360*/  @!P6 IMAD.IADD R19, R19, 0x1, -R2.reuse ;  /* 0x000000011313e824 */ /* 0x100fe200078e0a02 */
[----:B------:R-:W-:Y:S01]  /*15370*/  ISETP.GE.AND P6, PT, R17, RZ, PT ;  /* 0x000000ff1100720c */ /* 0x000fe20003fc6270 */
[--C-:B------:R-:W-:Y:S01]  /*15380*/  @!P5 IMAD.IADD R13, R13, 0x1, -R2.reuse ;  /* 0x000000010d0dd824 */ /* 0x100fe200078e0a02 */
[----:B------:R-:W-:Y:S01]  /*15390*/  IABS R6, R23 ;  /* 0x0000001700067213 */ /* 0x000fe20000000000 */
[----:B------:R-:W-:Y:S01]  /*153a0*/  @!P0 IMAD.IADD R9, R9, 0x1, -R2 ;  /* 0x0000000109098824 */ /* 0x000fe200078e0a02 */
[----:B------:R-:W-:Y:S01]  /*153b0*/  ISETP.GE.AND P0, PT, R10, RZ, PT ;  /* 0x000000ff0a00720c */ /* 0x000fe20003f06270 */
[----:B------:R-:W-:Y:S01]  /*153c0*/  VIADD R17, R5, 0x67 ;  /* 0x0000006705117836 */ /* 0x000fe20000000000 */
[----:B------:R-:W-:Y:S01]  /*153d0*/  ISETP.GT.U32.AND P5, PT, R2, R13, PT ;  /* 0x0000000d0200720c */ /* 0x000fe20003fa4070 */
[----:B------:R-:W-:Y:S01]  /*153e0*/  IMAD.HI.U32 R21, R7, R6, RZ ;  /* 0x0000000607157227 */ /* 0x000fe200078e00ff */
[----:B------:R-:W-:Y:S02]  /*153f0*/  STL [R1+0x29c], R27 ;  /* 0x00029c1b01007387 */ /* 0x000fe40000100800 */
[----:B------:R-:W-:Y:S01]  /*15400*/  IABS R20, R17 ;  /* 0x0000001100147213 */ /* 0x000fe20000000000 */
[----:B------:R-:W-:-:S02]  /*15410*/  IMAD.MOV.U32 R26, RZ, RZ, R12 ;  /* 0x000000ffff1a7224 */ /* 0x000fc400078e000c */
[----:B0-----:R-:W-:Y:S02]  /*15420*/  IMAD.MOV.U32 R25, RZ, RZ, R15 ;  /* 0x000000ffff197224 */ /* 0x001fe400078e000f */
[----:B------:R-:W-:Y:S02]  /*15430*/  IMAD.MOV R21, RZ, RZ, -R21 ;  /* 0x000000ffff157224 */ /* 0x000fe400078e0a15 */
[----:B------:R-:W-:Y:S02]  /*15440*/  IMAD.MOV.U32 R10, RZ, RZ, R19 ;  /* 0x000000ffff0a7224 */ /* 0x000fe400078e0013 */
[----:B------:R-:W-:Y:S01]  /*15450*/  @!P4 IMAD.MOV R26, RZ, RZ, -R26 ;  /* 0x000000ffff1ac224 */ /* 0x000fe200078e0a1a */
[----:B------:R-:W-:Y:S01]  /*15460*/  ISETP.GT.U32.AND P4, PT, R2, R9, PT ;  /* 0x000000090200720c */ /* 0x000fe20003f84070 */
[----:B------:R-:W-:Y:S01]  /*15470*/  @!P2 IMAD.IADD R0, R0, 0x1, -R2 ;  /* 0x000000010000a824 */ /* 0x000fe200078e0a02 */
[----:B------:R-:W-:Y:S01]  /*15480*/  ISETP.GE.AND P2, PT, R8, RZ, PT ;  /* 0x000000ff0800720c */ /* 0x000fe20003f46270 */
[----:B------:R-:W-:Y:S01]  /*15490*/  @!P6 IMAD.MOV R25, RZ, RZ, -R25 ;  /* 0x000000ffff19e224 */ /* 0x000fe200078e0a19 */
[----:B------:R-:W-:Y:S01]  /*154a0*/  STL [R1+0x298], R26 ;  /* 0x0002981a01007387 */ /* 0x000fe20000100800 */
[----:B------:R-:W-:Y:S01]  /*154b0*/  IMAD R6, R2, R21, R6 ;  /* 0x0000001502067224 */ /* 0x000fe200078e0206 */
[----:B------:R-:W-:Y:S01]  /*154c0*/  ISETP.GE.AND P6, PT, R14, RZ, PT ;  /* 0x000000ff0e00720c */ /* 0x000fe20003fc6270 */
[----:B------:R-:W-:Y:S01]  /*154d0*/  IMAD.HI.U32 R3, R7, R20, RZ ;  /* 0x0000001407037227 */ /* 0x000fe200078e00ff */
[----:B------:R-:W-:Y:S03]  /*154e0*/  STL [R1+0x294], R25 ;  /* 0x0002941901007387 */ /* 0x000fe60000100800 */
[----:B------:R-:W-:Y:S01]  /*154f0*/  @!P1 IMAD.MOV R11, RZ, RZ, -R11 ;  /* 0x000000ffff0b9224 */ /* 0x000fe200078e0a0b */
[----:B------:R-:W-:Y:S01]  /*15500*/  ISETP.GT.U32.AND P1, PT, R2, R6, PT ;  /* 0x000000060200720c */ /* 0x000fe20003f24070 */
[----:B------:R-:W-:Y:S01]  /*15510*/  @!P0 IMAD.MOV R10, RZ, RZ, -R10 ;  /* 0x000000ffff0a8224 */ /* 0x000fe200078e0a0a */
[----:B------:R-:W-:Y:S01]  /*15520*/  ISETP.GE.AND P0, PT, R18, RZ, PT ;  /* 0x000000ff1200720c */ /* 0x000fe20003f06270 */
[----:B------:R-:W-:Y:S01]  /*15530*/  IMAD.MOV R3, RZ, RZ, -R3 ;  /* 0x000000ffff037224 */ /* 0x000fe200078e0a03 */
[----:B------:R-:W-:Y:S01]  /*15540*/  STL [R1+0x290], R11 ;  /* 0x0002900b01007387 */ /* 0x000fe20000100800 */
[----:B------:R-:W-:Y:S01]  /*15550*/  @!P5 IMAD.IADD R13, R13, 0x1, -R2 ;  /* 0x000000010d0dd824 */ /* 0x000fe200078e0a02 */
[----:B------:R-:W-:Y:S01]  /*15560*/  ISETP.GE.AND P5, PT, R17, RZ, PT ;  /* 0x000000ff1100720c */ /* 0x000fe20003fa6270 */
[----:B------:R-:W-:Y:S01]  /*15570*/  IMAD R14, R2, R3, R20 ;  /* 0x00000003020e7224 */ /* 0x000fe200078e0214 */
[----:B------:R0:W-:Y:S01]  /*15580*/  STL [R1+0x28c], R10 ;  /* 0x00028c0a01007387 */ /* 0x0001e20000100800 */
[----:B------:R-:W-:Y:S01]  /*15590*/  @!P4 IMAD.IADD R9, R9, 0x1, -R2 ;  /* 0x000000010909c824 */ /* 0x000fe200078e0a02 */
[----:B------:R-:W-:Y:S01]  /*155a0*/  ISETP.GE.AND P4, PT, R23, RZ, PT ;  /* 0x000000ff1700720c */ /* 0x000fe20003f86270 */
[----:B------:R-:W-:-:S02]  /*155b0*/  VIADD R18, R5, 0x66 ;  /* 0x0000006605127836 */ /* 0x000fc40000000000 */
[----:B------:R-:W-:Y:S02]  /*155c0*/  @!P1 IMAD.IADD R6, R6, 0x1, -R2 ;  /* 0x0000000106069824 */ /* 0x000fe400078e0a02 */
[C---:B------:R-:W-:Y:S02]  /*155d0*/  VIADD R20, R5.reuse, 0x65 ;  /* 0x0000006505147836 */ /* 0x040fe40000000000 */
[----:B------:R-:W-:Y:S01]  /*155e0*/  IMAD.MOV.U32 R3, RZ, RZ, R9 ;  /* 0x000000ffff037224 */ /* 0x000fe200078e0009 */
[----:B------:R-:W-:Y:S01]  /*155f0*/  ISETP.GT.U32.AND P1, PT, R2, R6, PT ;  /* 0x000000060200720c */ /* 0x000fe20003f24070 */
[----:B0-----:R-:W-:Y:S02]  /*15600*/  IMAD.MOV.U32 R10, RZ, RZ, R0 ;  /* 0x000000ffff0a7224 */ /* 0x001fe400078e0000 */
[----:B------:R-:W-:Y:S02]  /*15610*/  IMAD.MOV.U32 R0, RZ, RZ, R13 ;  /* 0x000000ffff007224 */ /* 0x000fe400078e000d */
[----:B------:R-:W-:Y:S01]  /*15620*/  @!P6 IMAD.MOV R10, RZ, RZ, -R10 ;  /* 0x000000ffff0ae224 */ /* 0x000fe200078e0a0a */
[----:B------:R-:W-:Y:S01]  /*15630*/  ISETP.GE.AND P6, PT, R18, RZ, PT ;  /* 0x000000ff1200720c */ /* 0x000fe20003fc6270 */
[----:B------:R-:W-:Y:S01]  /*15640*/  @!P2 IMAD.MOV R0, RZ, RZ, -R0 ;  /* 0x000000ffff00a224 */ /* 0x000fe200078e0a00 */
[----:B------:R-:W-:Y:S01]  /*15650*/  ISETP.GT.U32.AND P2, PT, R2, R14, PT ;  /* 0x0000000e0200720c */ /* 0x000fe20003f44070 */
[----:B------:R-:W-:Y:S01]  /*15660*/  @!P0 IMAD.MOV R3, RZ, RZ, -R3 ;  /* 0x000000ffff038224 */ /* 0x000fe200078e0a03 */
[----:B------:R-:W-:Y:S01]  /*15670*/  ISETP.GE.AND P0, PT, R20, RZ, PT ;  /* 0x000000ff1400720c */ /* 0x000fe20003f06270 */
[----:B------:R-:W-:Y:S01]  /*15680*/  STL [R1+0x264], R10 ;  /* 0x0002640a01007387 */ /* 0x000fe20000100800 */
[----:B------:R-:W-:Y:S01]  /*15690*/  IABS R18, R18 ;  /* 0x0000001200127213 */ /* 0x000fe20000000000 */
[----:B------:R-:W-:Y:S01]  /*156a0*/  VIADD R15, R5, 0x64 ;  /* 0x00000064050f7836 */ /* 0x000fe20000000000 */
[----:B------:R-:W-:Y:S01]  /*156b0*/  IABS R20, R20 ;  /* 0x0000001400147213 */ /* 0x000fe20000000000 */
[----:B------:R0:W-:Y:S01]  /*156c0*/  STL [R1+0x240], R3 ;  /* 0x0002400301007387 */ /* 0x0001e20000100800 */
[----:B------:R-:W-:-:S02]  /*156d0*/  @!P1 IMAD.IADD R6, R6, 0x1, -R2 ;  /* 0x0000000106069824 */ /* 0x000fc400078e0a02 */
[----:B------:R-:W-:Y:S01]  /*156e0*/  ISETP.GE.AND P1, PT, R15, RZ, PT ;  /* 0x000000ff0f00720c */ /* 0x000fe20003f26270 */
[C---:B------:R-:W-:Y:S01]  /*156f0*/  IMAD.HI.U32 R9, R7.reuse, R20, RZ ;  /* 0x0000001407097227 */ /* 0x040fe200078e00ff */
[----:B------:R-:W-:Y:S01]  /*15700*/  IABS R15, R15 ;  /* 0x0000000f000f7213 */ /* 0x000fe20000000000 */
[----:B------:R1:W-:Y:S02]  /*15710*/  STL [R1+0x230], R0 ;  /* 0x0002300001007387 */ /* 0x0003e40000100800 */
[----:B------:R-:W-:Y:S02]  /*15720*/  @!P2 IMAD.IADD R14, R14, 0x1, -R2 ;  /* 0x000000010e0ea824 */ /* 0x000fe400078e0a02 */
[----:B0-----:R-:W-:-:S03]  /*15730*/  IMAD.HI.U32 R3, R7, R18, RZ ;  /* 0x0000001207037227 */ /* 0x001fc600078e00ff */
[C---:B------:R-:W-:Y:S01]  /*15740*/  ISETP.GT.U32.AND P2, PT, R2.reuse, R14, PT ;  /* 0x0000000e0200720c */ /* 0x040fe20003f44070 */
[----:B------:R-:W-:Y:S02]  /*15750*/  IMAD.MOV R3, RZ, RZ, -R3 ;  /* 0x000000ffff037224 */ /* 0x000fe400078e0a03 */
[----:B------:R-:W-:Y:S02]  /*15760*/  IMAD.MOV R9, RZ, RZ, -R9 ;  /* 0x000000ffff097224 */ /* 0x000fe400078e0a09 */
[C---:B------:R-:W-:Y:S02]  /*15770*/  IMAD R18, R2.reuse, R3, R18 ;  /* 0x0000000302127224 */ /* 0x040fe400078e0212 */
[----:B------:R-:W-:Y:S02]  /*15780*/  IMAD.MOV.U32 R13, RZ, RZ, R6 ;  /* 0x000000ffff0d7224 */ /* 0x000fe400078e0006 */
[C---:B------:R-:W-:Y:S02]  /*15790*/  IMAD R20, R2.reuse, R9, R20 ;  /* 0x0000000902147224 */ /* 0x040fe400078e0214 */
[----:B------:R-:W-:Y:S01]  /*157a0*/  @!P4 IMAD.MOV R13, RZ, RZ, -R13 ;  /* 0x000000ffff0dc224 */ /* 0x000fe200078e0a0d */
[----:B------:R-:W-:Y:S01]  /*157b0*/  ISETP.GT.U32.AND P4, PT, R2, R18, PT ;  /* 0x000000120200720c */ /* 0x000fe20003f84070 */
[----:B------:R-:W-:Y:S01]  /*157c0*/  @!P2 IMAD.IADD R14, R14, 0x1, -R2 ;  /* 0x000000010e0ea824 */ /* 0x000fe200078e0a02 */
[----:B------:R-:W-:Y:S01]  /*157d0*/  ISETP.GT.U32.AND P2, PT, R2, R20, PT ;  /* 0x000000140200720c */ /* 0x000fe20003f44070 */
[----:B------:R-:W-:Y:S01]  /*157e0*/  IMAD.HI.U32 R10, R7, R15, RZ ;  /* 0x0000000f070a7227 */ /* 0x000fe200078e00ff */
[----:B------:R0:W-:Y:S03]  /*157f0*/  STL [R1+0x1ec], R13 ;  /* 0x0001ec0d01007387 */ /* 0x0001e60000100800 */
[----:B------:R-:W-:-:S02]  /*15800*/  IMAD.MOV R10, RZ, RZ, -R10 ;  /* 0x000000ffff0a7224 */ /* 0x000fc400078e0a0a */
[C---:B------:R-:W-:Y:S02]  /*15810*/  VIADD R11, R5.reuse, 0x62 ;  /* 0x00000062050b7836 */ /* 0x040fe40000000000 */
[----:B------:R-:W-:Y:S02]  /*15820*/  IMAD R15, R2, R10, R15 ;  /* 0x0000000a020f7224 */ /* 0x000fe400078e020f */
[----:B------:R-:W-:Y:S01]  /*15830*/  VIADD R21, R5, 0x63 ;  /* 0x0000006305157836 */ /* 0x000fe20000000000 */
[----:B-1----:R-:W-:Y:S01]  /*15840*/  IABS R0, R11 ;  /* 0x0000000b00007213 */ /* 0x002fe20000000000 */
[--C-:B------:R-:W-:Y:S01]  /*15850*/  @!P4 IMAD.IADD R18, R18, 0x1, -R2.reuse ;  /* 0x000000011212c824 */ /* 0x100fe200078e0a02 */
[----:B------:R-:W-:Y:S01]  /*15860*/  ISETP.GT.U32.AND P4, PT, R2, R15, PT ;  /* 0x0000000f0200720c */ /* 0x000fe20003f84070 */
[----:B------:R-:W-:Y:S01]  /*15870*/  @!P2 IMAD.IADD R20, R20, 0x1, -R2 ;  /* 0x000000011414a824 */ /* 0x000fe200078e0a02 */
[----:B------:R-:W-:Y:S01]  /*15880*/  IABS R8, R21 ;  /* 0x0000001500087213 */ /* 0x000fe20000000000 */
[----:B------:R-:W-:-:S02]  /*15890*/  IMAD.MOV.U32 R22, RZ, RZ, R14 ;  /* 0x000000ffff167224 */ /* 0x000fc400078e000e */
[----:B------:R-:W-:Y:S01]  /*158a0*/  IMAD.HI.U32 R12, R7, R0, RZ ;  /* 0x00000000070c7227 */ /* 0x000fe200078e00ff */
[----:B------:R-:W-:-:S03]  /*158b0*/  ISETP.GT.U32.AND P2, PT, R2, R20, PT ;  /* 0x000000140200720c */ /* 0x000fc60003f44070 */
[----:B------:R-:W-:Y:S01]  /*158c0*/  @!P5 IMAD.MOV R22, RZ, RZ, -R22 ;  /* 0x000000ffff16d224 */ /* 0x000fe200078e0a16 */
[----:B------:R-:W-:Y:S01]  /*158d0*/  ISETP.GT.U32.AND P5, PT, R2, R18, PT ;  /* 0x000000120200720c */ /* 0x000fe20003fa4070 */
[----:B------:R-:W-:-:S03]  /*158e0*/  IMAD.HI.U32 R3, R7, R8, RZ ;  /* 0x0000000807037227 */ /* 0x000fc600078e00ff */
[----:B------:R1:W-:Y:S01]  /*158f0*/  STL [R1+0x1e0], R22 ;  /* 0x0001e01601007387 */ /* 0x0003e20000100800 */
[----:B------:R-:W-:Y:S02]  /*15900*/  IMAD.MOV R6, RZ, RZ, -R12 ;  /* 0x000000ffff067224 */ /* 0x000fe400078e0a0c */
[C---:B------:R-:W-:Y:S02]  /*15910*/  VIADD R17, R5.reuse, 0x61 ;  /* 0x0000006105117836 */ /* 0x040fe40000000000 */
[----:B------:R-:W-:Y:S02]  /*15920*/  VIADD R10, R5, 0x60 ;  /* 0x00000060050a7836 */ /* 0x000fe40000000000 */
[----:B------:R-:W-:Y:S01]  /*15930*/  IMAD.MOV R3, RZ, RZ, -R3 ;  /* 0x000000ffff037224 */ /* 0x000fe200078e0a03 */
[----:B0-----:R-:W-:Y:S01]  /*15940*/  IABS R13, R17 ;  /* 0x00000011000d7213 */ /* 0x001fe20000000000 */
[----:B------:R-:W-:Y:S01]  /*15950*/  IMAD R6, R2, R6, R0 ;  /* 0x0000000602067224 */ /* 0x000fe200078e0200 */
[----:B------:R-:W-:Y:S01]  /*15960*/  IABS R9, R10 ;  /* 0x0000000a00097213 */ /* 0x000fe20000000000 */
[----:B------:R-:W-:-:S02]  /*15970*/  @!P4 IMAD.IADD R15, R15, 0x1, -R2 ;  /* 0x000000010f0fc824 */ /* 0x000fc400078e0a02 */
[----:B------:R-:W-:Y:S02]  /*15980*/  IMAD R8, R2, R3, R8 ;  /* 0x0000000302087224 */ /* 0x000fe400078e0208 */
[----:B------:R-:W-:Y:S01]  /*15990*/  @!P2 IMAD.IADD R20, R20, 0x1, -R2 ;  /* 0x000000011414a824 */ /* 0x000fe200078e0a02 */
[C---:B------:R-:W-:Y:S01]  /*159a0*/  ISETP.GT.U32.AND P4, PT, R2.reuse, R15, PT ;  /* 0x0000000f0200720c */ /* 0x040fe20003f84070 */
[----:B------:R-:W-:Y:S01]  /*159b0*/  IMAD.MOV.U32 R14, RZ, RZ, R9 ;  /* 0x000000ffff0e7224 */ /* 0x000fe200078e0009 */
[----:B------:R-:W-:Y:S01]  /*159c0*/  ISETP.GT.U32.AND P2, PT, R2, R6, PT ;  /* 0x000000060200720c */ /* 0x000fe20003f44070 */
[----:B------:R-:W-:-:S04]  /*159d0*/  IMAD.HI.U32 R24, R7, R13, RZ ;  /* 0x0000000d07187227 */ /* 0x000fc800078e00ff */
[----:B------:R-:W-:Y:S01]  /*159e0*/  @!P5 IMAD.IADD R18, R18, 0x1, -R2 ;  /* 0x000000011212d824 */ /* 0x000fe200078e0a02 */
[----:B------:R-:W-:Y:S01]  /*159f0*/  ISETP.GT.U32.AND P5, PT, R2, R8, PT ;  /* 0x000000080200720c */ /* 0x000fe20003fa4070 */
[----:B-1----:R-:W-:-:S04]  /*15a00*/  IMAD.HI.U32 R22, R7, R14, RZ ;  /* 0x0000000e07167227 */ /* 0x002fc800078e00ff */
        /* <DEDUP_REMOVED lines=11> */
[----:B------:R-:W-:Y:S02]  /*15ac0*/  IMAD.MOV.U32 R21, RZ, RZ, R20 ;  /* 0x000000ffff157224 */ /* 0x000fe400078e0014 */
[----:B------:R-:W-:-:S04]  /*15ad0*/  IMAD.HI.U32 R22, R7, R23, RZ ;  /* 0x0000001707167227 */ /* 0x000fc800078e00ff */
[----:B------:R-:W-:Y:S01]  /*15ae0*/  @!P5 IMAD.IADD R8, R8, 0x1, -R2 ;  /* 0x000000010808d824 */ /* 0x000fe200078e0a02 */
[C---:B------:R-:W-:Y:S01]  /*15af0*/  ISETP.GT.U32.AND P5, PT, R2.reuse, R14, PT ;  /* 0x0000000e0200720c */ /* 0x040fe20003fa4070 */
[----:B------:R-:W-:Y:S01]  /*15b00*/  @!P6 IMAD.MOV R26, RZ, RZ, -R26 ;  /* 0x000000ffff1ae224 */ /* 0x000fe200078e0a1a */
[C---:B------:R-:W-:Y:S01]  /*15b10*/  ISETP.GT.U32.AND P6, PT, R2.reuse, R6, PT ;  /* 0x000000060200720c */ /* 0x040fe20003fc4070 */
[C---:B------:R-:W-:Y:S02]  /*15b20*/  VIADD R0, R5.reuse, 0x5e ;  /* 0x0000005e05007836 */ /* 0x040fe40000000000 */
[----:B------:R-:W-:Y:S01]  /*15b30*/  @!P0 IMAD.MOV R21, RZ, RZ, -R21 ;  /* 0x000000ffff158224 */ /* 0x000fe200078e0a15 */
[----:B------:R-:W-:Y:S01]  /*15b40*/  STL [R1+0x1d4], R26 ;  /* 0x0001d41a01007387 */ /* 0x000fe20000100800 */
[----:B------:R-:W-:Y:S01]  /*15b50*/  IMAD.MOV R22, RZ, RZ, -R22 ;  /* 0x000000ffff167224 */ /* 0x000fe200078e0a16 */
[----:B------:R-:W-:Y:S01]  /*15b60*/  IABS R19, R0 ;  /* 0x0000000000137213 */ /* 0x000fe20000000000 */
[----:B------:R-:W-:Y:S01]  /*15b70*/  VIADD R3, R5, 0x5d ;  /* 0x0000005d05037836 */ /* 0x000fe20000000000 */
[----:B------:R0:W-:Y:S01]  /*15b80*/  STL [R1+0x1cc], R21 ;  /* 0x0001cc1501007387 */ /* 0x0001e20000100800 */
[----:B------:R-:W-:-:S02]  /*15b90*/  IMAD R22, R2, R22, R23 ;  /* 0x0000001602167224 */ /* 0x000fc400078e0217 */
[--C-:B------:R-:W-:Y:S01]  /*15ba0*/  @!P4 IMAD.IADD R13, R13, 0x1, -R2.reuse ;  /* 0x000000010d0dc824 */ /* 0x100fe200078e0a02 */
[----:B------:R-:W-:Y:S01]  /*15bb0*/  IABS R9, R3 ;  /* 0x0000000300097213 */ /* 0x000fe20000000000 */
[C---:B------:R-:W-:Y:S01]  /*15bc0*/  IMAD.HI.U32 R25, R7.reuse, R19, RZ ;  /* 0x0000001307197227 */ /* 0x040fe200078e00ff */
[C---:B------:R-:W-:Y:S02]  /*15bd0*/  ISETP.GT.U32.AND P4, PT, R2.reuse, R8, PT ;  /* 0x000000080200720c */ /* 0x040fe40003f84070 */
[----:B------:R-:W-:Y:S01]  /*15be0*/  ISETP.GT.U32.AND P0, PT, R2, R13, PT ;  /* 0x0000000d0200720c */ /* 0x000fe20003f04070 */
[----:B------:R-:W-:Y:S02]  /*15bf0*/  @!P5 IMAD.IADD R14, R14, 0x1, -R2 ;  /* 0x000000010e0ed824 */ /* 0x000fe400078e0a02 */
[----:B0-----:R-:W-:Y:S02]  /*15c00*/  IMAD.MOV.U32 R21, RZ, RZ, R15 ;  /* 0x000000ffff157224 */ /* 0x001fe400078e000f */
[----:B------:R-:W-:Y:S01]  /*15c10*/  IMAD.HI.U32 R24, R7, R9, RZ ;  /* 0x0000000907187227 */ /* 0x000fe200078e00ff */
[----:B------:R-:W-:-:S03]  /*15c20*/  ISETP.GT.U32.AND P5, PT, R2, R14, PT ;  /* 0x0000000e0200720c */ /* 0x000fc60003fa4070 */
[----:B------:R-:W-:Y:S01]  /*15c30*/  @!P1 IMAD.MOV R21, RZ, RZ, -R21 ;  /* 0x000000ffff159224 */ /* 0x000fe200078e0a15 */
[C---:B------:R-:W-:Y:S01]  /*15c40*/  ISETP.GT.U32.AND P1, PT, R2.reuse, R22, PT ;  /* 0x000000160200720c */ /* 0x040fe20003f24070 */
[----:B------:R-:W-:Y:S02]  /*15c50*/  IMAD.MOV R25, RZ, RZ, -R25 ;  /* 0x000000ffff197224 */ /* 0x000fe400078e0a19 */
[----:B------:R-:W-:Y:S01]  /*15c60*/  VIADD R18, R5, 0x5c ;  /* 0x0000005c05127836 */ /* 0x000fe20000000000 */
[----:B------:R0:W-:Y:S01]  /*15c70*/  STL [R1+0x1c8], R21 ;  /* 0x0001c81501007387 */ /* 0x0001e20000100800 */
[----:B------:R-:W-:Y:S02]  /*15c80*/  IMAD.MOV R24, RZ, RZ, -R24 ;  /* 0x000000ffff187224 */ /* 0x000fe400078e0a18 */
[C---:B------:R-:W-:Y:S01]  /*15c90*/  IMAD R19, R2.reuse, R25, R19 ;  /* 0x0000001902137224 */ /* 0x040fe200078e0213 */
[----:B------:R-:W-:Y:S01]  /*15ca0*/  IABS R20, R18 ;  /* 0x0000001200147213 */ /* 0x000fe20000000000 */
[----:B------:R-:W-:-:S02]  /*15cb0*/  IMAD R9, R2, R24, R9 ;  /* 0x0000001802097224 */ /* 0x000fc400078e0209 */
[--C-:B------:R-:W-:Y:S01]  /*15cc0*/  @!P4 IMAD.IADD R8, R8, 0x1, -R2.reuse ;  /* 0x000000010808c824 */ /* 0x100fe200078e0a02 */
[----:B------:R-:W-:Y:S01]  /*15cd0*/  ISETP.GT.U32.AND P4, PT, R2, R19, PT ;  /* 0x000000130200720c */ /* 0x000fe20003f84070 */
[--C-:B------:R-:W-:Y:S01]  /*15ce0*/  @!P1 IMAD.IADD R22, R22, 0x1, -R2.reuse ;  /* 0x0000000116169824 */ /* 0x100fe200078e0a02 */
[----:B------:R-:W-:Y:S01]  /*15cf0*/  ISETP.GE.AND P1, PT, R10, RZ, PT ;  /* 0x000000ff0a00720c */ /* 0x000fe20003f26270 */
[----:B------:R-:W-:Y:S01]  /*15d00*/  @!P6 IMAD.IADD R6, R6, 0x1, -R2 ;  /* 0x000000010606e824 */ /* 0x000fe200078e0a02 */
[----:B------:R-:W-:Y:S01]  /*15d10*/  ISETP.GE.AND P6, PT, R11, RZ, PT ;  /* 0x000000ff0b00720c */ /* 0x000fe20003fc6270 */
[----:B0-----:R-:W-:-:S04]  /*15d20*/  IMAD.HI.U32 R21, R7, R20, RZ ;  /* 0x0000001407157227 */ /* 0x001fc800078e00ff */
[--C-:B------:R-:W-:Y:S01]  /*15d30*/  @!P0 IMAD.IADD R13, R13, 0x1, -R2.reuse ;  /* 0x000000010d0d8824 */ /* 0x100fe200078e0a02 */
[----:B------:R-:W-:Y:S01]  /*15d40*/  ISETP.GT.U32.AND P0, PT, R2, R9, PT ;  /* 0x000000090200720c */ /* 0x000fe20003f04070 */
[----:B------:R-:W-:Y:S01]  /*15d50*/  @!P5 IMAD.IADD R14, R14, 0x1, -R2 ;  /* 0x000000010e0ed824 */ /* 0x000fe200078e0a02 */
[----:B------:R-:W-:Y:S01]  /*15d60*/  ISETP.GE.AND P5, PT, R17, RZ, PT ;  /* 0x000000ff1100720c */ /* 0x000fe20003fa6270 */
[----:B------:R-:W-:Y:S02]  /*15d70*/  IMAD.MOV R21, RZ, RZ, -R21 ;  /* 0x000000ffff157224 */ /* 0x000fe400078e0a15 */
[----:B------:R-:W-:Y:S02]  /*15d80*/  VIADD R15, R5, 0x5b ;  /* 0x0000005b050f7836 */ /* 0x000fe40000000000 */
[----:B------:R-:W-:Y:S02]  /*15d90*/  IMAD.MOV.U32 R23, RZ, RZ, R6 ;  /* 0x000000ffff177224 */ /* 0x000fe400078e0006 */
[----:B------:R-:W-:Y:S01]  /*15da0*/  IMAD R10, R2, R21, R20 ;  /* 0x00000015020a7224 */ /* 0x000fe200078e0214 */
[----:B------:R-:W-:Y:S01]  /*15db0*/  IABS R11, R15 ;  /* 0x0000000f000b7213 */ /* 0x000fe20000000000 */
[----:B------:R-:W-:-:S02]  /*15dc0*/  IMAD.MOV.U32 R6, RZ, RZ, R14 ;  /* 0x000000ffff067224 */ /* 0x000fc400078e000e */
[----:B------:R-:W-:Y:S01]  /*15dd0*/  @!P4 IMAD.IADD R19, R19, 0x1, -R2 ;  /* 0x000000011313c824 */ /* 0x000fe200078e0a02 */
[----:B------:R-:W-:Y:S01]  /*15de0*/  ISETP.GE.AND P4, PT, R12, RZ, PT ;  /* 0x000000ff0c00720c */ /* 0x000fe20003f86270 */
[----:B------:R-:W-:Y:S01]  /*15df0*/  @!P1 IMAD.MOV R6, RZ, RZ, -R6 ;  /* 0x000000ffff069224 */ /* 0x000fe200078e0a06 */
[C---:B------:R-:W-:Y:S01]  /*15e00*/  ISETP.GT.U32.AND P1, PT, R2.reuse, R10, PT ;  /* 0x0000000a0200720c */ /* 0x040fe20003f24070 */
[----:B------:R-:W-:Y:S02]  /*15e10*/  IMAD.MOV.U32 R24, RZ, RZ, R8 ;  /* 0x000000ffff187224 */ /* 0x000fe400078e0008 */
[----:B------:R-:W-:Y:S01]  /*15e20*/  @!P0 IMAD.IADD R9, R9, 0x1, -R2 ;  /* 0x0000000109098824 */ /* 0x000fe200078e0a02 */
[C---:B------:R-:W-:Y:S01]  /*15e30*/  ISETP.GT.U32.AND P0, PT, R2.reuse, R22, PT ;  /* 0x000000160200720c */ /* 0x040fe20003f04070 */
[----:B------:R-:W-:Y:S01]  /*15e40*/  @!P6 IMAD.MOV R23, RZ, RZ, -R23 ;  /* 0x000000ffff17e224 */ /* 0x000fe200078e0a17 */
[----:B------:R-:W-:Y:S01]  /*15e50*/  ISETP.GT.U32.AND P6, PT, R2, R19, PT ;  /* 0x000000130200720c */ /* 0x000fe20003fc4070 */
[----:B------:R-:W-:-:S04]  /*15e60*/  IMAD.HI.U32 R17, R7, R11, RZ ;  /* 0x0000000b07117227 */ /* 0x000fc800078e00ff */
[----:B------:R-:W-:Y:S02]  /*15e70*/  IMAD.MOV.U32 R12, RZ, RZ, R13 ;  /* 0x000000ffff0c7224 */ /* 0x000fe400078e000d */
[----:B------:R-:W-:Y:S01]  /*15e80*/  @!P2 IMAD.MOV R24, RZ, RZ, -R24 ;  /* 0x000000ffff18a224 */ /* 0x000fe200078e0a18 */
[----:B------:R-:W-:Y:S01]  /*15e90*/  ISETP.GT.U32.AND P2, PT, R2, R9, PT ;  /* 0x000000090200720c */ /* 0x000fe20003f44070 */
[----:B------:R-:W-:Y:S02]  /*15ea0*/  IMAD.MOV R8, RZ, RZ, -R17 ;  /* 0x000000ffff087224 */ /* 0x000fe400078e0a11 */
[----:B------:R-:W-:Y:S01]  /*15eb0*/  @!P5 IMAD.MOV R12, RZ, RZ, -R12 ;  /* 0x000000ffff0cd224 */ /* 0x000fe200078e0a0c */
[----:B------:R-:W-:Y:S01]  /*15ec0*/  ISETP.GE.AND P5, PT, R0, RZ, PT ;  /* 0x000000ff0000720c */ /* 0x000fe20003fa6270 */
[----:B------:R-:W-:Y:S01]  /*15ed0*/  VIADD R0, R5, 0x5a ;  /* 0x0000005a05007836 */ /* 0x000fe20000000000 */
[----:B------:R-:W-:Y:S01]  /*15ee0*/  STL [R1+0x1c4], R24 ;  /* 0x0001c41801007387 */ /* 0x000fe20000100800 */
[----:B------:R-:W-:-:S02]  /*15ef0*/  IMAD R11, R2, R8, R11 ;  /* 0x00000008020b7224 */ /* 0x000fc400078e020b */
[--C-:B------:R-:W-:Y:S01]  /*15f00*/  @!P1 IMAD.IADD R10, R10, 0x1, -R2.reuse ;  /* 0x000000010a0a9824 */ /* 0x100fe200078e0a02 */
[----:B------:R-:W-:Y:S01]  /*15f10*/  STL [R1+0x1c0], R23 ;  /* 0x0001c01701007387 */ /* 0x000fe20000100800 */
[--C-:B------:R-:W-:Y:S01]  /*15f20*/  @!P0 IMAD.IADD R22, R22, 0x1, -R2.reuse ;  /* 0x0000000116168824 */ /* 0x100fe200078e0a02 */
[----:B------:R-:W-:Y:S01]  /*15f30*/  ISETP.GE.AND P0, PT, R3, RZ, PT ;  /* 0x000000ff0300720c */ /* 0x000fe20003f06270 */
[----:B------:R-:W-:Y:S01]  /*15f40*/  @!P6 IMAD.IADD R19, R19, 0x1, -R2 ;  /* 0x000000011313e824 */ /* 0x000fe200078e0a02 */
[----:B------:R-:W-:Y:S01]  /*15f50*/  STL [R1+0x1ac], R12 ;  /* 0x0001ac0c01007387 */ /* 0x000fe20000100800 */
[C---:B------:R-:W-:Y:S01]  /*15f60*/  ISETP.GT.U32.AND P6, PT, R2.reuse, R11, PT ;  /* 0x0000000b0200720c */ /* 0x040fe20003fc4070 */
[----:B------:R-:W-:Y:S01]  /*15f70*/  IMAD.MOV.U32 R13, RZ, RZ, R22 ;  /* 0x000000ffff0d7224 */ /* 0x000fe200078e0016 */
[----:B------:R-:W-:Y:S01]  /*15f80*/  ISETP.GT.U32.AND P1, PT, R2, R10, PT ;  /* 0x0000000a0200720c */ /* 0x000fe20003f24070 */
[----:B------:R0:W-:Y:S01]  /*15f90*/  STL [R1+0x68], R6 ;  /* 0x0000680601007387 */ /* 0x0001e20000100800 */
[----:B------:R-:W-:-:S02]  /*15fa0*/  VIADD R3, R5, 0x59 ;  /* 0x0000005905037836 */ /* 0x000fc40000000000 */
[----:B------:R-:W-:Y:S01]  /*15fb0*/  @!P4 IMAD.MOV R13, RZ, RZ, -R13 ;  /* 0x000000ffff0dc224 */ /* 0x000fe200078e0a0d */
[----:B------:R-:W-:Y:S01]  /*15fc0*/  ISETP.GE.AND P4, PT, R15, RZ, PT ;  /* 0x000000ff0f00720c */ /* 0x000fe20003f86270 */
[--C-:B------:R-:W-:Y:S01]  /*15fd0*/  @!P2 IMAD.IADD R9, R9, 0x1, -R2.reuse ;  /* 0x000000010909a824 */ /* 0x100fe200078e0a02 */
[----:B------:R-:W-:Y:S01]  /*15fe0*/  IABS R8, R3 ;  /* 0x0000000300087213 */ /* 0x000fe20000000000 */
[----:B------:R-:W-:Y:S01]  /*15ff0*/  VIADD R27, R5, 0x7 ;  /* 0x00000007051b7836 */ /* 0x000fe20000000000 */
[----:B------:R1:W-:Y:S01]  /*16000*/  STL [R1+0x64], R13 ;  /* 0x0000640d01007387 */ /* 0x0003e20000100800 */
[----:B------:R-:W-:Y:S01]  /*16010*/  ISETP.GE.AND P2, PT, R18, RZ, PT ;  /* 0x000000ff1200720c */ /* 0x000fe20003f46270 */
[--C-:B------:R-:W-:Y:S01]  /*16020*/  @!P6 IMAD.IADD R11, R11, 0x1, -R2.reuse ;  /* 0x000000010b0be824 */ /* 0x100fe200078e0a02 */
[----:B0-----:R-:W-:Y:S01]  /*16030*/  IABS R6, R0 ;  /* 0x0000000000067213 */ /* 0x001fe20000000000 */
[----:B------:R-:W-:Y:S02]  /*16040*/  @!P1 IMAD.IADD R10, R10, 0x1, -R2 ;  /* 0x000000010a0a9824 */ /* 0x000fe400078e0a02 */
[----:B------:R-:W-:Y:S01]  /*16050*/  @!P0 IMAD.MOV R9, RZ, RZ, -R9 ;  /* 0x000000ffff098224 */ /* 0x000fe200078e0a09 */
[----:B------:R-:W-:Y:S01]  /*16060*/  ISETP.GT.U32.AND P6, PT, R2, R11, PT ;  /* 0x0000000b0200720c */ /* 0x000fe20003fc4070 */
[----:B------:R-:W-:Y:S01]  /*16070*/  IMAD.HI.U32 R12, R7, R6, RZ ;  /* 0x00000006070c7227 */ /* 0x000fe200078e00ff */
[----:B------:R-:W-:-:S03]  /*16080*/  ISETP.GE.AND P0, PT, R3, RZ, PT ;  /* 0x000000ff0300720c */ /* 0x000fc60003f06270 */
[----:B------:R-:W-:Y:S02]  /*16090*/  IMAD.MOV R12, RZ, RZ, -R12 ;  /* 0x000000ffff0c7224 */ /* 0x000fe400078e0a0c */
[----:B-1----:R-:W-:Y:S02]  /*160a0*/  IMAD.MOV.U32 R13, RZ, RZ, R19 ;  /* 0x000000ffff0d7224 */ /* 0x002fe400078e0013 */
[----:B------:R-:W-:Y:S02]  /*160b0*/  IMAD R15, R2, R12, R6 ;  /* 0x0000000c020f7224 */ /* 0x000fe400078e0206 */
[----:B------:R-:W-:Y:S01]  /*160c0*/  @!P5 IMAD.MOV R13, RZ, RZ, -R13 ;  /* 0x000000ffff0dd224 */ /* 0x000fe200078e0a0d */
[----:B------:R-:W-:Y:S01]  /*160d0*/  ISETP.GE.AND P5, PT, R0, RZ, PT ;  /* 0x000000ff0000720c */ /* 0x000fe20003fa6270 */
[----:B------:R-:W-:Y:S01]  /*160e0*/  IMAD.HI.U32 R0, R7, R8, RZ ;  /* 0x0000000807007227 */ /* 0x000fe200078e00ff */
[----:B------:R-:W-:Y:S02]  /*160f0*/  ISETP.GT.U32.AND P1, PT, R2, R15, PT ;  /* 0x0000000f0200720c */ /* 0x000fe40003f24070 */
[----:B------:R-:W-:Y:S01]  /*16100*/  STL [R1+0x60], R13 ;  /* 0x0000600d01007387 */ /* 0x000fe20000100800 */
[----:B------:R-:W-:-:S02]  /*16110*/  IMAD.MOV R0, RZ, RZ, -R0 ;  /* 0x000000ffff007224 */ /* 0x000fc400078e0a00 */
[----:B------:R-:W-:Y:S01]  /*16120*/  VIADD R6, R5, 0x58 ;  /* 0x0000005805067836 */ /* 0x000fe20000000000 */
[----:B------:R0:W-:Y:S01]  /*16130*/  STL [R1+0x5c], R9 ;  /* 0x00005c0901007387 */ /* 0x0001e20000100800 */
[C---:B------:R-:W-:Y:S02]  /*16140*/  IMAD R19, R2.reuse, R0, R8 ;  /* 0x0000000002137224 */ /* 0x040fe400078e0208 */
[--C-:B------:R-:W-:Y:S01]  /*16150*/  @!P6 IMAD.IADD R11, R11, 0x1, -R2.reuse ;  /* 0x000000010b0be824 */ /* 0x100fe200078e0a02 */
[----:B------:R-:W-:Y:S01]  /*16160*/  IABS R17, R6 ;  /* 0x0000000600117213 */ /* 0x000fe20000000000 */
[----:B------:R-:W-:Y:S01]  /*16170*/  VIADD R0, R5, 0x56 ;  /* 0x0000005605007836 */ /* 0x000fe20000000000 */
[----:B------:R-:W-:Y:S01]  /*16180*/  ISETP.GT.U32.AND P6, PT, R2, R19, PT ;  /* 0x000000130200720c */ /* 0x000fe20003fc4070 */
[----:B------:R-:W-:Y:S01]  /*16190*/  @!P1 IMAD.IADD R15, R15, 0x1, -R2 ;  /* 0x000000010f0f9824 */ /* 0x000fe200078e0a02 */
[----:B------:R-:W-:Y:S01]  /*161a0*/  ISETP.GE.AND P1, PT, R6, RZ, PT ;  /* 0x000000ff0600720c */ /* 0x000fe20003f26270 */
[----:B------:R-:W-:Y:S01]  /*161b0*/  VIADD R3, R5, 0x57 ;  /* 0x0000005705037836 */ /* 0x000fe20000000000 */
[----:B------:R-:W-:Y:S01]  /*161c0*/  IABS R8, R0 ;  /* 0x0000000000087213 */ /* 0x000fe20000000000 */
[----:B0-----:R-:W-:-:S02]  /*161d0*/  IMAD.MOV.U32 R9, RZ, RZ, R10 ;  /* 0x000000ffff097224 */ /* 0x001fc400078e000a */
[----:B------:R-:W-:Y:S01]  /*161e0*/  VIADD R12, R5, 0x55 ;  /* 0x00000055050c7836 */ /* 0x000fe20000000000 */
[----:B------:R-:W-:Y:S01]  /*161f0*/  IABS R13, R3 ;  /* 0x00000003000d7213 */ /* 0x000fe20000000000 */
[----:B------:R-:W-:Y:S01]  /*16200*/  @!P2 IMAD.MOV R9, RZ, RZ, -R9 ;  /* 0x000000ffff09a224 */ /* 0x000fe200078e0a09 */
[----:B------:R-:W-:Y:S01]  /*16210*/  ISETP.GT.U32.AND P2, PT, R2, R15, PT ;  /* 0x0000000f0200720c */ /* 0x000fe20003f44070 */
[----:B------:R-:W-:Y:S02]  /*16220*/  IMAD.MOV.U32 R10, RZ, RZ, R8 ;  /* 0x000000ffff0a7224 */ /* 0x000fe400078e0008 */
[----:B------:R-:W-:Y:S01]  /*16230*/  @!P6 IMAD.IADD R19, R19, 0x1, -R2 ;  /* 0x000000011313e824 */ /* 0x000fe200078e0a02 */
[----:B------:R0:W-:Y:S01]  /*16240*/  STL [R1+0x114], R9 ;  /* 0x0001140901007387 */ /* 0x0001e20000100800 */
[----:B------:R-:W-:-:S03]  /*16250*/  IMAD.HI.U32 R8, R7, R13, RZ ;  /* 0x0000000d07087227 */ /* 0x000fc600078e00ff */
[----:B------:R-:W-:Y:S01]  /*16260*/  ISETP.GT.U32.AND P6, PT, R2, R19, PT ;  /* 0x000000130200720c */ /* 0x000fe20003fc4070 */
[----:B------:R-:W-:-:S04]  /*16270*/  IMAD.HI.U32 R6, R7, R10, RZ ;  /* 0x0000000a07067227 */ /* 0x000fc800078e00ff */
[----:B------:R-:W-:Y:S02]  /*16280*/  @!P2 IMAD.IADD R15, R15, 0x1, -R2 ;  /* 0x000000010f0fa824 */ /* 0x000fe400078e0a02 */
[----:B0-----:R-:W-:-:S04]  /*16290*/  IMAD.HI.U32 R9, R7, R17, RZ ;  /* 0x0000001107097227 */ /* 0x001fc800078e00ff */
[----:B------:R-:W-:Y:S02]  /*162a0*/  IMAD.MOV R9, RZ, RZ, -R9 ;  /* 0x000000ffff097224 */ /* 0x000fe400078e0a09 */
[----:B------:R-:W-:Y:S02]  /*162b0*/  IMAD.MOV R8, RZ, RZ, -R8 ;  /* 0x000000ffff087224 */ /* 0x000fe400078e0a08 */
[C---:B------:R-:W-:Y:S02]  /*162c0*/  IMAD R17, R2.reuse, R9, R17 ;  /* 0x0000000902117224 */ /* 0x040fe400078e0211 */
[----:B------:R-:W-:Y:S02]  /*162d0*/  IMAD.MOV R6, RZ, RZ, -R6 ;  /* 0x000000ffff067224 */ /* 0x000fe400078e0a06 */
[C---:B------:R-:W-:Y:S01]  /*162e0*/  IMAD R13, R2.reuse, R8, R13 ;  /* 0x00000008020d7224 */ /* 0x040fe200078e020d */
[C---:B------:R-:W-:Y:S01]  /*162f0*/  ISETP.GT.U32.AND P2, PT, R2.reuse, R17, PT ;  /* 0x000000110200720c */ /* 0x040fe20003f44070 */
[C---:B------:R-:W-:Y:S01]  /*16300*/  IMAD R10, R2.reuse, R6, R10 ;  /* 0x00000006020a7224 */ /* 0x040fe200078e020a */
[----:B------:R-:W-:Y:S01]  /*16310*/  IABS R6, R12 ;  /* 0x0000000c00067213 */ /* 0x000fe20000000000 */
[----:B------:R-:W-:Y:S01]  /*16320*/  @!P6 IMAD.IADD R19, R19, 0x1, -R2 ;  /* 0x000000011313e824 */ /* 0x000fe200078e0a02 */
[----:B------:R-:W-:Y:S01]  /*16330*/  ISETP.GT.U32.AND P6, PT, R2, R13, PT ;  /* 0x0000000d0200720c */ /* 0x000fe20003fc4070 */
[----:B------:R-:W-:-:S02]  /*16340*/  IMAD.MOV.U32 R20, RZ, RZ, R15 ;  /* 0x000000ffff147224 */ /* 0x000fc400078e000f */
[----:B------:R-:W-:-:S04]  /*16350*/  IMAD.HI.U32 R15, R7, R6, RZ ;  /* 0x00000006070f7227 */ /* 0x000fc800078e00ff */
[----:B------:R-:W-:Y:S01]  /*16360*/  @!P5 IMAD.MOV R20, RZ, RZ, -R20 ;  /* 0x000000ffff14d224 */ /* 0x000fe200078e0a14 */
[C---:B------:R-:W-:Y:S01]  /*16370*/  ISETP.GT.U32.AND P5, PT, R2.reuse, R10, PT ;  /* 0x0000000a0200720c */ /* 0x040fe20003fa4070 */
[----:B------:R-:W-:Y:S02]  /*16380*/  @!P2 IMAD.IADD R17, R17, 0x1, -R2 ;  /* 0x000000011111a824 */ /* 0x000fe400078e0a02 */
[----:B------:R-:W-:Y:S02]  /*16390*/  IMAD.MOV R15, RZ, RZ, -R15 ;  /* 0x000000ffff0f7224 */ /* 0x000fe400078e0a0f */
[----:B------:R-:W-:Y:S01]  /*163a0*/  @!P0 IMAD.MOV R19, RZ, RZ, -R19 ;  /* 0x000000ffff138224 */ /* 0x000fe200078e0a13 */
[----:B------:R-:W-:Y:S01]  /*163b0*/  ISETP.GT.U32.AND P2, PT, R2, R17, PT ;  /* 0x000000110200720c */ /* 0x000fe20003f44070 */
[----:B------:R-:W-:Y:S01]  /*163c0*/  @!P4 IMAD.MOV R11, RZ, RZ, -R11 ;  /* 0x000000ffff0bc224 */ /* 0x000fe200078e0a0b */
[----:B------:R-:W-:Y:S01]  /*163d0*/  ISETP.GE.AND P0, PT, R0, RZ, PT ;  /* 0x000000ff0000720c */ /* 0x000fe20003f06270 */
[----:B------:R-:W-:Y:S01]  /*163e0*/  IMAD R0, R2, R15, R6 ;  /* 0x0000000f02007224 */ /* 0x000fe200078e0206 */
[----:B------:R-:W-:Y:S01]  /*163f0*/  ISETP.GE.AND P4, PT, R3, RZ, PT ;  /* 0x000000ff0300720c */ /* 0x000fe20003f86270 */
[----:B------:R-:W-:Y:S01]  /*16400*/  @!P6 IMAD.IADD R13, R13, 0x1, -R2 ;  /* 0x000000010d0de824 */ /* 0x000fe200078e0a02 */
[----:B------:R0:W-:Y:S01]  /*16410*/  STL [R1+0x1b8], R11 ;  /* 0x0001b80b01007387 */ /* 0x0001e20000100800 */
[----:B------:R-:W-:-:S02]  /*16420*/  VIADD R3, R5, 0x54 ;  /* 0x0000005405037836 */ /* 0x000fc40000000000 */
[----:B------:R-:W-:Y:S01]  /*16430*/  VIADD R8, R5, 0x53 ;  /* 0x0000005305087836 */ /* 0x000fe20000000000 */
[----:B------:R-:W-:Y:S01]  /*16440*/  ISETP.GT.U32.AND P6, PT, R2, R13, PT ;  /* 0x0000000d0200720c */ /* 0x000fe20003fc4070 */
[--C-:B------:R-:W-:Y:S01]  /*16450*/  @!P5 IMAD.IADD R10, R10, 0x1, -R2.reuse ;  /* 0x000000010a0ad824 */ /* 0x100fe200078e0a02 */
[----:B------:R-:W-:Y:S01]  /*16460*/  IABS R18, R3 ;  /* 0x0000000300127213 */ /* 0x000fe20000000000 */
[----:B------:R-:W-:Y:S01]  /*16470*/  @!P2 IMAD.IADD R17, R17, 0x1, -R2 ;  /* 0x000000011111a824 */ /* 0x000fe200078e0a02 */
[C---:B------:R-:W-:Y:S01]  /*16480*/  ISETP.GT.U32.AND P2, PT, R2.reuse, R0, PT ;  /* 0x000000000200720c */ /* 0x040fe20003f44070 */
[----:B------:R-:W-:Y:S01]  /*16490*/  STL [R1+0x1b0], R20 ;  /* 0x0001b01401007387 */ /* 0x000fe20000100800 */
[----:B------:R-:W-:Y:S01]  /*164a0*/  IABS R14, R8 ;  /* 0x00000008000e7213 */ /* 0x000fe20000000000 */
[----:B------:R-:W-:Y:S01]  /*164b0*/  VIADD R9, R5, 0x52 ;  /* 0x0000005205097836 */ /* 0x000fe20000000000 */
[----:B------:R-:W-:Y:S01]  /*164c0*/  ISETP.GT.U32.AND P5, PT, R2, R10, PT ;  /* 0x0000000a0200720c */ /* 0x000fe20003fa4070 */
[----:B------:R1:W-:Y:S02]  /*164d0*/  STL [R1+0x19c], R19 ;  /* 0x00019c1301007387 */ /* 0x0003e40000100800 */
[----:B------:R-:W-:Y:S01]  /*164e0*/  IMAD.HI.U32 R6, R7, R14, RZ ;  /* 0x0000000e07067227 */ /* 0x000fe200078e00ff */
[----:B0-----:R-:W-:-:S03]  /*164f0*/  IABS R11, R9 ;  /* 0x00000009000b7213 */ /* 0x001fc60000000000 */
[----:B------:R-:W-:Y:S02]  /*16500*/  IMAD.MOV R6, RZ, RZ, -R6 ;  /* 0x000000ffff067224 */ /* 0x000fe400078e0a06 */
[----:B------:R-:W-:Y:S02]  /*16510*/  @!P2 IMAD.IADD R0, R0, 0x1, -R2 ;  /* 0x000000010000a824 */ /* 0x000fe400078e0a02 */
[----:B-1----:R-:W-:-:S03]  /*16520*/  IMAD.HI.U32 R19, R7, R18, RZ ;  /* 0x0000001207137227 */ /* 0x002fc600078e00ff */
[----:B------:R-:W-:Y:S01]  /*16530*/  ISETP.GT.U32.AND P2, PT, R2, R0, PT ;  /* 0x000000000200720c */ /* 0x000fe20003f44070 */
[----:B------:R-:W-:Y:S02]  /*16540*/  IMAD.MOV R19, RZ, RZ, -R19 ;  /* 0x000000ffff137224 */ /* 0x000fe400078e0a13 */
[----:B------:R-:W-:Y:S01]  /*16550*/  @!P6 IMAD.IADD R13, R13, 0x1, -R2 ;  /* 0x000000010d0de824 */ /* 0x000fe200078e0a02 */
[----:B------:R-:W-:Y:S01]  /*16560*/  ISETP.GE.AND P6, PT, R12, RZ, PT ;  /* 0x000000ff0c00720c */ /* 0x000fe20003fc6270 */
[C---:B------:R-:W-:Y:S02]  /*16570*/  IMAD R12, R2.reuse, R19, R18 ;  /* 0x00000013020c7224 */ /* 0x040fe400078e0212 */
[----:B------:R-:W-:Y:S02]  /*16580*/  IMAD.MOV.U32 R20, RZ, RZ, R17 ;  /* 0x000000ffff147224 */ /* 0x000fe400078e0011 */
[----:B------:R-:W-:Y:S02]  /*16590*/  IMAD R14, R2, R6, R14 ;  /* 0x00000006020e7224 */ /* 0x000fe400078e020e */
[----:B------:R-:W-:-:S04]  /*165a0*/  IMAD.HI.U32 R15, R7, R11, RZ ;  /* 0x0000000b070f7227 */ /* 0x000fc800078e00ff */
[----:B------:R-:W-:Y:S01]  /*165b0*/  @!P1 IMAD.MOV R20, RZ, RZ, -R20 ;  /* 0x000000ffff149224 */ /* 0x000fe200078e0a14 */
[----:B------:R-:W-:Y:S01]  /*165c0*/  ISETP.GT.U32.AND P1, PT, R2, R12, PT ;  /* 0x0000000c0200720c */ /* 0x000fe20003f24070 */
[--C-:B------:R-:W-:Y:S01]  /*165d0*/  @!P5 IMAD.IADD R10, R10, 0x1, -R2.reuse ;  /* 0x000000010a0ad824 */ /* 0x100fe200078e0a02 */
[C---:B------:R-:W-:Y:S01]  /*165e0*/  ISETP.GT.U32.AND P5, PT, R2.reuse, R14, PT ;  /* 0x0000000e0200720c */ /* 0x040fe20003fa4070 */
[----:B------:R-:W-:Y:S01]  /*165f0*/  IMAD.MOV R15, RZ, RZ, -R15 ;  /* 0x000000ffff0f7224 */ /* 0x000fe200078e0a0f */
[----:B------:R-:W-:Y:S01]  /*16600*/  STL [R1+0x154], R20 ;  /* 0x0001541401007387 */ /* 0x000fe20000100800 */
[----:B------:R-:W-:Y:S02]  /*16610*/  VIADD R6, R5, 0x51 ;  /* 0x0000005105067836 */ /* 0x000fe40000000000 */
[----:B------:R-:W-:Y:S01]  /*16620*/  @!P4 IMAD.MOV R13, RZ, RZ, -R13 ;  /* 0x000000ffff0dc224 */ /* 0x000fe200078e0a0d */
[----:B------:R-:W-:Y:S01]  /*16630*/  ISETP.GE.AND P4, PT, R3, RZ, PT ;  /* 0x000000ff0300720c */ /* 0x000fe20003f86270 */
[----:B------:R-:W-:Y:S01]  /*16640*/  IMAD R11, R2, R15, R11 ;  /* 0x0000000f020b7224 */ /* 0x000fe200078e020b */
[----:B------:R-:W-:Y:S01]  /*16650*/  IABS R15, R6 ;  /* 0x00000006000f7213 */ /* 0x000fe20000000000 */
[----:B------:R-:W-:Y:S01]  /*16660*/  VIADD R3, R5, 0x50 ;  /* 0x0000005005037836 */ /* 0x000fe20000000000 */
[----:B------:R0:W-:Y:S01]  /*16670*/  STL [R1+0x168], R13 ;  /* 0x0001680d01007387 */ /* 0x0001e20000100800 */
[----:B------:R-:W-:Y:S01]  /*16680*/  @!P2 IMAD.IADD R0, R0, 0x1, -R2 ;  /* 0x000000010000a824 */ /* 0x000fe200078e0a02 */
[----:B------:R-:W-:Y:S01]  /*16690*/  ISETP.GE.AND P2, PT, R8, RZ, PT ;  /* 0x000000ff0800720c */ /* 0x000fe20003f46270 */
[----:B------:R-:W-:Y:S01]  /*166a0*/  IMAD.MOV.U32 R17, RZ, RZ, R10 ;  /* 0x000000ffff117224 */ /* 0x000fe200078e000a */
[----:B------:R-:W-:Y:S01]  /*166b0*/  IABS R8, R3 ;  /* 0x0000000300087213 */ /* 0x000fe20000000000 */
[----:B------:R-:W-:-:S04]  /*166c0*/  IMAD.HI.U32 R10, R7, R15, RZ ;  /* 0x0000000f070a7227 */ /* 0x000fc800078e00ff */
[--C-:B------:R-:W-:Y:S01]  /*166d0*/  @!P1 IMAD.IADD R12, R12, 0x1, -R2.reuse ;  /* 0x000000010c0c9824 */ /* 0x100fe200078e0a02 */
[----:B------:R-:W-:Y:S01]  /*166e0*/  ISETP.GE.AND P1, PT, R9, RZ, PT ;  /* 0x000000ff0900720c */ /* 0x000fe20003f26270 */
[----:B------:R-:W-:Y:S01]  /*166f0*/  @!P0 IMAD.MOV R17, RZ, RZ, -R17 ;  /* 0x000000ffff118224 */ /* 0x000fe200078e0a11 */
[----:B------:R-:W-:Y:S01]  /*16700*/  ISETP.GT.U32.AND P0, PT, R2, R11, PT ;  /* 0x0000000b0200720c */ /* 0x000fe20003f04070 */
[----:B------:R-:W-:Y:S01]  /*16710*/  @!P5 IMAD.IADD R14, R14, 0x1, -R2 ;  /* 0x000000010e0ed824 */ /* 0x000fe200078e0a02 */
[----:B------:R-:W-:Y:S01]  /*16720*/  ISETP.GT.U32.AND P5, PT, R2, R12, PT ;  /* 0x0000000c0200720c */ /* 0x000fe20003fa4070 */
[----:B0-----:R-:W-:Y:S01]  /*16730*/  IMAD.MOV.U32 R13, RZ, RZ, R0 ;  /* 0x000000ffff0d7224 */ /* 0x001fe200078e0000 */
[----:B------:R-:W-:Y:S01]  /*16740*/  STL [R1+0x170], R17 ;  /* 0x0001701101007387 */ /* 0x000fe20000100800 */
[----:B------:R-:W-:Y:S02]  /*16750*/  IMAD.MOV R9, RZ, RZ, -R10 ;  /* 0x000000ffff097224 */ /* 0x000fe400078e0a0a */
[----:B------:R-:W-:-:S02]  /*16760*/  IMAD.MOV.U32 R10, RZ, RZ, R8 ;  /* 0x000000ffff0a7224 */ /* 0x000fc400078e0008 */
[----:B------:R-:W-:Y:S01]  /*16770*/  @!P6 IMAD.MOV R13, RZ, RZ, -R13 ;  /* 0x000000ffff0de224 */ /* 0x000fe200078e0a0d */
[----:B------:R-:W-:Y:S01]  /*16780*/  ISETP.GT.U32.AND P6, PT, R2, R14, PT ;  /* 0x0000000e0200720c */ /* 0x000fe20003fc4070 */
[----:B------:R-:W-:-:S03]  /*16790*/  IMAD.HI.U32 R8, R7, R10, RZ ;  /* 0x0000000a07087227 */ /* 0x000fc600078e00ff */
[----:B------:R0:W-:Y:S01]  /*167a0*/  STL [R1+0x188], R13 ;  /* 0x0001880d01007387 */ /* 0x0001e20000100800 */
[----:B------:R-:W-:Y:S02]  /*167b0*/  IMAD.MOV R8, RZ, RZ, -R8 ;  /* 0x000000ffff087224 */ /* 0x000fe400078e0a08 */
[----:B------:R-:W-:Y:S02]  /*167c0*/  @!P0 IMAD.IADD R11, R11, 0x1, -R2 ;  /* 0x000000010b0b8824 */ /* 0x000fe400078e0a02 */
[C---:B------:R-:W-:Y:S02]  /*167d0*/  IMAD R10, R2.reuse, R8, R10 ;  /* 0x00000008020a7224 */ /* 0x040fe400078e020a */
[C---:B------:R-:W-:Y:S01]  /*167e0*/  IMAD R15, R2.reuse, R9, R15 ;  /* 0x00000009020f7224 */ /* 0x040fe200078e020f */
[----:B------:R-:W-:Y:S01]  /*167f0*/  ISETP.GT.U32.AND P0, PT, R2, R11, PT ;  /* 0x0000000b0200720c */ /* 0x000fe20003f04070 */
[--C-:B------:R-:W-:Y:S01]  /*16800*/  @!P6 IMAD.IADD R14, R14, 0x1, -R2.reuse ;  /* 0x000000010e0ee824 */ /* 0x100fe200078e0a02 */
[----:B------:R-:W-:Y:S01]  /*16810*/  ISETP.GT.U32.AND P6, PT, R2, R10, PT ;  /* 0x0000000a0200720c */ /* 0x000fe20003fc4070 */
[----:B------:R-:W-:Y:S01]  /*16820*/  @!P5 IMAD.IADD R12, R12, 0x1, -R2 ;  /* 0x000000010c0cd824 */ /* 0x000fe200078e0a02 */
[----:B------:R-:W-:Y:S01]  /*16830*/  ISETP.GT.U32.AND P5, PT, R2, R15, PT ;  /* 0x0000000f0200720c */ /* 0x000fe20003fa4070 */
[----:B0-----:R-:W-:-:S02]  /*16840*/  VIADD R13, R5, 0x4e ;  /* 0x0000004e050d7836 */ /* 0x001fc40000000000 */
[C---:B------:R-:W-:Y:S02]  /*16850*/  VIADD R19, R5.reuse, 0x4d ;  /* 0x0000004d05137836 */ /* 0x040fe40000000000 */
[----:B------:R-:W-:Y:S01]  /*16860*/  VIADD R0, R5, 0x4f ;  /* 0x0000004f05007836 */ /* 0x000fe20000000000 */
[----:B------:R-:W-:Y:S01]  /*16870*/  IABS R8, R13 ;  /* 0x0000000d00087213 */ /* 0x000fe20000000000 */
[----:B------:R-:W-:Y:S01]  /*16880*/  IMAD.MOV.U32 R20, RZ, RZ, R12 ;  /* 0x000000ffff147224 */ /* 0x000fe200078e000c */
[----:B------:R-:W-:Y:S01]  /*16890*/  IABS R17, R19 ;  /* 0x0000001300117213 */ /* 0x000fe20000000000 */
[--C-:B------:R-:W-:Y:S01]  /*168a0*/  @!P0 IMAD.IADD R11, R11, 0x1, -R2.reuse ;  /* 0x000000010b0b8824 */ /* 0x100fe200078e0a02 */
[----:B------:R-:W-:Y:S01]  /*168b0*/  ISETP.GE.AND P0, PT, R6, RZ, PT ;  /* 0x000000ff0600720c */ /* 0x000fe20003f06270 */
[----:B------:R-:W-:Y:S01]  /*168c0*/  @!P6 IMAD.IADD R10, R10, 0x1, -R2 ;  /* 0x000000010a0ae824 */ /* 0x000fe200078e0a02 */
[----:B------:R-:W-:Y:S01]  /*168d0*/  IABS R9, R0 ;  /* 0x0000000000097213 */ /* 0x000fe20000000000 */
[----:B------:R-:W-:-:S02]  /*168e0*/  IMAD.MOV.U32 R6, RZ, RZ, R17 ;  /* 0x000000ffff067224 */ /* 0x000fc400078e0011 */
[----:B------:R-:W-:-:S04]  /*168f0*/  IMAD.HI.U32 R18, R7, R8, RZ ;  /* 0x0000000807127227 */ /* 0x000fc800078e00ff */
[----:B------:R-:W-:Y:S01]  /*16900*/  @!P5 IMAD.IADD R15, R15, 0x1, -R2 ;  /* 0x000000010f0fd824 */ /* 0x000fe200078e0a02 */
[----:B------:R-:W-:Y:S01]  /*16910*/  ISETP.GE.AND P5, PT, R3, RZ, PT ;  /* 0x000000ff0300720c */ /* 0x000fe20003fa6270 */
[----:B------:R-:W-:Y:S01]  /*16920*/  @!P4 IMAD.MOV R20, RZ, RZ, -R20 ;  /* 0x000000ffff14c224 */ /* 0x000fe200078e0a14 */
[C---:B------:R-:W-:Y:S01]  /*16930*/  ISETP.GT.U32.AND P4, PT, R2.reuse, R10, PT ;  /* 0x0000000a0200720c */ /* 0x040fe20003f84070 */
[C---:B------:R-:W-:Y:S01]  /*16940*/  IMAD.HI.U32 R3, R7.reuse, R6, RZ ;  /* 0x0000000607037227 */ /* 0x040fe200078e00ff */
[----:B------:R-:W-:Y:S02]  /*16950*/  ISETP.GT.U32.AND P6, PT, R2, R15, PT ;  /* 0x0000000f0200720c */ /* 0x000fe40003fc4070 */
[----:B------:R-:W-:Y:S01]  /*16960*/  STL [R1+0x16c], R20 ;  /* 0x00016c1401007387 */ /* 0x000fe20000100800 */
[----:B------:R-:W-:Y:S02]  /*16970*/  IMAD.MOV R12, RZ, RZ, -R18 ;  /* 0x000000ffff0c7224 */ /* 0x000fe400078e0a12 */
[----:B------:R-:W-:-:S04]  /*16980*/  IMAD.HI.U32 R17, R7, R9, RZ ;  /* 0x0000000907117227 */ /* 0x000fc800078e00ff */
[----:B------:R-:W-:Y:S02]  /*16990*/  IMAD.MOV R3, RZ, RZ, -R3 ;  /* 0x000000ffff037224 */ /* 0x000fe400078e0a03 */
[C---:B------:R-:W-:Y:S02]  /*169a0*/  IMAD R8, R2.reuse, R12, R8 ;  /* 0x0000000c02087224 */ /* 0x040fe400078e0208 */
[----:B------:R-:W-:Y:S02]  /*169b0*/  IMAD.MOV.U32 R18, RZ, RZ, R11 ;  /* 0x000000ffff127224 */ /* 0x000fe400078e000b */
[----:B------:R-:W-:Y:S02]  /*169c0*/  IMAD.MOV R17, RZ, RZ, -R17 ;  /* 0x000000ffff117224 */ /* 0x000fe400078e0a11 */
[C---:B------:R-:W-:Y:S02]  /*169d0*/  IMAD R6, R2.reuse, R3, R6 ;  /* 0x0000000302067224 */ /* 0x040fe400078e0206 */
[----:B------:R-:W-:Y:S01]  /*169e0*/  @!P1 IMAD.MOV R18, RZ, RZ, -R18 ;  /* 0x000000ffff129224 */ /* 0x000fe200078e0a12 */
[C---:B------:R-:W-:Y:S01]  /*169f0*/  ISETP.GT.U32.AND P1, PT, R2.reuse, R8, PT ;  /* 0x000000080200720c */ /* 0x040fe20003f24070 */
[----:B------:R-:W-:-:S02]  /*16a00*/  IMAD R9, R2, R17, R9 ;  /* 0x0000001102097224 */ /* 0x000fc400078e0209 */
[----:B------:R-:W-:Y:S01]  /*16a10*/  @!P4 IMAD.IADD R10, R10, 0x1, -R2 ;  /* 0x000000010a0ac824 */ /* 0x000fe200078e0a02 */
[C---:B------:R-:W-:Y:S01]  /*16a20*/  ISETP.GT.U32.AND P4, PT, R2.reuse, R6, PT ;  /* 0x000000060200720c */ /* 0x040fe20003f84070 */
[----:B------:R-:W-:Y:S01]  /*16a30*/  @!P2 IMAD.MOV R14, RZ, RZ, -R14 ;  /* 0x000000ffff0ea224 */ /* 0x000fe200078e0a0e */
[----:B------:R-:W-:Y:S01]  /*16a40*/  ISETP.GT.U32.AND P2, PT, R2, R9, PT ;  /* 0x000000090200720c */ /* 0x000fe20003f44070 */
[----:B------:R-:W-:Y:S02]  /*16a50*/  VIADD R12, R5, 0x4b ;  /* 0x0000004b050c7836 */ /* 0x000fe40000000000 */
[--C-:B------:R-:W-:Y:S01]  /*16a60*/  @!P6 IMAD.IADD R15, R15, 0x1, -R2.reuse ;  /* 0x000000010f0fe824 */ /* 0x100fe200078e0a02 */
[----:B------:R-:W-:Y:S01]  /*16a70*/  ISETP.GE.AND P6, PT, R0, RZ, PT ;  /* 0x000000ff0000720c */ /* 0x000fe20003fc6270 */
[----:B------:R-:W-:Y:S01]  /*16a80*/  VIADD R11, R5, 0x4c ;  /* 0x0000004c050b7836 */ /* 0x000fe20000000000 */
[----:B------:R-:W-:Y:S01]  /*16a90*/  IABS R0, R12 ;  /* 0x0000000c00007213 */ /* 0x000fe20000000000 */
[----:B------:R-:W-:Y:S01]  /*16aa0*/  @!P1 IMAD.IADD R8, R8, 0x1, -R2 ;  /* 0x0000000108089824 */ /* 0x000fe200078e0a02 */
[----:B------:R0:W-:Y:S01]  /*16ab0*/  STL [R1+0x15c], R14 ;  /* 0x00015c0e01007387 */ /* 0x0001e20000100800 */
[----:B------:R-:W-:Y:S01]  /*16ac0*/  @!P5 IMAD.MOV R10, RZ, RZ, -R10 ;  /* 0x000000ffff0ad224 */ /* 0x000fe200078e0a0a */
[----:B------:R-:W-:Y:S01]  /*16ad0*/  IABS R3, R11 ;  /* 0x0000000b00037213 */ /* 0x000fe20000000000 */
[--C-:B------:R-:W-:Y:S01]  /*16ae0*/  @!P4 IMAD.IADD R6, R6, 0x1, -R2.reuse ;  /* 0x000000010606c824 */ /* 0x100fe200078e0a02 */
[----:B------:R-:W-:Y:S01]  /*16af0*/  ISETP.GT.U32.AND P4, PT, R2, R8, PT ;  /* 0x000000080200720c */ /* 0x000fe20003f84070 */
[----:B------:R-:W-:Y:S01]  /*16b00*/  IMAD.HI.U32 R17, R7, R0, RZ ;  /* 0x0000000007117227 */ /* 0x000fe200078e00ff */
[----:B------:R1:W-:Y:S03]  /*16b10*/  STL [R1+0x160], R18 ;  /* 0x0001601201007387 */ /* 0x0003e60000100800 */
[----:B------:R-:W-:Y:S01]  /*16b20*/  @!P2 IMAD.IADD R9, R9, 0x1, -R2 ;  /* 0x000000010909a824 */ /* 0x000fe200078e0a02 */
[----:B------:R-:W-:Y:S01]  /*16b30*/  ISETP.GE.AND P2, PT, R13, RZ, PT ;  /* 0x000000ff0d00720c */ /* 0x000fe20003f46270 */
[----:B------:R-:W-:-:S02]  /*16b40*/  IMAD.MOV R17, RZ, RZ, -R17 ;  /* 0x000000ffff117224 */ /* 0x000fc400078e0a11 */
[----:B0-----:R-:W-:Y:S01]  /*16b50*/  IMAD.HI.U32 R14, R7, R3, RZ ;  /* 0x00000003070e7227 */ /* 0x001fe200078e00ff */
[----:B------:R-:W-:-:S03]  /*16b60*/  ISETP.GT.U32.AND P1, PT, R2, R9, PT ;  /* 0x000000090200720c */ /* 0x000fc60003f24070 */
[----:B-1----:R-:W-:Y:S02]  /*16b70*/  IMAD.MOV.U32 R18, RZ, RZ, R15 ;  /* 0x000000ffff127224 */ /* 0x002fe400078e000f */
[C---:B------:R-:W-:Y:S02]  /*16b80*/  IMAD R0, R2.reuse, R17, R0 ;  /* 0x0000001102007224 */ /* 0x040fe400078e0200 */
[----:B------:R-:W-:Y:S01]  /*16b90*/  @!P0 IMAD.MOV R18, RZ, RZ, -R18 ;  /* 0x000000ffff128224 */ /* 0x000fe200078e0a12 */
[----:B------:R-:W-:Y:S01]  /*16ba0*/  ISETP.GT.U32.AND P0, PT, R2, R6, PT ;  /* 0x000000060200720c */ /* 0x000fe20003f04070 */
[----:B------:R-:W-:Y:S02]  /*16bb0*/  VIADD R13, R5, 0x4a ;  /* 0x0000004a050d7836 */ /* 0x000fe40000000000 */
[----:B------:R-:W-:Y:S01]  /*16bc0*/  IMAD.MOV R14, RZ, RZ, -R14 ;  /* 0x000000ffff0e7224 */ /* 0x000fe200078e0a0e */
[----:B------:R0:W-:Y:S01]  /*16bd0*/  STL [R1+0x164], R18 ;  /* 0x0001641201007387 */ /* 0x0001e20000100800 */
[--C-:B------:R-:W-:Y:S01]  /*16be0*/  @!P4 IMAD.IADD R8, R8, 0x1, -R2.reuse ;  /* 0x000000010808c824 */ /* 0x100fe200078e0a02 */
[C---:B------:R-:W-:Y:S01]  /*16bf0*/  ISETP.GT.U32.AND P4, PT, R2.reuse, R0, PT ;  /* 0x000000000200720c */ /* 0x040fe20003f84070 */
[C---:B------:R-:W-:Y:S01]  /*16c00*/  IMAD R3, R2.reuse, R14, R3 ;  /* 0x0000000e02037224 */ /* 0x040fe200078e0203 */
[----:B------:R-:W-:Y:S01]  /*16c10*/  IABS R15, R13 ;  /* 0x0000000d000f7213 */ /* 0x000fe20000000000 */
[----:B------:R-:W-:Y:S01]  /*16c20*/  @!P1 IMAD.IADD R9, R9, 0x1, -R2 ;  /* 0x0000000109099824 */ /* 0x000fe200078e0a02 */
[----:B------:R1:W-:Y:S01]  /*16c30*/  STL [R1+0x158], R10 ;  /* 0x0001580a01007387 */ /* 0x0003e20000100800 */
[----:B------:R-:W-:Y:S01]  /*16c40*/  VIADD R14, R5, 0x49 ;  /* 0x00000049050e7836 */ /* 0x000fe20000000000 */
[----:B------:R-:W-:Y:S01]  /*16c50*/  ISETP.GT.U32.AND P1, PT, R2, R3, PT ;  /* 0x000000030200720c */ /* 0x000fe20003f24070 */
[----:B------:R-:W-:-:S03]  /*16c60*/  IMAD.HI.U32 R20, R7, R15, RZ ;  /* 0x0000000f07147227 */ /* 0x000fc600078e00ff */
[----:B0-----:R-:W-:Y:S01]  /*16c70*/  IABS R18, R14 ;  /* 0x0000000e00127213 */ /* 0x001fe20000000000 */
[----:B------:R-:W-:Y:S01]  /*16c80*/  @!P0 IMAD.IADD R6, R6, 0x1, -R2 ;  /* 0x0000000106068824 */ /* 0x000fe200078e0a02 */
[----:B------:R-:W-:Y:S01]  /*16c90*/  ISETP.GE.AND P0, PT, R19, RZ, PT ;  /* 0x000000ff1300720c */ /* 0x000fe20003f06270 */
[----:B------:R-:W-:Y:S02]  /*16ca0*/  IMAD.MOV R19, RZ, RZ, -R20 ;  /* 0x000000ffff137224 */ /* 0x000fe400078e0a14 */
[----:B------:R-:W-:Y:S02]  /*16cb0*/  @!P4 IMAD.IADD R0, R0, 0x1, -R2 ;  /* 0x000000010000c824 */ /* 0x000fe400078e0a02 */
[C---:B------:R-:W-:Y:S02]  /*16cc0*/  IMAD R15, R2.reuse, R19, R15 ;  /* 0x00000013020f7224 */ /* 0x040fe400078e020f */
[----:B------:R-:W-:Y:S01]  /*16cd0*/  IMAD.HI.U32 R21, R7, R18, RZ ;  /* 0x0000001207157227 */ /* 0x000fe200078e00ff */
[----:B------:R-:W-:-:S03]  /*16ce0*/  ISETP.GT.U32.AND P4, PT, R2, R0, PT ;  /* 0x000000000200720c */ /* 0x000fc60003f84070 */
[----:B------:R-:W-:Y:S01]  /*16cf0*/  @!P1 IMAD.IADD R3, R3, 0x1, -R2 ;  /* 0x0000000103039824 */ /* 0x000fe200078e0a02 */
[----:B------:R-:W-:Y:S01]  /*16d00*/  ISETP.GE.AND P1, PT, R11, RZ, PT ;  /* 0x000000ff0b00720c */ /* 0x000fe20003f26270 */
[----:B------:R-:W-:Y:S01]  /*16d10*/  @!P6 IMAD.MOV R9, RZ, RZ, -R9 ;  /* 0x000000ffff09e224 */ /* 0x000fe200078e0a09 */
[C---:B------:R-:W-:Y:S01]  /*16d20*/  ISETP.GT.U32.AND P6, PT, R2.reuse, R15, PT ;  /* 0x0000000f0200720c */ /* 0x040fe20003fc4070 */
[----:B------:R-:W-:Y:S01]  /*16d30*/  IMAD.MOV R21, RZ, RZ, -R21 ;  /* 0x000000ffff157224 */ /* 0x000fe200078e0a15 */
[C---:B------:R-:W-:Y:S01]  /*16d40*/  ISETP.GT.U32.AND P5, PT, R2.reuse, R3, PT ;  /* 0x000000030200720c */ /* 0x040fe20003fa4070 */
[----:B------:R-:W-:Y:S01]  /*16d50*/  VIADD R17, R5, 0x48 ;  /* 0x0000004805117836 */ /* 0x000fe20000000000 */
[----:B------:R-:W-:Y:S01]  /*16d60*/  STL [R1+0x150], R9 ;  /* 0x0001500901007387 */ /* 0x000fe20000100800 */
[----:B------:R-:W-:Y:S02]  /*16d70*/  IMAD R18, R2, R21, R18 ;  /* 0x0000001502127224 */ /* 0x000fe400078e0212 */
[----:B------:R-:W-:Y:S01]  /*16d80*/  @!P4 IMAD.IADD R0, R0, 0x1, -R2 ;  /* 0x000000010000c824 */ /* 0x000fe200078e0a02 */
[----:B------:R-:W-:Y:S01]  /*16d90*/  IABS R20, R17 ;  /* 0x0000001100147213 */ /* 0x000fe20000000000 */
[----:B------:R-:W-:Y:S01]  /*16da0*/  @!P2 IMAD.MOV R8, RZ, RZ, -R8 ;  /* 0x000000ffff08a224 */ /* 0x000fe200078e0a08 */
[----:B------:R-:W-:Y:S01]  /*16db0*/  ISETP.GT.U32.AND P4, PT, R2, R18, PT ;  /* 0x000000120200720c */ /* 0x000fe20003f84070 */
[----:B------:R-:W-:Y:S01]  /*16dc0*/  @!P0 IMAD.MOV R6, RZ, RZ, -R6 ;  /* 0x000000ffff068224 */ /* 0x000fe200078e0a06 */
[----:B------:R-:W-:Y:S01]  /*16dd0*/  ISETP.GE.AND P2, PT, R12, RZ, PT ;  /* 0x000000ff0c00720c */ /* 0x000fe20003f46270 */
[--C-:B------:R-:W-:Y:S01]  /*16de0*/  @!P6 IMAD.IADD R15, R15, 0x1, -R2.reuse ;  /* 0x000000010f0fe824 */ /* 0x100fe200078e0a02 */
[----:B------:R0:W-:Y:S01]  /*16df0*/  STL [R1+0x14c], R8 ;  /* 0x00014c0801007387 */ /* 0x0001e20000100800 */
[----:B------:R-:W-:Y:S01]  /*16e00*/  @!P5 IMAD.IADD R3, R3, 0x1, -R2 ;  /* 0x000000010303d824 */ /* 0x000fe200078e0a02 */
[----:B------:R-:W-:Y:S01]  /*16e10*/  ISETP.GE.AND P0, PT, R13, RZ, PT ;  /* 0x000000ff0d00720c */ /* 0x000fe20003f06270 */
[----:B------:R-:W-:Y:S01]  /*16e20*/  IMAD.MOV.U32 R11, RZ, RZ, R0 ;  /* 0x000000ffff0b7224 */ /* 0x000fe200078e0000 */
[----:B------:R2:W-:Y:S01]  /*16e30*/  STL [R1+0x148], R6 ;  /* 0x0001480601007387 */ /* 0x0005e20000100800 */
[----:B------:R-:W-:Y:S01]  /*16e40*/  ISETP.GT.U32.AND P6, PT, R2, R15, PT ;  /* 0x0000000f0200720c */ /* 0x000fe20003fc4070 */
[----:B-1----:R-:W-:Y:S01]  /*16e50*/  IMAD.MOV.U32 R10, RZ, RZ, R3 ;  /* 0x000000ffff0a7224 */ /* 0x002fe200078e0003 */
[----:B------:R-:W-:Y:S01]  /*16e60*/  ISETP.GE.AND P5, PT, R14, RZ, PT ;  /* 0x000000ff0e00720c */ /* 0x000fe20003fa6270 */
[----:B------:R-:W-:-:S02]  /*16e70*/  VIADD R0, R5, 0x46 ;  /* 0x0000004605007836 */ /* 0x000fc40000000000 */
[----:B0-----:R-:W-:Y:S02]  /*16e80*/  VIADD R8, R5, 0x47 ;  /* 0x0000004705087836 */ /* 0x001fe40000000000 */
[----:B------:R-:W-:Y:S02]  /*16e90*/  @!P4 IMAD.IADD R18, R18, 0x1, -R2 ;  /* 0x000000011212c824 */ /* 0x000fe400078e0a02 */
[----:B--2---:R-:W-:Y:S01]  /*16ea0*/  IMAD.HI.U32 R6, R7, R20, RZ ;  /* 0x0000001407067227 */ /* 0x004fe200078e00ff */
[----:B------:R-:W-:Y:S02]  /*16eb0*/  IABS R9, R8 ;  /* 0x0000000800097213 */ /* 0x000fe40000000000 */
[C---:B------:R-:W-:Y:S01]  /*16ec0*/  ISETP.GT.U32.AND P4, PT, R2.reuse, R18, PT ;  /* 0x000000120200720c */ /* 0x040fe20003f84070 */
[----:B------:R-:W-:Y:S02]  /*16ed0*/  IMAD.MOV R6, RZ, RZ, -R6 ;  /* 0x000000ffff067224 */ /* 0x000fe400078e0a06 */
[----:B------:R-:W-:Y:S01]  /*16ee0*/  @!P1 IMAD.MOV R10, RZ, RZ, -R10 ;  /* 0x000000ffff0a9224 */ /* 0x000fe200078e0a0a */
[----:B------:R-:W-:Y:S01]  /*16ef0*/  ISETP.GE.AND P1, PT, R17, RZ, PT ;  /* 0x000000ff1100720c */ /* 0x000fe20003f26270 */
[----:B------:R-:W-:-:S02]  /*16f00*/  IMAD R6, R2, R6, R20 ;  /* 0x0000000602067224 */ /* 0x000fc400078e0214 */
[----:B------:R-:W-:Y:S01]  /*16f10*/  @!P2 IMAD.MOV R11, RZ, RZ, -R11 ;  /* 0x000000ffff0ba224 */ /* 0x000fe200078e0a0b */
[----:B------:R0:W-:Y:S01]  /*16f20*/  STL [R1+0x140], R10 ;  /* 0x0001400a01007387 */ /* 0x0001e20000100800 */
[--C-:B------:R-:W-:Y:S01]  /*16f30*/  @!P6 IMAD.IADD R15, R15, 0x1, -R2.reuse ;  /* 0x000000010f0fe824 */ /* 0x100fe200078e0a02 */
[----:B------:R-:W-:Y:S01]  /*16f40*/  ISETP.GT.U32.AND P2, PT, R2, R6, PT ;  /* 0x000000060200720c */ /* 0x000fe20003f44070 */
[----:B------:R-:W-:Y:S01]  /*16f50*/  VIADD R3, R5, 0x45 ;  /* 0x0000004505037836 */ /* 0x000fe20000000000 */
[----:B------:R1:W-:Y:S01]  /*16f60*/  STL [R1+0x138], R11 ;  /* 0x0001380b01007387 */ /* 0x0003e20000100800 */
[----:B------:R-:W-:Y:S01]  /*16f70*/  IMAD.MOV.U32 R13, RZ, RZ, R15 ;  /* 0x000000ffff0d7224 */ /* 0x000fe200078e000f */
[----:B------:R-:W-:Y:S01]  /*16f80*/  ISETP.GE.AND P6, PT, R8, RZ, PT ;  /* 0x000000ff0800720c */ /* 0x000fe20003fc6270 */
[----:B------:R-:W-:Y:S01]  /*16f90*/  @!P4 IMAD.IADD R18, R18, 0x1, -R2 ;  /* 0x000000011212c824 */ /* 0x000fe200078e0a02 */
[----:B------:R-:W-:Y:S01]  /*16fa0*/  IABS R17, R3 ;  /* 0x0000000300117213 */ /* 0x000fe20000000000 */
[----:B------:R-:W-:Y:S01]  /*16fb0*/  @!P0 IMAD.MOV R13, RZ, RZ, -R13 ;  /* 0x000000ffff0d8224 */ /* 0x000fe200078e0a0d */
[----:B------:R-:W-:Y:S01]  /*16fc0*/  ISETP.GE.AND P4, PT, R0, RZ, PT ;  /* 0x000000ff0000720c */ /* 0x000fe20003f86270 */
[----:B0-----:R-:W-:Y:S01]  /*16fd0*/  IMAD.HI.U32 R10, R7, R9, RZ ;  /* 0x00000009070a7227 */ /* 0x001fe200078e00ff */
[----:B-1----:R-:W-:-:S03]  /*16fe0*/  IABS R11, R0 ;  /* 0x00000000000b7213 */ /* 0x002fc60000000000 */
[----:B------:R-:W-:Y:S01]  /*16ff0*/  IMAD.MOV R10, RZ, RZ, -R10 ;  /* 0x000000ffff0a7224 */ /* 0x000fe200078e0a0a */
[----:B------:R0:W-:Y:S01]  /*17000*/  STL [R1+0x11c], R13 ;  /* 0x00011c0d01007387 */ /* 0x0001e20000100800 */
[----:B------:R-:W-:Y:S02]  /*17010*/  @!P2 IMAD.IADD R6, R6, 0x1, -R2 ;  /* 0x000000010606a824 */ /* 0x000fe400078e0a02 */
[----:B------:R-:W-:-:S03]  /*17020*/  IMAD.HI.U32 R12, R7, R11, RZ ;  /* 0x0000000b070c7227 */ /* 0x000fc600078e00ff */
[C---:B------:R-:W-:Y:S01]  /*17030*/  ISETP.GT.U32.AND P2, PT, R2.reuse, R6, PT ;  /* 0x000000060200720c */ /* 0x040fe20003f44070 */
[C---:B------:R-:W-:Y:S02]  /*17040*/  IMAD R9, R2.reuse, R10, R9 ;  /* 0x0000000a02097224 */ /* 0x040fe400078e0209 */
[----:B------:R-:W-:Y:S02]  /*17050*/  IMAD.MOV R12, RZ, RZ, -R12 ;  /* 0x000000ffff0c7224 */ /* 0x000fe400078e0a0c */
[----:B0-----:R-:W-:Y:S01]  /*17060*/  IMAD.MOV.U32 R13, RZ, RZ, R18 ;  /* 0x000000ffff0d7224 */ /* 0x001fe200078e0012 */
[C---:B------:R-:W-:Y:S01]  /*17070*/  ISETP.GT.U32.AND P0, PT, R2.reuse, R9, PT ;  /* 0x000000090200720c */ /* 0x040fe20003f04070 */
[C---:B------:R-:W-:Y:S02]  /*17080*/  IMAD R11, R2.reuse, R12, R11 ;  /* 0x0000000c020b7224 */ /* 0x040fe400078e020b */
[----:B------:R-:W-:Y:S02]  /*17090*/  @!P5 IMAD.MOV R13, RZ, RZ, -R13 ;  /* 0x000000ffff0dd224 */ /* 0x000fe400078e0a0d */
[C---:B------:R-:W-:Y:S01]  /*170a0*/  VIADD R8, R5.reuse, 0x44 ;  /* 0x0000004405087836 */ /* 0x040fe20000000000 */
[----:B------:R-:W-:Y:S01]  /*170b0*/  ISETP.GT.U32.AND P5, PT, R2, R11, PT ;  /* 0x0000000b0200720c */ /* 0x000fe20003fa4070 */
[----:B------:R-:W-:Y:S01]  /*170c0*/  VIADD R0, R5, 0x43 ;  /* 0x0000004305007836 */ /* 0x000fe20000000000 */
[----:B------:R0:W-:Y:S01]  /*170d0*/  STL [R1+0x134], R13 ;  /* 0x0001340d01007387 */ /* 0x0001e20000100800 */
[----:B------:R-:W-:Y:S01]  /*170e0*/  IMAD.HI.U32 R10, R7, R17, RZ ;  /* 0x00000011070a7227 */ /* 0x000fe200078e00ff */
[----:B------:R-:W-:-:S02]  /*170f0*/  IABS R15, R8 ;  /* 0x00000008000f7213 */ /* 0x000fc40000000000 */
[----:B------:R-:W-:Y:S01]  /*17100*/  IABS R14, R0 ;  /* 0x00000000000e7213 */ /* 0x000fe20000000000 */
[--C-:B------:R-:W-:Y:S02]  /*17110*/  @!P0 IMAD.IADD R9, R9, 0x1, -R2.reuse ;  /* 0x0000000109098824 */ /* 0x100fe400078e0a02 */
[----:B------:R-:W-:Y:S01]  /*17120*/  @!P2 IMAD.IADD R6, R6, 0x1, -R2 ;  /* 0x000000010606a824 */ /* 0x000fe200078e0a02 */
[----:B------:R-:W-:Y:S01]  /*17130*/  ISETP.GE.AND P2, PT, R3, RZ, PT ;  /* 0x000000ff0300720c */ /* 0x000fe20003f46270 */
[----:B------:R-:W-:Y:S01]  /*17140*/  IMAD.MOV R10, RZ, RZ, -R10 ;  /* 0x000000ffff0a7224 */ /* 0x000fe200078e0a0a */
[----:B------:R-:W-:Y:S01]  /*17150*/  ISETP.GT.U32.AND P0, PT, R2, R9, PT ;  /* 0x000000090200720c */ /* 0x000fe20003f04070 */
[----:B------:R-:W-:Y:S02]  /*17160*/  @!P5 IMAD.IADD R11, R11, 0x1, -R2 ;  /* 0x000000010b0bd824 */ /* 0x000fe400078e0a02 */
[----:B------:R-:W-:-:S03]  /*17170*/  IMAD.HI.U32 R3, R7, R15, RZ ;  /* 0x0000000f07037227 */ /* 0x000fc600078e00ff */
[C---:B------:R-:W-:Y:S01]  /*17180*/  ISETP.GT.U32.AND P5, PT, R2.reuse, R11, PT ;  /* 0x0000000b0200720c */ /* 0x040fe20003fa4070 */
[----:B------:R-:W-:Y:S02]  /*17190*/  IMAD R17, R2, R10, R17 ;  /* 0x0000000a02117224 */ /* 0x000fe400078e0211 */
[----:B------:R-:W-:Y:S02]  /*171a0*/  IMAD.MOV.U32 R12, RZ, RZ, R6 ;  /* 0x000000ffff0c7224 */ /* 0x000fe400078e0006 */
[----:B------:R-:W-:Y:S02]  /*171b0*/  IMAD.MOV R3, RZ, RZ, -R3 ;  /* 0x000000ffff037224 */ /* 0x000fe400078e0a03 */
[----:B0-----:R-:W-:-:S04]  /*171c0*/  IMAD.HI.U32 R13, R7, R14, RZ ;  /* 0x0000000e070d7227 */ /* 0x001fc800078e00ff */
[----:B------:R-:W-:Y:S01]  /*171d0*/  @!P1 IMAD.MOV R12, RZ, RZ, -R12 ;  /* 0x000000ffff0c9224 */ /* 0x000fe200078e0a0c */
[C---:B------:R-:W-:Y:S01]  /*171e0*/  ISETP.GT.U32.AND P1, PT, R2.reuse, R17, PT ;  /* 0x000000110200720c */ /* 0x040fe20003f24070 */
[C---:B------:R-:W-:Y:S02]  /*171f0*/  IMAD R15, R2.reuse, R3, R15 ;  /* 0x00000003020f7224 */ /* 0x040fe400078e020f */
[----:B------:R-:W-:Y:S01]  /*17200*/  IMAD.MOV R13, RZ, RZ, -R13 ;  /* 0x000000ffff0d7224 */ /* 0x000fe200078e0a0d */
[----:B------:R0:W-:Y:S01]  /*17210*/  STL [R1+0x144], R12 ;  /* 0x0001440c01007387 */ /* 0x0001e20000100800 */
[----:B------:R-:W-:Y:S01]  /*17220*/  @!P0 IMAD.IADD R9, R9, 0x1, -R2 ;  /* 0x0000000109098824 */ /* 0x000fe200078e0a02 */
[C---:B------:R-:W-:Y:S01]  /*17230*/  ISETP.GT.U32.AND P0, PT, R2.reuse, R15, PT ;  /* 0x0000000f0200720c */ /* 0x040fe20003f04070 */
[----:B------:R-:W-:Y:S02]  /*17240*/  IMAD R14, R2, R13, R14 ;  /* 0x0000000d020e7224 */ /* 0x000fe400078e020e */
[----:B------:R-:W-:-:S02]  /*17250*/  VIADD R3, R5, 0x41 ;  /* 0x0000004105037836 */ /* 0x000fc40000000000 */
[--C-:B------:R-:W-:Y:S01]  /*17260*/  @!P5 IMAD.IADD R11, R11, 0x1, -R2.reuse ;  /* 0x000000010b0bd824 */ /* 0x100fe200078e0a02 */
[C---:B------:R-:W-:Y:S01]  /*17270*/  ISETP.GT.U32.AND P5, PT, R2.reuse, R14, PT ;  /* 0x0000000e0200720c */ /* 0x040fe20003fa4070 */
[----:B------:R-:W-:Y:S01]  /*17280*/  IMAD.MOV.U32 R20, RZ, RZ, R9 ;  /* 0x000000ffff147224 */ /* 0x000fe200078e0009 */
[----:B------:R-:W-:Y:S01]  /*17290*/  IABS R18, R3 ;  /* 0x0000000300127213 */ /* 0x000fe20000000000 */
[----:B0-----:R-:W-:Y:S02]  /*172a0*/  VIADD R12, R5, 0x40 ;  /* 0x00000040050c7836 */ /* 0x001fe40000000000 */
[----:B------:R-:W-:Y:S02]  /*172b0*/  @!P1 IMAD.IADD R17, R17, 0x1, -R2 ;  /* 0x0000000111119824 */ /* 0x000fe400078e0a02 */
[----:B------:R-:W-:Y:S01]  /*172c0*/  @!P6 IMAD.MOV R20, RZ, RZ, -R20 ;  /* 0x000000ffff14e224 */ /* 0x000fe200078e0a14 */
[----:B------:R-:W-:Y:S01]  /*172d0*/  IABS R13, R12 ;  /* 0x0000000c000d7213 */ /* 0x000fe20000000000 */
[----:B------:R-:W-:Y:S01]  /*172e0*/  @!P0 IMAD.IADD R15, R15, 0x1, -R2 ;  /* 0x000000010f0f8824 */ /* 0x000fe200078e0a02 */
[----:B------:R-:W-:Y:S01]  /*172f0*/  ISETP.GT.U32.AND P1, PT, R2, R17, PT ;  /* 0x000000110200720c */ /* 0x000fe20003f24070 */
[----:B------:R-:W-:Y:S01]  /*17300*/  @!P4 IMAD.MOV R11, RZ, RZ, -R11 ;  /* 0x000000ffff0bc224 */ /* 0x000fe200078e0a0b */
[----:B------:R-:W-:Y:S01]  /*17310*/  ISETP.GE.AND P0, PT, R8, RZ, PT ;  /* 0x000000ff0800720c */ /* 0x000fe20003f06270 */
[----:B------:R-:W-:Y:S01]  /*17320*/  VIADD R6, R5, 0x42 ;  /* 0x0000004205067836 */ /* 0x000fe20000000000 */
[----:B------:R-:W-:Y:S01]  /*17330*/  STL [R1+0x13c], R20 ;  /* 0x00013c1401007387 */ /* 0x000fe20000100800 */
[----:B------:R-:W-:Y:S01]  /*17340*/  IMAD.MOV.U32 R9, RZ, RZ, R18 ;  /* 0x000000ffff097224 */ /* 0x000fe200078e0012 */
[----:B------:R-:W-:Y:S01]  /*17350*/  ISETP.GT.U32.AND P6, PT, R2, R15, PT ;  /* 0x0000000f0200720c */ /* 0x000fe20003fc4070 */
[----:B------:R-:W-:Y:S01]  /*17360*/  IMAD.MOV.U32 R8, RZ, RZ, R13 ;  /* 0x000000ffff087224 */ /* 0x000fe200078e000d */
[----:B------:R0:W-:Y:S01]  /*17370*/  STL [R1+0x124], R11 ;  /* 0x0001240b01007387 */ /* 0x0001e20000100800 */
[----:B------:R-:W-:Y:S01]  /*17380*/  IMAD.HI.U32 R13, R7, R9, RZ ;  /* 0x00000009070d7227 */ /* 0x000fe200078e00ff */
[----:B------:R-:W-:-:S02]  /*17390*/  IABS R10, R6 ;  /* 0x00000006000a7213 */ /* 0x000fc40000000000 */
[----:B------:R-:W-:Y:S01]  /*173a0*/  ISETP.GE.AND P4, PT, R0, RZ, PT ;  /* 0x000000ff0000720c */ /* 0x000fe20003f86270 */
[----:B------:R-:W-:Y:S02]  /*173b0*/  @!P5 IMAD.IADD R14, R14, 0x1, -R2 ;  /* 0x000000010e0ed824 */ /* 0x000fe400078e0a02 */
[----:B------:R-:W-:Y:S02]  /*173c0*/  IMAD.MOV R18, RZ, RZ, -R13 ;  /* 0x000000ffff127224 */ /* 0x000fe400078e0a0d */
[----:B------:R-:W-:Y:S01]  /*173d0*/  IMAD.HI.U32 R19, R7, R10, RZ ;  /* 0x0000000a07137227 */ /* 0x000fe200078e00ff */
[----:B------:R-:W-:-:S03]  /*173e0*/  ISETP.GT.U32.AND P5, PT, R2, R14, PT ;  /* 0x0000000e0200720c */ /* 0x000fc60003fa4070 */
[----:B0-----:R-:W-:-:S04]  /*173f0*/  IMAD.HI.U32 R11, R7, R8, RZ ;  /* 0x00000008070b7227 */ /* 0x001fc800078e00ff */
[----:B------:R-:W-:Y:S02]  /*17400*/  IMAD.MOV R13, RZ, RZ, -R11 ;  /* 0x000000ffff0d7224 */ /* 0x000fe400078e0a0b */
[----:B------:R-:W-:Y:S02]  /*17410*/  @!P1 IMAD.IADD R17, R17, 0x1, -R2 ;  /* 0x0000000111119824 */ /* 0x000fe400078e0a02 */
[C---:B------:R-:W-:Y:S02]  /*17420*/  IMAD R8, R2.reuse, R13, R8 ;  /* 0x0000000d02087224 */ /* 0x040fe400078e0208 */
[----:B------:R-:W-:Y:S02]  /*17430*/  IMAD.MOV R19, RZ, RZ, -R19 ;  /* 0x000000ffff137224 */ /* 0x000fe400078e0a13 */
[----:B------:R-:W-:Y:S01]  /*17440*/  @!P2 IMAD.MOV R17, RZ, RZ, -R17 ;  /* 0x000000ffff11a224 */ /* 0x000fe200078e0a11 */
[C---:B------:R-:W-:Y:S01]  /*17450*/  ISETP.GT.U32.AND P2, PT, R2.reuse, R8, PT ;  /* 0x000000080200720c */ /* 0x040fe20003f44070 */
[----:B------:R-:W-:-:S02]  /*17460*/  IMAD R10, R2, R19, R10 ;  /* 0x00000013020a7224 */ /* 0x000fc400078e020a */
[----:B------:R-:W-:Y:S01]  /*17470*/  IMAD R9, R2, R18, R9 ;  /* 0x0000001202097224 */ /* 0x000fe200078e0209 */
[----:B------:R-:W-:Y:S01]  /*17480*/  STL [R1+0x128], R17 ;  /* 0x0001281101007387 */ /* 0x000fe20000100800 */
[--C-:B------:R-:W-:Y:S01]  /*17490*/  @!P5 IMAD.IADD R14, R14, 0x1, -R2.reuse ;  /* 0x000000010e0ed824 */ /* 0x100fe200078e0a02 */
[C---:B------:R-:W-:Y:S01]  /*174a0*/  ISETP.GT.U32.AND P1, PT, R2.reuse, R10, PT ;  /* 0x0000000a0200720c */ /* 0x040fe20003f24070 */
[--C-:B------:R-:W-:Y:S01]  /*174b0*/  @!P6 IMAD.IADD R15, R15, 0x1, -R2.reuse ;  /* 0x000000010f0fe824 */ /* 0x100fe200078e0a02 */
[----:B------:R-:W-:Y:S01]  /*174c0*/  ISETP.GT.U32.AND P5, PT, R2, R9, PT ;  /* 0x000000090200720c */ /* 0x000fe20003fa4070 */
[----:B------:R-:W-:Y:S01]  /*174d0*/  VIADD R11, R5, 0x3e ;  /* 0x0000003e050b7836 */ /* 0x000fe20000000000 */
[----:B------:R-:W-:Y:S01]  /*174e0*/  ISETP.GE.AND P6, PT, R6, RZ, PT ;  /* 0x000000ff0600720c */ /* 0x000fe20003fc6270 */
[----:B------:R-:W-:Y:S02]  /*174f0*/  IMAD.MOV.U32 R20, RZ, RZ, R15 ;  /* 0x000000ffff147224 */ /* 0x000fe400078e000f */
[----:B------:R-:W-:Y:S01]  /*17500*/  @!P2 IMAD.IADD R8, R8, 0x1, -R2 ;  /* 0x000000010808a824 */ /* 0x000fe200078e0a02 */
[----:B------:R-:W-:Y:S01]  /*17510*/  IABS R13, R11 ;  /* 0x0000000b000d7213 */ /* 0x000fe20000000000 */
[----:B------:R-:W-:Y:S01]  /*17520*/  @!P0 IMAD.MOV R20, RZ, RZ, -R20 ;  /* 0x000000ffff148224 */ /* 0x000fe200078e0a14 */
[----:B------:R-:W-:Y:S01]  /*17530*/  ISETP.GE.AND P0, PT, R3, RZ, PT ;  /* 0x000000ff0300720c */ /* 0x000fe20003f06270 */
[----:B------:R-:W-:Y:S01]  /*17540*/  VIADD R0, R5, 0x3f ;  /* 0x0000003f05007836 */ /* 0x000fe20000000000 */
[----:B------:R-:W-:Y:S01]  /*17550*/  ISETP.GT.U32.AND P2, PT, R2, R8, PT ;  /* 0x000000080200720c */ /* 0x000fe20003f44070 */
[----:B------:R-:W-:Y:S01]  /*17560*/  IMAD.MOV.U32 R3, RZ, RZ, R13 ;  /* 0x000000ffff037224 */ /* 0x000fe200078e000d */
[----:B------:R0:W-:Y:S01]  /*17570*/  STL [R1+0x12c], R20 ;  /* 0x00012c1401007387 */ /* 0x0001e20000100800 */
[----:B------:R-:W-:Y:S01]  /*17580*/  @!P1 IMAD.IADD R10, R10, 0x1, -R2 ;  /* 0x000000010a0a9824 */ /* 0x000fe200078e0a02 */
[----:B------:R-:W-:Y:S01]  /*17590*/  IABS R6, R0 ;  /* 0x0000000000067213 */ /* 0x000fe20000000000 */
[----:B------:R-:W-:-:S02]  /*175a0*/  IMAD.MOV.U32 R19, RZ, RZ, R14 ;  /* 0x000000ffff137224 */ /* 0x000fc400078e000e */
[----:B------:R-:W-:Y:S01]  /*175b0*/  @!P5 IMAD.IADD R9, R9, 0x1, -R2 ;  /* 0x000000010909d824 */ /* 0x000fe200078e0a02 */
[----:B------:R-:W-:Y:S01]  /*175c0*/  ISETP.GT.U32.AND P1, PT, R2, R10, PT ;  /* 0x0000000a0200720c */ /* 0x000fe20003f24070 */
[----:B------:R-:W-:-:S03]  /*175d0*/  IMAD.HI.U32 R14, R7, R3, RZ ;  /* 0x00000003070e7227 */ /* 0x000fc600078e00ff */
[----:B------:R-:W-:Y:S01]  /*175e0*/  ISETP.GT.U32.AND P5, PT, R2, R9, PT ;  /* 0x000000090200720c */ /* 0x000fe20003fa4070 */
[----:B------:R-:W-:Y:S02]  /*175f0*/  IMAD.MOV R14, RZ, RZ, -R14 ;  /* 0x000000ffff0e7224 */ /* 0x000fe400078e0a0e */
[----:B------:R-:W-:-:S04]  /*17600*/  IMAD.HI.U32 R13, R7, R6, RZ ;  /* 0x00000006070d7227 */ /* 0x000fc800078e00ff */
[----:B------:R-:W-:Y:S02]  /*17610*/  IMAD R3, R2, R14, R3 ;  /* 0x0000000e02037224 */ /* 0x000fe400078e0203 */
[----:B------:R-:W-:Y:S02]  /*17620*/  IMAD.MOV R13, RZ, RZ, -R13 ;  /* 0x000000ffff0d7224 */ /* 0x000fe400078e0a0d */
[----:B------:R-:W-:Y:S01]  /*17630*/  @!P4 IMAD.MOV R19, RZ, RZ, -R19 ;  /* 0x000000ffff13c224 */ /* 0x000fe200078e0a13 */
[----:B------:R-:W-:Y:S01]  /*17640*/  ISETP.GE.AND P4, PT, R12, RZ, PT ;  /* 0x000000ff0c00720c */ /* 0x000fe20003f86270 */
[----:B------:R-:W-:Y:S01]  /*17650*/  @!P2 IMAD.IADD R8, R8, 0x1, -R2 ;  /* 0x000000010808a824 */ /* 0x000fe200078e0a02 */
[C---:B------:R-:W-:Y:S01]  /*17660*/  ISETP.GT.U32.AND P2, PT, R2.reuse, R3, PT ;  /* 0x000000030200720c */ /* 0x040fe20003f44070 */
[----:B------:R-:W-:Y:S01]  /*17670*/  IMAD R6, R2, R13, R6 ;  /* 0x0000000d02067224 */ /* 0x000fe200078e0206 */
[----:B------:R1:W-:Y:S01]  /*17680*/  STL [R1+0x130], R19 ;  /* 0x0001301301007387 */ /* 0x0003e20000100800 */
[----:B------:R-:W-:-:S02]  /*17690*/  VIADD R12, R5, 0x3d ;  /* 0x0000003d050c7836 */ /* 0x000fc40000000000 */
[--C-:B------:R-:W-:Y:S01]  /*176a0*/  @!P1 IMAD.IADD R10, R10, 0x1, -R2.reuse ;  /* 0x000000010a0a9824 */ /* 0x100fe200078e0a02 */
[----:B------:R-:W-:Y:S01]  /*176b0*/  ISETP.GE.AND P1, PT, R0, RZ, PT ;  /* 0x000000ff0000720c */ /* 0x000fe20003f26270 */
[----:B------:R-:W-:Y:S01]  /*176c0*/  @!P5 IMAD.IADD R9, R9, 0x1, -R2 ;  /* 0x000000010909d824 */ /* 0x000fe200078e0a02 */
[----:B------:R-:W-:Y:S01]  /*176d0*/  ISETP.GT.U32.AND P5, PT, R2, R6, PT ;  /* 0x000000060200720c */ /* 0x000fe20003fa4070 */
[----:B------:R-:W-:Y:S01]  /*176e0*/  VIADD R15, R5, 0x3a ;  /* 0x0000003a050f7836 */ /* 0x000fe20000000000 */
[----:B------:R-:W-:Y:S01]  /*176f0*/  IABS R0, R12 ;  /* 0x0000000c00007213 */ /* 0x000fe20000000000 */
[----:B------:R-:W-:Y:S02]  /*17700*/  IMAD.MOV.U32 R23, RZ, RZ, R10 ;  /* 0x000000ffff177224 */ /* 0x000fe400078e000a */
[----:B------:R-:W-:Y:S01]  /*17710*/  @!P2 IMAD.IADD R3, R3, 0x1, -R2 ;  /* 0x000000010303a824 */ /* 0x000fe200078e0a02 */
[----:B0-----:R-:W-:Y:S01]  /*17720*/  IABS R20, R15 ;  /* 0x0000000f00147213 */ /* 0x001fe20000000000 */
[----:B-1----:R-:W-:-:S04]  /*17730*/  IMAD.HI.U32 R19, R7, R0, RZ ;  /* 0x0000000007137227 */ /* 0x002fc800078e00ff */
[----:B------:R-:W-:Y:S02]  /*17740*/  IMAD.MOV R19, RZ, RZ, -R19 ;  /* 0x000000ffff137224 */ /* 0x000fe400078e0a13 */
[----:B------:R-:W-:Y:S01]  /*17750*/  @!P6 IMAD.MOV R23, RZ, RZ, -R23 ;  /* 0x000000ffff17e224 */ /* 0x000fe200078e0a17 */
[----:B------:R-:W-:Y:S01]  /*17760*/  ISETP.GE.AND P6, PT, R11, RZ, PT ;  /* 0x000000ff0b00720c */ /* 0x000fe20003fc6270 */
[----:B------:R-:W-:Y:S01]  /*17770*/  @!P0 IMAD.MOV R9, RZ, RZ, -R9 ;  /* 0x000000ffff098224 */ /* 0x000fe200078e0a09 */
[----:B------:R-:W-:Y:S01]  /*17780*/  ISETP.GT.U32.AND P0, PT, R2, R3, PT ;  /* 0x000000030200720c */ /* 0x000fe20003f04070 */
[----:B------:R-:W-:Y:S01]  /*17790*/  @!P5 IMAD.IADD R6, R6, 0x1, -R2 ;  /* 0x000000010606d824 */ /* 0x000fe200078e0a02 */
[----:B------:R-:W-:Y:S01]  /*177a0*/  STL [R1+0x120], R23 ;  /* 0x0001201701007387 */ /* 0x000fe20000100800 */
[----:B------:R-:W-:Y:S02]  /*177b0*/  VIADD R14, R5, 0x3b ;  /* 0x0000003b050e7836 */ /* 0x000fe40000000000 */
[C---:B------:R-:W-:Y:S01]  /*177c0*/  IMAD R0, R2.reuse, R19, R0 ;  /* 0x0000001302007224 */ /* 0x040fe200078e0200 */
[C---:B------:R-:W-:Y:S01]  /*177d0*/  ISETP.GT.U32.AND P2, PT, R2.reuse, R6, PT ;  /* 0x000000060200720c */ /* 0x040fe20003f44070 */
[----:B------:R-:W-:Y:S01]  /*177e0*/  IMAD.HI.U32 R11, R7, R20, RZ ;  /* 0x00000014070b7227 */ /* 0x000fe200078e00ff */
[----:B------:R-:W-:Y:S01]  /*177f0*/  IABS R18, R14 ;  /* 0x0000000e00127213 */ /* 0x000fe20000000000 */
[----:B------:R0:W-:Y:S01]  /*17800*/  STL [R1+0x118], R9 ;  /* 0x0001180901007387 */ /* 0x0001e20000100800 */
[----:B------:R-:W-:Y:S01]  /*17810*/  ISETP.GT.U32.AND P5, PT, R2, R0, PT ;  /* 0x000000000200720c */ /* 0x000fe20003fa4070 */
[----:B------:R-:W-:-:S02]  /*17820*/  VIADD R13, R5, 0x3c ;  /* 0x0000003c050d7836 */ /* 0x000fc40000000000 */
[----:B------:R-:W-:Y:S02]  /*17830*/  IMAD.MOV R11, RZ, RZ, -R11 ;  /* 0x000000ffff0b7224 */ /* 0x000fe400078e0a0b */
[----:B------:R-:W-:Y:S01]  /*17840*/  IMAD.HI.U32 R22, R7, R18, RZ ;  /* 0x0000001207167227 */ /* 0x000fe200078e00ff */
[----:B------:R-:W-:-:S03]  /*17850*/  IABS R17, R13 ;  /* 0x0000000d00117213 */ /* 0x000fc60000000000 */
[----:B------:R-:W-:Y:S02]  /*17860*/  IMAD R20, R2, R11, R20 ;  /* 0x0000000b02147224 */ /* 0x000fe400078e0214 */
[----:B------:R-:W-:-:S04]  /*17870*/  IMAD.HI.U32 R21, R7, R17, RZ ;  /* 0x0000001107157227 */ /* 0x000fc800078e00ff */
[----:B------:R-:W-:Y:S01]  /*17880*/  @!P0 IMAD.IADD R3, R3, 0x1, -R2 ;  /* 0x0000000103038824 */ /* 0x000fe200078e0a02 */
[----:B------:R-:W-:Y:S01]  /*17890*/  ISETP.GT.U32.AND P0, PT, R2, R20, PT ;  /* 0x000000140200720c */ /* 0x000fe20003f04070 */
[----:B------:R-:W-:Y:S02]  /*178a0*/  VIADD R19, R5, 0x39 ;  /* 0x0000003905137836 */ /* 0x000fe40000000000 */
[----:B------:R-:W-:Y:S02]  /*178b0*/  IMAD.MOV R22, RZ, RZ, -R22 ;  /* 0x000000ffff167224 */ /* 0x000fe400078e0a16 */
[----:B------:R-:W-:Y:S01]  /*178c0*/  IMAD.MOV R21, RZ, RZ, -R21 ;  /* 0x000000ffff157224 */ /* 0x000fe200078e0a15 */
[----:B------:R-:W-:Y:S01]  /*178d0*/  IABS R10, R19 ;  /* 0x00000013000a7213 */ /* 0x000fe20000000000 */
[----:B------:R-:W-:Y:S02]  /*178e0*/  @!P4 IMAD.MOV R8, RZ, RZ, -R8 ;  /* 0x000000ffff08c224 */ /* 0x000fe400078e0a08 */
[----:B------:R-:W-:-:S02]  /*178f0*/  @!P2 IMAD.IADD R6, R6, 0x1, -R2 ;  /* 0x000000010606a824 */ /* 0x000fc400078e0a02 */
[----:B------:R-:W-:Y:S01]  /*17900*/  IMAD R18, R2, R22, R18 ;  /* 0x0000001602127224 */ /* 0x000fe200078e0212 */
[----:B------:R1:W-:Y:S01]  /*17910*/  STL [R1+0x110], R8 ;  /* 0x0001100801007387 */ /* 0x0003e20000100800 */
[----:B------:R-:W-:Y:S02]  /*17920*/  @!P5 IMAD.IADD R0, R0, 0x1, -R2 ;  /* 0x000000010000d824 */ /* 0x000fe400078e0a02 */
[C---:B------:R-:W-:Y:S01]  /*17930*/  IMAD R17, R2.reuse, R21, R17 ;  /* 0x0000001502117224 */ /* 0x040fe200078e0211 */
[C---:B------:R-:W-:Y:S01]  /*17940*/  ISETP.GT.U32.AND P4, PT, R2.reuse, R18, PT ;  /* 0x000000120200720c */ /* 0x040fe20003f84070 */
[----:B0-----:R-:W-:Y:S01]  /*17950*/  IMAD.MOV.U32 R9, RZ, RZ, R6 ;  /* 0x000000ffff097224 */ /* 0x001fe200078e0006 */
[C---:B------:R-:W-:Y:S01]  /*17960*/  ISETP.GT.U32.AND P5, PT, R2.reuse, R0, PT ;  /* 0x000000000200720c */ /* 0x040fe20003fa4070 */
[----:B------:R-:W-:Y:S01]  /*17970*/  IMAD.HI.U32 R6, R7, R10, RZ ;  /* 0x0000000a07067227 */ /* 0x000fe200078e00ff */
[----:B------:R-:W-:-:S03]  /*17980*/  ISETP.GT.U32.AND P2, PT, R2, R17, PT ;  /* 0x000000110200720c */ /* 0x000fc60003f44070 */
[----:B-1----:R-:W-:Y:S02]  /*17990*/  VIADD R8, R5, 0x38 ;  /* 0x0000003805087836 */ /* 0x002fe40000000000 */
[----:B------:R-:W-:Y:S01]  /*179a0*/  @!P1 IMAD.MOV R9, RZ, RZ, -R9 ;  /* 0x000000ffff099224 */ /* 0x000fe200078e0a09 */
[----:B------:R-:W-:Y:S01]  /*179b0*/  ISETP.GE.AND P1, PT, R12, RZ, PT ;  /* 0x000000ff0c00720c */ /* 0x000fe20003f26270 */
[----:B------:R-:W-:Y:S01]  /*179c0*/  @!P0 IMAD.IADD R20, R20, 0x1, -R2 ;  /* 0x0000000114148824 */ /* 0x000fe200078e0a02 */
[----:B------:R-:W-:Y:S01]  /*179d0*/  IABS R12, R8 ;  /* 0x00000008000c7213 */ /* 0x000fe20000000000 */
[----:B------:R-:W-:Y:S01]  /*179e0*/  IMAD.MOV R6, RZ, RZ, -R6 ;  /* 0x000000ffff067224 */ /* 0x000fe200078e0a06 */
[----:B------:R0:W-:Y:S01]  /*179f0*/  STL [R1+0x10c], R9 ;  /* 0x00010c0901007387 */ /* 0x0001e20000100800 */
[----:B------:R-:W-:Y:S01]  /*17a00*/  @!P5 IMAD.IADD R0, R0, 0x1, -R2 ;  /* 0x000000010000d824 */ /* 0x000fe200078e0a02 */
[C---:B------:R-:W-:Y:S01]  /*17a10*/  ISETP.GT.U32.AND P0, PT, R2.reuse, R20, PT ;  /* 0x000000140200720c */ /* 0x040fe20003f04070 */
[----:B------:R-:W-:Y:S01]  /*17a20*/  IMAD R6, R2, R6, R10 ;  /* 0x0000000602067224 */ /* 0x000fe200078e020a */
[----:B------:R-:W-:Y:S01]  /*17a30*/  ISETP.GE.AND P5, PT, R13, RZ, PT ;  /* 0x000000ff0d00720c */ /* 0x000fe20003fa6270 */
[----:B------:R-:W-:-:S04]  /*17a40*/  IMAD.HI.U32 R10, R7, R12, RZ ;  /* 0x0000000c070a7227 */ /* 0x000fc800078e00ff */
[----:B------:R-:W-:Y:S02]  /*17a50*/  @!P4 IMAD.IADD R18, R18, 0x1, -R2 ;  /* 0x000000011212c824 */ /* 0x000fe400078e0a02 */
[----:B------:R-:W-:Y:S02]  /*17a60*/  IMAD.MOV.U32 R11, RZ, RZ, R3 ;  /* 0x000000ffff0b7224 */ /* 0x000fe400078e0003 */
[----:B------:R-:W-:Y:S02]  /*17a70*/  IMAD.MOV R10, RZ, RZ, -R10 ;  /* 0x000000ffff0a7224 */ /* 0x000fe400078e0a0a */
[----:B------:R-:W-:Y:S01]  /*17a80*/  @!P2 IMAD.IADD R17, R17, 0x1, -R2 ;  /* 0x000000011111a824 */ /* 0x000fe200078e0a02 */
[----:B------:R-:W-:Y:S01]  /*17a90*/  ISETP.GE.AND P2, PT, R14, RZ, PT ;  /* 0x000000ff0e00720c */ /* 0x000fe20003f46270 */
[----:B0-----:R-:W-:Y:S02]  /*17aa0*/  VIADD R9, R5, 0x37 ;  /* 0x0000003705097836 */ /* 0x001fe40000000000 */
[----:B------:R-:W-:Y:S01]  /*17ab0*/  @!P6 IMAD.MOV R11, RZ, RZ, -R11 ;  /* 0x000000ffff0be224 */ /* 0x000fe200078e0a0b */
[C---:B------:R-:W-:Y:S01]  /*17ac0*/  ISETP.GT.U32.AND P6, PT, R2.reuse, R18, PT ;  /* 0x000000120200720c */ /* 0x040fe20003fc4070 */
[----:B------:R-:W-:Y:S01]  /*17ad0*/  @!P1 IMAD.MOV R0, RZ, RZ, -R0 ;  /* 0x000000ffff009224 */ /* 0x000fe200078e0a00 */
[C---:B------:R-:W-:Y:S01]  /*17ae0*/  ISETP.GT.U32.AND P1, PT, R2.reuse, R6, PT ;  /* 0x000000060200720c */ /* 0x040fe20003f24070 */
[C---:B------:R-:W-:Y:S01]  /*17af0*/  IMAD R12, R2.reuse, R10, R12 ;  /* 0x0000000a020c7224 */ /* 0x040fe200078e020c */
[----:B------:R-:W-:Y:S01]  /*17b00*/  ISETP.GT.U32.AND P4, PT, R2, R17, PT ;  /* 0x000000110200720c */ /* 0x000fe20003f84070 */
[----:B------:R-:W-:Y:S01]  /*17b10*/  @!P0 IMAD.IADD R20, R20, 0x1, -R2 ;  /* 0x0000000114148824 */ /* 0x000fe200078e0a02 */
[----:B------:R-:W-:Y:S01]  /*17b20*/  IABS R3, R9 ;  /* 0x0000000900037213 */ /* 0x000fe20000000000 */
[----:B------:R0:W-:Y:S01]  /*17b30*/  STL [R1+0x108], R11 ;  /* 0x0001080b01007387 */ /* 0x0001e20000100800 */
[----:B------:R-:W-:-:S03]  /*17b40*/  ISETP.GT.U32.AND P0, PT, R2, R12, PT ;  /* 0x0000000c0200720c */ /* 0x000fc60003f04070 */
[----:B------:R1:W-:Y:S02]  /*17b50*/  STL [R1+0x104], R0 ;  /* 0x0001040001007387 */ /* 0x0003e40000100800 */
[--C-:B------:R-:W-:Y:S01]  /*17b60*/  @!P6 IMAD.IADD R18, R18, 0x1, -R2.reuse ;  /* 0x000000011212e824 */ /* 0x100fe200078e0a02 */
[----:B------:R-:W-:Y:S01]  /*17b70*/  ISETP.GE.AND P6, PT, R19, RZ, PT ;  /* 0x000000ff1300720c */ /* 0x000fe20003fc6270 */
[----:B------:R-:W-:Y:S01]  /*17b80*/  @!P1 IMAD.IADD R6, R6, 0x1, -R2 ;  /* 0x0000000106069824 */ /* 0x000fe200078e0a02 */
[----:B------:R-:W-:Y:S01]  /*17b90*/  ISETP.GE.AND P1, PT, R8, RZ, PT ;  /* 0x000000ff0800720c */ /* 0x000fe20003f26270 */
[----:B0-----:R-:W-:-:S04]  /*17ba0*/  IMAD.HI.U32 R11, R7, R3, RZ ;  /* 0x00000003070b7227 */ /* 0x001fc800078e00ff */
[----:B-1----:R-:W-:Y:S02]  /*17bb0*/  VIADD R0, R5, 0x36 ;  /* 0x0000003605007836 */ /* 0x002fe40000000000 */
[----:B------:R-:W-:Y:S02]  /*17bc0*/  IMAD.MOV R11, RZ, RZ, -R11 ;  /* 0x000000ffff0b7224 */ /* 0x000fe400078e0a0b */
[--C-:B------:R-:W-:Y:S01]  /*17bd0*/  @!P4 IMAD.IADD R17, R17, 0x1, -R2.reuse ;  /* 0x000000011111c824 */ /* 0x100fe200078e0a02 */
[----:B------:R-:W-:Y:S01]  /*17be0*/  IABS R10, R0 ;  /* 0x00000000000a7213 */ /* 0x000fe20000000000 */
[----:B------:R-:W-:Y:S01]  /*17bf0*/  @!P0 IMAD.IADD R12, R12, 0x1, -R2 ;  /* 0x000000010c0c8824 */ /* 0x000fe200078e0a02 */
[----:B------:R-:W-:Y:S01]  /*17c00*/  ISETP.GE.AND P4, PT, R15, RZ, PT ;  /* 0x000000ff0f00720c */ /* 0x000fe20003f86270 */
[C---:B------:R-:W-:Y:S01]  /*17c10*/  IMAD R15, R2.reuse, R11, R3 ;  /* 0x0000000b020f7224 */ /* 0x040fe200078e0203 */
[----:B------:R-:W-:Y:S01]  /*17c20*/  ISETP.GT.U32.AND P0, PT, R2, R6, PT ;  /* 0x000000060200720c */ /* 0x000fe20003f04070 */
[----:B------:R-:W-:-:S02]  /*17c30*/  IMAD.MOV.U32 R22, RZ, RZ, R18 ;  /* 0x000000ffff167224 */ /* 0x000fc400078e0012 */
[----:B------:R-:W-:-:S04]  /*17c40*/  IMAD.HI.U32 R21, R7, R10, RZ ;  /* 0x0000000a07157227 */ /* 0x000fc800078e00ff */
[----:B------:R-:W-:Y:S01]  /*17c50*/  @!P2 IMAD.MOV R22, RZ, RZ, -R22 ;  /* 0x000000ffff16a224 */ /* 0x000fe200078e0a16 */
[C---:B------:R-:W-:Y:S01]  /*17c60*/  ISETP.GT.U32.AND P2, PT, R2.reuse, R15, PT ;  /* 0x0000000f0200720c */ /* 0x040fe20003f44070 */
[----:B------:R-:W-:Y:S02]  /*17c70*/  IMAD.MOV.U32 R23, RZ, RZ, R17 ;  /* 0x000000ffff177224 */ /* 0x000fe400078e0011 */
[----:B------:R-:W-:Y:S02]  /*17c80*/  IMAD.MOV R17, RZ, RZ, -R21 ;  /* 0x000000ffff117224 */ /* 0x000fe400078e0a15 */
[C---:B------:R-:W-:Y:S02]  /*17c90*/  VIADD R3, R5.reuse, 0x34 ;  /* 0x0000003405037836 */ /* 0x040fe40000000000 */
[----:B------:R-:W-:Y:S02]  /*17ca0*/  IMAD R10, R2, R17, R10 ;  /* 0x00000011020a7224 */ /* 0x000fe400078e020a */
[--C-:B------:R-:W-:Y:S01]  /*17cb0*/  @!P0 IMAD.IADD R6, R6, 0x1, -R2.reuse ;  /* 0x0000000106068824 */ /* 0x100fe200078e0a02 */
[----:B------:R-:W-:Y:S01]  /*17cc0*/  IABS R14, R3 ;  /* 0x00000003000e7213 */ /* 0x000fe20000000000 */
[----:B------:R-:W-:Y:S01]  /*17cd0*/  VIADD R11, R5, 0x35 ;  /* 0x00000035050b7836 */ /* 0x000fe20000000000 */
[C---:B------:R-:W-:Y:S01]  /*17ce0*/  ISETP.GT.U32.AND P0, PT, R2.reuse, R10, PT ;  /* 0x0000000a0200720c */ /* 0x040fe20003f04070 */
[----:B------:R-:W-:Y:S01]  /*17cf0*/  @!P5 IMAD.MOV R23, RZ, RZ, -R23 ;  /* 0x000000ffff17d224 */ /* 0x000fe200078e0a17 */
[C---:B------:R-:W-:Y:S01]  /*17d00*/  ISETP.GT.U32.AND P5, PT, R2.reuse, R12, PT ;  /* 0x0000000c0200720c */ /* 0x040fe20003fa4070 */
[----:B------:R-:W-:Y:S01]  /*17d10*/  @!P2 IMAD.IADD R15, R15, 0x1, -R2 ;  /* 0x000000010f0fa824 */ /* 0x000fe200078e0a02 */
[----:B------:R-:W-:Y:S01]  /*17d20*/  IABS R19, R11 ;  /* 0x0000000b00137213 */ /* 0x000fe20000000000 */
[----:B------:R-:W-:Y:S01]  /*17d30*/  VIADD R8, R5, 0x33 ;  /* 0x0000003305087836 */ /* 0x000fe20000000000 */
[----:B------:R-:W-:Y:S01]  /*17d40*/  STL [R1+0x100], R23 ;  /* 0x0001001701007387 */ /* 0x000fe20000100800 */
[----:B------:R-:W-:Y:S01]  /*17d50*/  IMAD.MOV.U32 R18, RZ, RZ, R14 ;  /* 0x000000ffff127224 */ /* 0x000fe200078e000e */
[----:B------:R-:W-:Y:S01]  /*17d60*/  ISETP.GT.U32.AND P2, PT, R2, R15, PT ;  /* 0x0000000f0200720c */ /* 0x000fe20003f44070 */
[----:B------:R-:W-:Y:S01]  /*17d70*/  @!P4 IMAD.MOV R20, RZ, RZ, -R20 ;  /* 0x000000ffff14c224 */ /* 0x000fe200078e0a14 */
[----:B------:R-:W-:Y:S01]  /*17d80*/  ISETP.GE.AND P4, PT, R9, RZ, PT ;  /* 0x000000ff0900720c */ /* 0x000fe20003f86270 */
[C---:B------:R-:W-:Y:S01]  /*17d90*/  IMAD.HI.U32 R9, R7.reuse, R18, RZ ;  /* 0x0000001207097227 */ /* 0x040fe200078e00ff */
[----:B------:R-:W-:Y:S01]  /*17da0*/  IABS R13, R8 ;  /* 0x00000008000d7213 */ /* 0x000fe20000000000 */
[----:B------:R-:W-:Y:S02]  /*17db0*/  STL [R1+0xfc], R22 ;  /* 0x0000fc1601007387 */ /* 0x000fe40000100800 */
[----:B------:R-:W-:-:S02]  /*17dc0*/  IMAD.HI.U32 R14, R7, R19, RZ ;  /* 0x00000013070e7227 */ /* 0x000fc400078e00ff */
[----:B------:R0:W-:Y:S02]  /*17dd0*/  STL [R1+0xf8], R20 ;  /* 0x0000f81401007387 */ /* 0x0001e40000100800 */
[----:B------:R-:W-:Y:S02]  /*17de0*/  IMAD.MOV R9, RZ, RZ, -R9 ;  /* 0x000000ffff097224 */ /* 0x000fe400078e0a09 */
[----:B------:R-:W-:Y:S02]  /*17df0*/  @!P0 IMAD.IADD R10, R10, 0x1, -R2 ;  /* 0x000000010a0a8824 */ /* 0x000fe400078e0a02 */
[----:B------:R-:W-:Y:S02]  /*17e00*/  IMAD.MOV R14, RZ, RZ, -R14 ;  /* 0x000000ffff0e7224 */ /* 0x000fe400078e0a0e */
[----:B------:R-:W-:Y:S02]  /*17e10*/  IMAD.MOV.U32 R17, RZ, RZ, R13 ;  /* 0x000000ffff117224 */ /* 0x000fe400078e000d */
[----:B0-----:R-:W-:-:S02]  /*17e20*/  IMAD.MOV.U32 R20, RZ, RZ, R6 ;  /* 0x000000ffff147224 */ /* 0x001fc400078e0006 */
[----:B------:R-:W-:Y:S01]  /*17e30*/  @!P5 IMAD.IADD R12, R12, 0x1, -R2 ;  /* 0x000000010c0cd824 */ /* 0x000fe200078e0a02 */
[----:B------:R-:W-:Y:S01]  /*17e40*/  ISETP.GE.AND P5, PT, R0, RZ, PT ;  /* 0x000000ff0000720c */ /* 0x000fe20003fa6270 */
[C---:B------:R-:W-:Y:S02]  /*17e50*/  IMAD R9, R2.reuse, R9, R18 ;  /* 0x0000000902097224 */ /* 0x040fe400078e0212 */
[----:B------:R-:W-:Y:S01]  /*17e60*/  @!P6 IMAD.MOV R20, RZ, RZ, -R20 ;  /* 0x000000ffff14e224 */ /* 0x000fe200078e0a14 */
[C---:B------:R-:W-:Y:S01]  /*17e70*/  ISETP.GT.U32.AND P6, PT, R2.reuse, R10, PT ;  /* 0x0000000a0200720c */ /* 0x040fe20003fc4070 */
[----:B------:R-:W-:Y:S02]  /*17e80*/  VIADD R13, R5, 0x32 ;  /* 0x00000032050d7836 */ /* 0x000fe40000000000 */
[----:B------:R-:W-:Y:S01]  /*17e90*/  IMAD R14, R2, R14, R19 ;  /* 0x0000000e020e7224 */ /* 0x000fe200078e0213 */
[----:B------:R-:W-:Y:S01]  /*17ea0*/  STL [R1+0x9c], R20 ;  /* 0x00009c1401007387 */ /* 0x000fe20000100800 */
[----:B------:R-:W-:Y:S01]  /*17eb0*/  IMAD.HI.U32 R0, R7, R17, RZ ;  /* 0x0000001107007227 */ /* 0x000fe200078e00ff */
[----:B------:R-:W-:-:S02]  /*17ec0*/  IABS R18, R13 ;  /* 0x0000000d00127213 */ /* 0x000fc40000000000 */
[C---:B------:R-:W-:Y:S01]  /*17ed0*/  ISETP.GT.U32.AND P0, PT, R2.reuse, R14, PT ;  /* 0x0000000e0200720c */ /* 0x040fe20003f04070 */
[----:B------:R-:W-:Y:S01]  /*17ee0*/  @!P2 IMAD.IADD R15, R15, 0x1, -R2 ;  /* 0x000000010f0fa824 */ /* 0x000fe200078e0a02 */
[C---:B------:R-:W-:Y:S01]  /*17ef0*/  ISETP.GT.U32.AND P2, PT, R2.reuse, R9, PT ;  /* 0x000000090200720c */ /* 0x040fe20003f44070 */
[----:B------:R-:W-:Y:S02]  /*17f00*/  IMAD.MOV.U32 R6, RZ, RZ, R12 ;  /* 0x000000ffff067224 */ /* 0x000fe400078e000c */
[----:B------:R-:W-:Y:S02]  /*17f10*/  IMAD.MOV R0, RZ, RZ, -R0 ;  /* 0x000000ffff007224 */ /* 0x000fe400078e0a00 */
[----:B------:R-:W-:Y:S01]  /*17f20*/  @!P1 IMAD.MOV R6, RZ, RZ, -R6 ;  /* 0x000000ffff069224 */ /* 0x000fe200078e0a06 */
[----:B------:R-:W-:Y:S01]  /*17f30*/  ISETP.GE.AND P1, PT, R11, RZ, PT ;  /* 0x000000ff0b00720c */ /* 0x000fe20003f26270 */
[----:B------:R-:W-:Y:S02]  /*17f40*/  IMAD R0, R2, R0, R17 ;  /* 0x0000000002007224 */ /* 0x000fe400078e0211 */
[----:B------:R-:W-:Y:S01]  /*17f50*/  IMAD.MOV.U32 R17, RZ, RZ, R18 ;  /* 0x000000ffff117224 */ /* 0x000fe200078e0012 */
[----:B------:R0:W-:Y:S01]  /*17f60*/  STL [R1+0xc0], R6 ;  /* 0x0000c00601007387 */ /* 0x0001e20000100800 */
[----:B------:R-:W-:Y:S01]  /*17f70*/  @!P6 IMAD.IADD R10, R10, 0x1, -R2 ;  /* 0x000000010a0ae824 */ /* 0x000fe200078e0a02 */
[----:B------:R-:W-:Y:S01]  /*17f80*/  ISETP.GE.AND P6, PT, R3, RZ, PT ;  /* 0x000000ff0300720c */ /* 0x000fe20003fc6270 */
[----:B------:R-:W-:-:S04]  /*17f90*/  IMAD.HI.U32 R12, R7, R17, RZ ;  /* 0x00000011070c7227 */ /* 0x000fc800078e00ff */
[----:B------:R-:W-:Y:S02]  /*17fa0*/  IMAD.MOV.U32 R18, RZ, RZ, R15 ;  /* 0x000000ffff127224 */ /* 0x000fe400078e000f */
[----:B------:R-:W-:Y:S02]  /*17fb0*/  @!P2 IMAD.IADD R9, R9, 0x1, -R2 ;  /* 0x000000010909a824 */ /* 0x000fe400078e0a02 */
[----:B0-----:R-:W-:Y:S02]  /*17fc0*/  VIADD R6, R5, 0x31 ;  /* 0x0000003105067836 */ /* 0x001fe40000000000 */
[----:B------:R-:W-:Y:S02]  /*17fd0*/  IMAD.MOV.U32 R15, RZ, RZ, R10 ;  /* 0x000000ffff0f7224 */ /* 0x000fe400078e000a */
[----:B------:R-:W-:Y:S01]  /*17fe0*/  IMAD.MOV R12, RZ, RZ, -R12 ;  /* 0x000000ffff0c7224 */ /* 0x000fe200078e0a0c */
[----:B------:R-:W-:Y:S01]  /*17ff0*/  IABS R11, R6 ;  /* 0x00000006000b7213 */ /* 0x000fe20000000000 */
[----:B------:R-:W-:Y:S01]  /*18000*/  @!P0 IMAD.IADD R14, R14, 0x1, -R2 ;  /* 0x000000010e0e8824 */ /* 0x000fe200078e0a02 */
[----:B------:R-:W-:Y:S01]  /*18010*/  ISETP.GE.AND P0, PT, R8, RZ, PT ;  /* 0x000000ff0800720c */ /* 0x000fe20003f06270 */
[----:B------:R-:W-:Y:S01]  /*18020*/  @!P5 IMAD.MOV R15, RZ, RZ, -R15 ;  /* 0x000000ffff0fd224 */ /* 0x000fe200078e0a0f */
[C---:B------:R-:W-:Y:S01]  /*18030*/  ISETP.GT.U32.AND P5, PT, R2.reuse, R9, PT ;  /* 0x000000090200720c */ /* 0x040fe20003fa4070 */
[C---:B------:R-:W-:Y:S01]  /*18040*/  IMAD R3, R2.reuse, R12, R17 ;  /* 0x0000000c02037224 */ /* 0x040fe200078e0211 */
[----:B------:R-:W-:Y:S01]  /*18050*/  ISETP.GT.U32.AND P2, PT, R2, R14, PT ;  /* 0x0000000e0200720c */ /* 0x000fe20003f44070 */
[----:B------:R-:W-:-:S04]  /*18060*/  IMAD.HI.U32 R17, R7, R11, RZ ;  /* 0x0000000b07117227 */ /* 0x000fc800078e00ff */
[----:B------:R-:W-:Y:S02]  /*18070*/  IMAD.MOV R17, RZ, RZ, -R17 ;  /* 0x000000ffff117224 */ /* 0x000fe400078e0a11 */
[----:B------:R-:W-:Y:S01]  /*18080*/  @!P4 IMAD.MOV R18, RZ, RZ, -R18 ;  /* 0x000000ffff12c224 */ /* 0x000fe200078e0a12 */
[C---:B------:R-:W-:Y:S01]  /*18090*/  ISETP.GT.U32.AND P4, PT, R2.reuse, R0, PT ;  /* 0x000000000200720c */ /* 0x040fe20003f84070 */
[C---:B------:R-:W-:Y:S02]  /*180a0*/  IMAD R11, R2.reuse, R17, R11 ;  /* 0x00000011020b7224 */ /* 0x040fe400078e020b */
[--C-:B------:R-:W-:Y:S01]  /*180b0*/  @!P5 IMAD.IADD R9, R9, 0x1, -R2.reuse ;  /* 0x000000010909d824 */ /* 0x100fe200078e0a02 */
[----:B------:R-:W-:Y:S01]  /*180c0*/  STL [R1+0xf0], R18 ;  /* 0x0000f01201007387 */ /* 0x000fe20000100800 */
[C---:B------:R-:W-:Y:S01]  /*180d0*/  VIADD R12, R5.reuse, 0x30 ;  /* 0x00000030050c7836 */ /* 0x040fe20000000000 */
[----:B------:R-:W-:Y:S01]  /*180e0*/  ISETP.GT.U32.AND P5, PT, R2, R11, PT ;  /* 0x0000000b0200720c */ /* 0x000fe20003fa4070 */
[----:B------:R-:W-:Y:S01]  /*180f0*/  @!P2 IMAD.IADD R14, R14, 0x1, -R2 ;  /* 0x000000010e0ea824 */ /* 0x000fe200078e0a02 */
[----:B------:R-:W-:Y:S01]  /*18100*/  ISETP.GT.U32.AND P2, PT, R2, R3, PT ;  /* 0x000000030200720c */ /* 0x000fe20003f44070 */
[----:B------:R0:W-:Y:S01]  /*18110*/  STL [R1+0xf4], R15 ;  /* 0x0000f40f01007387 */ /* 0x0001e20000100800 */
[----:B------:R-:W-:-:S02]  /*18120*/  VIADD R8, R5, 0x2e ;  /* 0x0000002e05087836 */ /* 0x000fc40000000000 */
[----:B------:R-:W-:Y:S02]  /*18130*/  IMAD.MOV.U32 R21, RZ, RZ, R14 ;  /* 0x000000ffff157224 */ /* 0x000fe400078e000e */
[--C-:B------:R-:W-:Y:S01]  /*18140*/  @!P4 IMAD.IADD R0, R0, 0x1, -R2.reuse ;  /* 0x000000010000c824 */ /* 0x100fe200078e0a02 */
[----:B------:R-:W-:Y:S01]  /*18150*/  IABS R17, R8 ;  /* 0x0000000800117213 */ /* 0x000fe20000000000 */
[----:B------:R-:W-:Y:S02]  /*18160*/  VIADD R10, R5, 0x2f ;  /* 0x0000002f050a7836 */ /* 0x000fe40000000000 */
[----:B------:R-:W-:Y:S01]  /*18170*/  IMAD.MOV.U32 R20, RZ, RZ, R9 ;  /* 0x000000ffff147224 */ /* 0x000fe200078e0009 */
[----:B0-----:R-:W-:Y:S01]  /*18180*/  IABS R15, R12 ;  /* 0x0000000c000f7213 */ /* 0x001fe20000000000 */
[--C-:B------:R-:W-:Y:S01]  /*18190*/  @!P5 IMAD.IADD R11, R11, 0x1, -R2.reuse ;  /* 0x000000010b0bd824 */ /* 0x100fe200078e0a02 */
[----:B------:R-:W-:Y:S01]  /*181a0*/  ISETP.GT.U32.AND P4, PT, R2, R0, PT ;  /* 0x000000000200720c */ /* 0x000fe20003f84070 */
[----:B------:R-:W-:Y:S01]  /*181b0*/  @!P2 IMAD.IADD R3, R3, 0x1, -R2 ;  /* 0x000000010303a824 */ /* 0x000fe200078e0a02 */
[----:B------:R-:W-:Y:S01]  /*181c0*/  ISETP.GE.AND P2, PT, R6, RZ, PT ;  /* 0x000000ff0600720c */ /* 0x000fe20003f46270 */
[----:B------:R-:W-:Y:S01]  /*181d0*/  IMAD.HI.U32 R19, R7, R15, RZ ;  /* 0x0000000f07137227 */ /* 0x000fe200078e00ff */
[----:B------:R-:W-:-:S02]  /*181e0*/  ISETP.GT.U32.AND P5, PT, R2, R11, PT ;  /* 0x0000000b0200720c */ /* 0x000fc40003fa4070 */
[----:B------:R-:W-:Y:S01]  /*181f0*/  IABS R18, R10 ;  /* 0x0000000a00127213 */ /* 0x000fe20000000000 */
[----:B------:R-:W-:Y:S02]  /*18200*/  IMAD.MOV R19, RZ, RZ, -R19 ;  /* 0x000000ffff137224 */ /* 0x000fe400078e0a13 */
[----:B------:R-:W-:Y:S01]  /*18210*/  @!P1 IMAD.MOV R21, RZ, RZ, -R21 ;  /* 0x000000ffff159224 */ /* 0x000fe200078e0a15 */
[C---:B------:R-:W-:Y:S01]  /*18220*/  ISETP.GT.U32.AND P1, PT, R2.reuse, R3, PT ;  /* 0x000000030200720c */ /* 0x040fe20003f24070 */
[C---:B------:R-:W-:Y:S02]  /*18230*/  IMAD R15, R2.reuse, R19, R15 ;  /* 0x00000013020f7224 */ /* 0x040fe400078e020f */
[----:B------:R-:W-:Y:S01]  /*18240*/  IMAD.HI.U32 R6, R7, R17, RZ ;  /* 0x0000001107067227 */ /* 0x000fe200078e00ff */
[----:B------:R-:W-:Y:S03]  /*18250*/  STL [R1+0xdc], R21 ;  /* 0x0000dc1501007387 */ /* 0x000fe60000100800 */
[----:B------:R-:W-:Y:S01]  /*18260*/  @!P6 IMAD.MOV R20, RZ, RZ, -R20 ;  /* 0x000000ffff14e224 */ /* 0x000fe200078e0a14 */
[----:B------:R-:W-:Y:S01]  /*18270*/  ISETP.GT.U32.AND P6, PT, R2, R15, PT ;  /* 0x0000000f0200720c */ /* 0x000fe20003fc4070 */
[----:B------:R-:W-:-:S02]  /*18280*/  IMAD.MOV R9, RZ, RZ, -R6 ;  /* 0x000000ffff097224 */ /* 0x000fc400078e0a06 */
[--C-:B------:R-:W-:Y:S01]  /*18290*/  @!P4 IMAD.IADD R0, R0, 0x1, -R2.reuse ;  /* 0x000000010000c824 */ /* 0x100fe200078e0a02 */
[----:B------:R-:W-:Y:S01]  /*182a0*/  ISETP.GE.AND P4, PT, R13, RZ, PT ;  /* 0x000000ff0d00720c */ /* 0x000fe20003f86270 */
[----:B------:R-:W-:Y:S01]  /*182b0*/  IMAD.HI.U32 R13, R7, R18, RZ ;  /* 0x00000012070d7227 */ /* 0x000fe200078e00ff */
[----:B------:R-:W-:Y:S03]  /*182c0*/  STL [R1+0xe0], R20 ;  /* 0x0000e01401007387 */ /* 0x000fe60000100800 */
[C---:B------:R-:W-:Y:S02]  /*182d0*/  IMAD R17, R2.reuse, R9, R17 ;  /* 0x0000000902117224 */ /* 0x040fe400078e0211 */
[----:B------:R-:W-:Y:S02]  /*182e0*/  IMAD.MOV R13, RZ, RZ, -R13 ;  /* 0x000000ffff0d7224 */ /* 0x000fe400078e0a0d */
[----:B------:R-:W-:Y:S01]  /*182f0*/  @!P5 IMAD.IADD R11, R11, 0x1, -R2 ;  /* 0x000000010b0bd824 */ /* 0x000fe200078e0a02 */
[----:B------:R-:W-:Y:S01]  /*18300*/  ISETP.GT.U32.AND P5, PT, R2, R17, PT ;  /* 0x000000110200720c */ /* 0x000fe20003fa4070 */
[----:B------:R-:W-:-:S02]  /*18310*/  VIADD R6, R5, 0x2d ;  /* 0x0000002d05067836 */ /* 0x000fc40000000000 */
[----:B------:R-:W-:Y:S01]  /*18320*/  @!P1 IMAD.IADD R3, R3, 0x1, -R2 ;  /* 0x0000000103039824 */ /* 0x000fe200078e0a02 */
[----:B------:R-:W-:Y:S01]  /*18330*/  ISETP.GE.AND P1, PT, R12, RZ, PT ;  /* 0x000000ff0c00720c */ /* 0x000fe20003f26270 */
[----:B------:R-:W-:Y:S02]  /*18340*/  IMAD R18, R2, R13, R18 ;  /* 0x0000000d02127224 */ /* 0x000fe400078e0212 */
[----:B------:R-:W-:Y:S01]  /*18350*/  IMAD.MOV.U32 R13, RZ, RZ, R0 ;  /* 0x000000ffff0d7224 */ /* 0x000fe200078e0000 */
[----:B------:R-:W-:Y:S01]  /*18360*/  IABS R0, R6 ;  /* 0x0000000600007213 */ /* 0x000fe20000000000 */
[----:B------:R-:W-:Y:S01]  /*18370*/  @!P6 IMAD.IADD R15, R15, 0x1, -R2 ;  /* 0x000000010f0fe824 */ /* 0x000fe200078e0a02 */
[----:B------:R-:W-:Y:S01]  /*18380*/  ISETP.GE.AND P6, PT, R10, RZ, PT ;  /* 0x000000ff0a00720c */ /* 0x000fe20003fc6270 */
[----:B------:R-:W-:Y:S02]  /*18390*/  IMAD.MOV.U32 R14, RZ, RZ, R3 ;  /* 0x000000ffff0e7224 */ /* 0x000fe400078e0003 */
[----:B------:R-:W-:Y:S01]  /*183a0*/  @!P0 IMAD.MOV R13, RZ, RZ, -R13 ;  /* 0x000000ffff0d8224 */ /* 0x000fe200078e0a0d */
[C---:B------:R-:W-:Y:S01]  /*183b0*/  ISETP.GT.U32.AND P0, PT, R2.reuse, R18, PT ;  /* 0x000000120200720c */ /* 0x040fe20003f04070 */
[----:B------:R-:W-:Y:S01]  /*183c0*/  @!P4 IMAD.MOV R14, RZ, RZ, -R14 ;  /* 0x000000ffff0ec224 */ /* 0x000fe200078e0a0e */
[----:B------:R-:W-:Y:S01]  /*183d0*/  ISETP.GT.U32.AND P4, PT, R2, R15, PT ;  /* 0x0000000f0200720c */ /* 0x000fe20003f84070 */
[----:B------:R-:W-:Y:S01]  /*183e0*/  VIADD R9, R5, 0x2c ;  /* 0x0000002c05097836 */ /* 0x000fe20000000000 */
[----:B------:R0:W-:Y:S01]  /*183f0*/  STL [R1+0xe4], R13 ;  /* 0x0000e40d01007387 */ /* 0x0001e20000100800 */
[----:B------:R-:W-:-:S03]  /*18400*/  IMAD.HI.U32 R3, R7, R0, RZ ;  /* 0x0000000007037227 */ /* 0x000fc600078e00ff */
[----:B------:R-:W-:Y:S01]  /*18410*/  STL [R1+0xec], R14 ;  /* 0x0000ec0e01007387 */ /* 0x000fe20000100800 */
[----:B------:R-:W-:Y:S02]  /*18420*/  @!P5 IMAD.IADD R17, R17, 0x1, -R2 ;  /* 0x000000011111d824 */ /* 0x000fe400078e0a02 */
[----:B------:R-:W-:Y:S02]  /*18430*/  IMAD.MOV R3, RZ, RZ, -R3 ;  /* 0x000000ffff037224 */ /* 0x000fe400078e0a03 */
[----:B------:R-:W-:Y:S01]  /*18440*/  @!P2 IMAD.MOV R11, RZ, RZ, -R11 ;  /* 0x000000ffff0ba224 */ /* 0x000fe200078e0a0b */
[----:B0-----:R-:W-:Y:S01]  /*18450*/  IABS R13, R9 ;  /* 0x00000009000d7213 */ /* 0x001fe20000000000 */
[----:B------:R-:W-:Y:S01]  /*18460*/  IMAD R0, R2, R3, R0 ;  /* 0x0000000302007224 */ /* 0x000fe200078e0200 */
[----:B------:R-:W-:Y:S01]  /*18470*/  ISETP.GE.AND P2, PT, R8, RZ, PT ;  /* 0x000000ff0800720c */ /* 0x000fe20003f46270 */
[----:B------:R-:W-:Y:S01]  /*18480*/  @!P4 IMAD.IADD R15, R15, 0x1, -R2 ;  /* 0x000000010f0fc824 */ /* 0x000fe200078e0a02 */
[C---:B------:R-:W-:Y:S01]  /*18490*/  ISETP.GT.U32.AND P5, PT, R2.reuse, R17, PT ;  /* 0x000000110200720c */ /* 0x040fe20003fa4070 */
[----:B------:R-:W-:Y:S01]  /*184a0*/  IMAD.HI.U32 R8, R7, R13, RZ ;  /* 0x0000000d07087227 */ /* 0x000fe200078e00ff */
[----:B------:R-:W-:Y:S01]  /*184b0*/  ISETP.GT.U32.AND P4, PT, R2, R0, PT ;  /* 0x000000000200720c */ /* 0x000fe20003f84070 */
[----:B------:R0:W-:Y:S02]  /*184c0*/  STL [R1+0xe8], R11 ;  /* 0x0000e80b01007387 */ /* 0x0001e40000100800 */
[----:B------:R-:W-:-:S02]  /*184d0*/  VIADD R10, R5, 0x2b ;  /* 0x0000002b050a7836 */ /* 0x000fc40000000000 */
[----:B------:R-:W-:Y:S02]  /*184e0*/  IMAD.MOV R8, RZ, RZ, -R8 ;  /* 0x000000ffff087224 */ /* 0x000fe400078e0a08 */
[----:B------:R-:W-:Y:S01]  /*184f0*/  VIADD R3, R5, 0x2a ;  /* 0x0000002a05037836 */ /* 0x000fe20000000000 */
[----:B------:R-:W-:Y:S01]  /*18500*/  IABS R12, R10 ;  /* 0x0000000a000c7213 */ /* 0x000fe20000000000 */
[C---:B------:R-:W-:Y:S02]  /*18510*/  IMAD R13, R2.reuse, R8, R13 ;  /* 0x00000008020d7224 */ /* 0x040fe400078e020d */
[----:B------:R-:W-:Y:S01]  /*18520*/  @!P5 IMAD.IADD R17, R17, 0x1, -R2 ;  /* 0x000000011111d824 */ /* 0x000fe200078e0a02 */
[----:B0-----:R-:W-:Y:S01]  /*18530*/  IABS R11, R3 ;  /* 0x00000003000b7213 */ /* 0x001fe20000000000 */
[----:B------:R-:W-:Y:S01]  /*18540*/  IMAD.HI.U32 R8, R7, R12, RZ ;  /* 0x0000000c07087227 */ /* 0x000fe200078e00ff */
[----:B------:R-:W-:-:S03]  /*18550*/  ISETP.GT.U32.AND P5, PT, R2, R13, PT ;  /* 0x0000000d0200720c */ /* 0x000fc60003fa4070 */
[--C-:B------:R-:W-:Y:S02]  /*18560*/  @!P0 IMAD.IADD R18, R18, 0x1, -R2.reuse ;  /* 0x0000000112128824 */ /* 0x100fe400078e0a02 */
[----:B------:R-:W-:Y:S01]  /*18570*/  @!P4 IMAD.IADD R0, R0, 0x1, -R2 ;  /* 0x000000010000c824 */ /* 0x000fe200078e0a02 */
[----:B------:R-:W-:Y:S01]  /*18580*/  ISETP.GE.AND P4, PT, R9, RZ, PT ;  /* 0x000000ff0900720c */ /* 0x000fe20003f86270 */
[----:B------:R-:W-:Y:S01]  /*18590*/  IMAD.MOV.U32 R21, RZ, RZ, R15 ;  /* 0x000000ffff157224 */ /* 0x000fe200078e000f */
[C---:B------:R-:W-:Y:S01]  /*185a0*/  ISETP.GT.U32.AND P0, PT, R2.reuse, R18, PT ;  /* 0x000000120200720c */ /* 0x040fe20003f04070 */
[----:B------:R-:W-:Y:S02]  /*185b0*/  VIADD R20, R5, 0x29 ;  /* 0x0000002905147836 */ /* 0x000fe40000000000 */
[----:B------:R-:W-:Y:S02]  /*185c0*/  IMAD.MOV R8, RZ, RZ, -R8 ;  /* 0x000000ffff087224 */ /* 0x000fe400078e0a08 */
[----:B------:R-:W-:Y:S01]  /*185d0*/  @!P1 IMAD.MOV R21, RZ, RZ, -R21 ;  /* 0x000000ffff159224 */ /* 0x000fe200078e0a15 */
[C---:B------:R-:W-:Y:S01]  /*185e0*/  ISETP.GT.U32.AND P1, PT, R2.reuse, R0, PT ;  /* 0x000000000200720c */ /* 0x040fe20003f24070 */
[C---:B------:R-:W-:Y:S01]  /*185f0*/  IMAD R12, R2.reuse, R8, R12 ;  /* 0x00000008020c7224 */ /* 0x040fe200078e020c */
[----:B------:R-:W-:Y:S01]  /*18600*/  IABS R14, R20 ;  /* 0x00000014000e7213 */ /* 0x000fe20000000000 */
[----:B------:R-:W-:Y:S01]  /*18610*/  IMAD.HI.U32 R8, R7, R11, RZ ;  /* 0x0000000b07087227 */ /* 0x000fe200078e00ff */
[----:B------:R-:W-:Y:S03]  /*18620*/  STL [R1+0xd8], R21 ;  /* 0x0000d81501007387 */ /* 0x000fe60000100800 */
[----:B------:R-:W-:Y:S01]  /*18630*/  @!P5 IMAD.IADD R13, R13, 0x1, -R2 ;  /* 0x000000010d0dd824 */ /* 0x000fe200078e0a02 */
[----:B------:R-:W-:Y:S01]  /*18640*/  ISETP.GT.U32.AND P5, PT, R2, R12, PT ;  /* 0x0000000c0200720c */ /* 0x000fe20003fa4070 */
[----:B------:R-:W-:-:S02]  /*18650*/  IMAD.MOV R8, RZ, RZ, -R8 ;  /* 0x000000ffff087224 */ /* 0x000fc400078e0a08 */
[----:B------:R-:W-:-:S04]  /*18660*/  IMAD.HI.U32 R15, R7, R14, RZ ;  /* 0x0000000e070f7227 */ /* 0x000fc800078e00ff */
[----:B------:R-:W-:Y:S02]  /*18670*/  IMAD R11, R2, R8, R11 ;  /* 0x00000008020b7224 */ /* 0x000fe400078e020b */
[----:B------:R-:W-:Y:S02]  /*18680*/  IMAD.MOV R15, RZ, RZ, -R15 ;  /* 0x000000ffff0f7224 */ /* 0x000fe400078e0a0f */
[--C-:B------:R-:W-:Y:S01]  /*18690*/  @!P0 IMAD.IADD R18, R18, 0x1, -R2.reuse ;  /* 0x0000000112128824 */ /* 0x100fe200078e0a02 */
[----:B------:R-:W-:Y:S01]  /*186a0*/  ISETP.GE.AND P0, PT, R6, RZ, PT ;  /* 0x000000ff0600720c */ /* 0x000fe20003f06270 */
[----:B------:R-:W-:Y:S01]  /*186b0*/  @!P2 IMAD.MOV R17, RZ, RZ, -R17 ;  /* 0x000000ffff11a224 */ /* 0x000fe200078e0a11 */
[----:B------:R-:W-:Y:S01]  /*186c0*/  ISETP.GE.AND P2, PT, R10, RZ, PT ;  /* 0x000000ff0a00720c */ /* 0x000fe20003f46270 */
[----:B------:R-:W-:Y:S01]  /*186d0*/  @!P1 IMAD.IADD R0, R0, 0x1, -R2 ;  /* 0x0000000100009824 */ /* 0x000fe200078e0a02 */
[----:B------:R-:W-:Y:S01]  /*186e0*/  ISETP.GT.U32.AND P1, PT, R2, R11, PT ;  /* 0x0000000b0200720c */ /* 0x000fe20003f24070 */
[----:B------:R-:W-:-:S02]  /*186f0*/  VIADD R6, R5, 0x28 ;  /* 0x0000002805067836 */ /* 0x000fc40000000000 */
[----:B------:R-:W-:Y:S01]  /*18700*/  IMAD R10, R2, R15, R14 ;  /* 0x0000000f020a7224 */ /* 0x000fe200078e020e */
[----:B------:R-:W-:Y:S01]  /*18710*/  IABS R15, R4 ;  /* 0x00000004000f7213 */ /* 0x000fe20000000000 */
[----:B------:R-:W-:Y:S01]  /*18720*/  IMAD.MOV.U32 R19, RZ, RZ, R18 ;  /* 0x000000ffff137224 */ /* 0x000fe200078e0012 */
[----:B------:R-:W-:Y:S01]  /*18730*/  IABS R9, R6 ;  /* 0x0000000600097213 */ /* 0x000fe20000000000 */
[----:B------:R-:W-:Y:S01]  /*18740*/  @!P5 IMAD.IADD R12, R12, 0x1, -R2 ;  /* 0x000000010c0cd824 */ /* 0x000fe200078e0a02 */
[C---:B------:R-:W-:Y:S01]  /*18750*/  ISETP.GT.U32.AND P5, PT, R2.reuse, R10, PT ;  /* 0x0000000a0200720c */ /* 0x040fe20003fa4070 */
[----:B------:R-:W-:Y:S01]  /*18760*/  @!P6 IMAD.MOV R19, RZ, RZ, -R19 ;  /* 0x000000ffff13e224 */ /* 0x000fe200078e0a13 */
[----:B------:R-:W-:Y:S01]  /*18770*/  ISETP.GT.U32.AND P6, PT, R2, R13, PT ;  /* 0x0000000d0200720c */ /* 0x000fe20003fc4070 */
[----:B------:R-:W-:-:S03]  /*18780*/  IMAD.HI.U32 R8, R7, R9, RZ ;  /* 0x0000000907087227 */ /* 0x000fc600078e00ff */
[----:B------:R0:W-:Y:S01]  /*18790*/  STL [R1+0xc4], R19 ;  /* 0x0000c41301007387 */ /* 0x0001e20000100800 */
[----:B------:R-:W-:Y:S01]  /*187a0*/  @!P1 IMAD.IADD R11, R11, 0x1, -R2 ;  /* 0x000000010b0b9824 */ /* 0x000fe200078e0a02 */
[C---:B------:R-:W-:Y:S01]  /*187b0*/  ISETP.GT.U32.AND P1, PT, R2.reuse, R12, PT ;  /* 0x0000000c0200720c */ /* 0x040fe20003f24070 */
[----:B------:R-:W-:Y:S01]  /*187c0*/  IMAD.MOV R8, RZ, RZ, -R8 ;  /* 0x000000ffff087224 */ /* 0x000fe200078e0a08 */
[----:B------:R1:W-:Y:S01]  /*187d0*/  STL [R1+0xd4], R17 ;  /* 0x0000d41101007387 */ /* 0x0003e20000100800 */
[----:B------:R-:W-:Y:S02]  /*187e0*/  VIADD R14, R5, 0x27 ;  /* 0x00000027050e7836 */ /* 0x000fe40000000000 */
[----:B------:R-:W-:Y:S02]  /*187f0*/  IMAD R9, R2, R8, R9 ;  /* 0x0000000802097224 */ /* 0x000fe400078e0209 */
[----:B------:R-:W-:Y:S01]  /*18800*/  @!P5 IMAD.IADD R10, R10, 0x1, -R2 ;  /* 0x000000010a0ad824 */ /* 0x000fe200078e0a02 */
[----:B------:R-:W-:Y:S01]  /*18810*/  IABS R8, R14 ;  /* 0x0000000e00087213 */ /* 0x000fe20000000000 */
[----:B0-----:R-:W-:Y:S01]  /*18820*/  IMAD.MOV.U32 R19, RZ, RZ, R0 ;  /* 0x000000ffff137224 */ /* 0x001fe200078e0000 */
[C---:B------:R-:W-:Y:S01]  /*18830*/  ISETP.GT.U32.AND P5, PT, R2.reuse, R11, PT ;  /* 0x0000000b0200720c */ /* 0x040fe20003fa4070 */
[----:B------:R-:W-:Y:S01]  /*18840*/  @!P6 IMAD.IADD R13, R13, 0x1, -R2 ;  /* 0x000000010d0de824 */ /* 0x000fe200078e0a02 */
[----:B------:R-:W-:Y:S01]  /*18850*/  ISETP.GE.AND P6, PT, R3, RZ, PT ;  /* 0x000000ff0300720c */ /* 0x000fe20003fc6270 */
[----:B------:R-:W-:Y:S01]  /*18860*/  @!P0 IMAD.MOV R19, RZ, RZ, -R19 ;  /* 0x000000ffff138224 */ /* 0x000fe200078e0a13 */
[----:B------:R-:W-:Y:S01]  /*18870*/  ISETP.GT.U32.AND P0, PT, R2, R10, PT ;  /* 0x0000000a0200720c */ /* 0x000fe20003f04070 */
[----:B------:R-:W-:-:S03]  /*18880*/  IMAD.HI.U32 R3, R7, R8, RZ ;  /* 0x0000000807037227 */ /* 0x000fc600078e00ff */
[----:B------:R0:W-:Y:S01]  /*18890*/  STL [R1+0xcc], R19 ;  /* 0x0000cc1301007387 */ /* 0x0001e20000100800 */
[C---:B------:R-:W-:Y:S02]  /*188a0*/  VIADD R18, R5.reuse, 0x26 ;  /* 0x0000002605127836 */ /* 0x040fe40000000000 */
[--C-:B------:R-:W-:Y:S01]  /*188b0*/  @!P1 IMAD.IADD R12, R12, 0x1, -R2.reuse ;  /* 0x000000010c0c9824 */ /* 0x100fe200078e0a02 */
[C---:B------:R-:W-:Y:S01]  /*188c0*/  ISETP.GT.U32.AND P1, PT, R2.reuse, R9, PT ;  /* 0x000000090200720c */ /* 0x040fe20003f24070 */
[----:B-1----:R-:W-:Y:S01]  /*188d0*/  VIADD R17, R5, 0x25 ;  /* 0x0000002505117836 */ /* 0x002fe20000000000 */
[----:B------:R-:W-:Y:S01]  /*188e0*/  IABS R22, R18 ;  /* 0x0000001200167213 */ /* 0x000fe20000000000 */
[----:B------:R-:W-:Y:S02]  /*188f0*/  IMAD.MOV R3, RZ, RZ, -R3 ;  /* 0x000000ffff037224 */ /* 0x000fe400078e0a03 */
[----:B------:R-:W-:Y:S01]  /*18900*/  @!P5 IMAD.IADD R11, R11, 0x1, -R2 ;  /* 0x000000010b0bd824 */ /* 0x000fe200078e0a02 */
[----:B------:R-:W-:Y:S01]  /*18910*/  IABS R0, R17 ;  /* 0x0000001100007213 */ /* 0x000fe20000000000 */
[----:B------:R-:W-:Y:S01]  /*18920*/  IMAD R8, R2, R3, R8 ;  /* 0x0000000302087224 */ /* 0x000fe200078e0208 */
[----:B0-----:R-:W0:Y:S01]  /*18930*/  I2F.RP R19, R15 ;  /* 0x0000000f00137306 */ /* 0x001e220000209400 */
[----:B------:R-:W-:-:S03]  /*18940*/  IMAD.HI.U32 R23, R7, R22, RZ ;  /* 0x0000001607177227 */ /* 0x000fc600078e00ff */
[----:B------:R-:W-:Y:S01]  /*18950*/  ISETP.GT.U32.AND P5, PT, R2, R8, PT ;  /* 0x000000080200720c */ /* 0x000fe20003fa4070 */
[----:B------:R-:W-:Y:S01]  /*18960*/  @!P0 IMAD.IADD R10, R10, 0x1, -R2 ;  /* 0x000000010a0a8824 */ /* 0x000fe200078e0a02 */
[----:B------:R-:W-:Y:S01]  /*18970*/  ISETP.GE.AND P0, PT, R20, RZ, PT ;  /* 0x000000ff1400720c */ /* 0x000fe20003f06270 */
[----:B------:R-:W-:-:S04]  /*18980*/  IMAD.HI.U32 R21, R7, R0, RZ ;  /* 0x0000000007157227 */ /* 0x000fc800078e00ff */
[----:B------:R-:W-:Y:S02]  /*18990*/  VIADD R3, R5, 0x24 ;  /* 0x0000002405037836 */ /* 0x000fe40000000000 */
[----:B------:R-:W-:Y:S02]  /*189a0*/  IMAD.MOV R23, RZ, RZ, -R23 ;  /* 0x000000ffff177224 */ /* 0x000fe400078e0a17 */
[----:B------:R-:W-:Y:S01]  /*189b0*/  @!P4 IMAD.MOV R13, RZ, RZ, -R13 ;  /* 0x000000ffff0dc224 */ /* 0x000fe200078e0a0d */
[----:B------:R-:W-:Y:S01]  /*189c0*/  IABS R20, R3 ;  /* 0x0000000300147213 */ /* 0x000fe20000000000 */
[----:B------:R-:W-:Y:S01]  /*189d0*/  @!P1 IMAD.IADD R9, R9, 0x1, -R2 ;  /* 0x0000000109099824 */ /* 0x000fe200078e0a02 */
[----:B------:R-:W-:Y:S01]  /*189e0*/  ISETP.GE.AND P1, PT, R6, RZ, PT ;  /* 0x000000ff0600720c */ /* 0x000fe20003f26270 */
[----:B------:R-:W-:Y:S01]  /*189f0*/  IMAD.MOV R21, RZ, RZ, -R21 ;  /* 0x000000ffff157224 */ /* 0x000fe200078e0a15 */
[----:B------:R1:W-:Y:S01]  /*18a00*/  STL [R1+0xbc], R13 ;  /* 0x0000bc0d01007387 */ /* 0x0003e20000100800 */
[C---:B------:R-:W-:Y:S01]  /*18a10*/  IMAD R6, R2.reuse, R23, R22 ;  /* 0x0000001702067224 */ /* 0x040fe200078e0216 */
[C---:B------:R-:W-:Y:S01]  /*18a20*/  ISETP.GT.U32.AND P4, PT, R2.reuse, R9, PT ;  /* 0x000000090200720c */ /* 0x040fe20003f84070 */
[----:B------:R-:W-:Y:S01]  /*18a30*/  IMAD.MOV.U32 R24, RZ, RZ, R12 ;  /* 0x000000ffff187224 */ /* 0x000fe200078e000c */
[----:B0-----:R-:W0:Y:S01]  /*18a40*/  MUFU.RCP R19, R19 ;  /* 0x0000001300137308 */ /* 0x001e220000001000 */
[----:B------:R-:W-:-:S02]  /*18a50*/  IMAD R0, R2, R21, R0 ;  /* 0x0000001502007224 */ /* 0x000fc400078e0200 */
[----:B------:R-:W-:Y:S01]  /*18a60*/  @!P2 IMAD.MOV R24, RZ, RZ, -R24 ;  /* 0x000000ffff18a224 */ /* 0x000fe200078e0a18 */
[----:B------:R-:W-:Y:S01]  /*18a70*/  ISETP.GT.U32.AND P2, PT, R2, R6, PT ;  /* 0x000000060200720c */ /* 0x000fe20003f44070 */
[----:B------:R-:W-:-:S03]  /*18a80*/  IMAD.HI.U32 R12, R7, R20, RZ ;  /* 0x00000014070c7227 */ /* 0x000fc600078e00ff */
[----:B------:R-:W-:Y:S01]  /*18a90*/  STL [R1+0xb8], R24 ;  /* 0x0000b81801007387 */ /* 0x000fe20000100800 */
[----:B-1----:R-:W-:Y:S02]  /*18aa0*/  IMAD.MOV.U32 R13, RZ, RZ, R11 ;  /* 0x000000ffff0d7224 */ /* 0x002fe400078e000b */
[----:B------:R-:W-:Y:S02]  /*18ab0*/  IMAD.MOV.U32 R11, RZ, RZ, R10 ;  /* 0x000000ffff0b7224 */ /* 0x000fe400078e000a */
[----:B------:R-:W-:Y:S02]  /*18ac0*/  @!P5 IMAD.IADD R8, R8, 0x1, -R2 ;  /* 0x000000010808d824 */ /* 0x000fe400078e0a02 */
[----:B------:R-:W-:Y:S01]  /*18ad0*/  @!P6 IMAD.MOV R13, RZ, RZ, -R13 ;  /* 0x000000ffff0de224 */ /* 0x000fe200078e0a0d */
[----:B------:R-:W-:Y:S01]  /*18ae0*/  ISETP.GE.AND P6, PT, R14, RZ, PT ;  /* 0x000000ff0e00720c */ /* 0x000fe20003fc6270 */
[----:B------:R-:W-:Y:S01]  /*18af0*/  @!P0 IMAD.MOV R11, RZ, RZ, -R11 ;  /* 0x000000ffff0b8224 */ /* 0x000fe200078e0a0b */
[C---:B------:R-:W-:Y:S01]  /*18b00*/  ISETP.GT.U32.AND P0, PT, R2.reuse, R0, PT ;  /* 0x000000000200720c */ /* 0x040fe20003f04070 */
[----:B------:R-:W-:Y:S01]  /*18b10*/  IMAD.MOV R12, RZ, RZ, -R12 ;  /* 0x000000ffff0c7224 */ /* 0x000fe200078e0a0c */
[----:B------:R-:W-:Y:S01]  /*18b20*/  ISETP.GT.U32.AND P5, PT, R2, R8, PT ;  /* 0x000000080200720c */ /* 0x000fe20003fa4070 */
[----:B------:R1:W-:Y:S01]  /*18b30*/  STL [R1+0xb0], R13 ;  /* 0x0000b00d01007387 */ /* 0x0003e20000100800 */
[----:B------:R-:W-:-:S02]  /*18b40*/  VIADD R10, R5, 0x23 ;  /* 0x00000023050a7836 */ /* 0x000fc40000000000 */
[--C-:B------:R-:W-:Y:S01]  /*18b50*/  @!P4 IMAD.IADD R9, R9, 0x1, -R2.reuse ;  /* 0x000000010909c824 */ /* 0x100fe200078e0a02 */
[----:B------:R2:W-:Y:S01]  /*18b60*/  STL [R1+0xa4], R11 ;  /* 0x0000a40b01007387 */ /* 0x0005e20000100800 */
[--C-:B------:R-:W-:Y:S01]  /*18b70*/  @!P2 IMAD.IADD R6, R6, 0x1, -R2.reuse ;  /* 0x000000010606a824 */ /* 0x100fe200078e0a02 */
[----:B------:R-:W-:Y:S01]  /*18b80*/  ISETP.GE.AND P4, PT, R18, RZ, PT ;  /* 0x000000ff1200720c */ /* 0x000fe20003f86270 */
[----:B------:R-:W-:Y:S02]  /*18b90*/  IMAD.MOV.U32 R14, RZ, RZ, R9 ;  /* 0x000000ffff0e7224 */ /* 0x000fe400078e0009 */
[----:B0-----:R-:W-:Y:S01]  /*18ba0*/  VIADD R19, R19, 0xffffffe ;  /* 0x0ffffffe13137836 */ /* 0x001fe20000000000 */
[----:B-1----:R-:W-:Y:S01]  /*18bb0*/  IABS R13, R10 ;  /* 0x0000000a000d7213 */ /* 0x002fe20000000000 */
[--C-:B------:R-:W-:Y:S02]  /*18bc0*/  @!P0 IMAD.IADD R0, R0, 0x1, -R2.reuse ;  /* 0x0000000100008824 */ /* 0x100fe400078e0a02 */
[----:B------:R-:W-:Y:S01]  /*18bd0*/  @!P5 IMAD.IADD R8, R8, 0x1, -R2 ;  /* 0x000000010808d824 */ /* 0x000fe200078e0a02 */
[----:B------:R-:W-:Y:S01]  /*18be0*/  ISETP.GE.AND P5, PT, R17, RZ, PT ;  /* 0x000000ff1100720c */ /* 0x000fe20003fa6270 */
[C---:B--2---:R-:W-:Y:S01]  /*18bf0*/  IMAD R11, R2.reuse, R12, R20 ;  /* 0x0000000c020b7224 */ /* 0x044fe200078e0214 */
[C---:B------:R-:W-:Y:S01]  /*18c00*/  ISETP.GT.U32.AND P0, PT, R2.reuse, R0, PT ;  /* 0x000000000200720c */ /* 0x040fe20003f04070 */
[----:B------:R-:W-:Y:S01]  /*18c10*/  IMAD.MOV.U32 R12, RZ, RZ, R13 ;  /* 0x000000ffff0c7224 */ /* 0x000fe200078e000d */
[----:B------:R0:W1:Y:S01]  /*18c20*/  F2I.FTZ.U32.TRUNC.NTZ R9, R19 ;  /* 0x0000001300097305 */ /* 0x000062000021f000 */
[----:B------:R-:W-:Y:S01]  /*18c30*/  @!P1 IMAD.MOV R14, RZ, RZ, -R14 ;  /* 0x000000ffff0e9224 */ /* 0x000fe200078e0a0e */
[C---:B------:R-:W-:Y:S01]  /*18c40*/  ISETP.GT.U32.AND P2, PT, R2.reuse, R11, PT ;  /* 0x0000000b0200720c */ /* 0x040fe20003f44070 */
[----:B------:R-:W-:Y:S01]  /*18c50*/  IMAD.HI.U32 R13, R7, R12, RZ ;  /* 0x0000000c070d7227 */ /* 0x000fe200078e00ff */
[----:B------:R-:W-:-:S02]  /*18c60*/  ISETP.GT.U32.AND P1, PT, R2, R6, PT ;  /* 0x000000060200720c */ /* 0x000fc40003f24070 */
[----:B------:R2:W-:Y:S01]  /*18c70*/  STL [R1+0x90], R14 ;  /* 0x0000900e01007387 */ /* 0x0005e20000100800 */
[----:B------:R-:W-:Y:S02]  /*18c80*/  VIADD R17, R5, 0x22 ;  /* 0x0000002205117836 */ /* 0x000fe40000000000 */
[----:B------:R-:W-:Y:S01]  /*18c90*/  IMAD.MOV R13, RZ, RZ, -R13 ;  /* 0x000000ffff0d7224 */ /* 0x000fe200078e0a0d */
[----:B0-----:R-:W-:Y:S01]  /*18ca0*/  IABS R19, R28 ;  /* 0x0000001c00137213 */ /* 0x001fe20000000000 */
[----:B------:R-:W-:Y:S02]  /*18cb0*/  @!P0 IMAD.IADD R0, R0, 0x1, -R2 ;  /* 0x0000000100008824 */ /* 0x000fe400078e0a02 */
[----:B------:R-:W-:Y:S02]  /*18cc0*/  IMAD R12, R2, R13, R12 ;  /* 0x0000000d020c7224 */ /* 0x000fe400078e020c */
[----:B------:R-:W-:Y:S02]  /*18cd0*/  @!P2 IMAD.IADD R11, R11, 0x1, -R2 ;  /* 0x000000010b0ba824 */ /* 0x000fe400078e0a02 */
[----:B--2---:R-:W-:Y:S01]  /*18ce0*/  IMAD.MOV.U32 R14, RZ, RZ, R8 ;  /* 0x000000ffff0e7224 */ /* 0x004fe200078e0008 */
[----:B------:R-:W-:Y:S01]  /*18cf0*/  IABS R8, R17 ;  /* 0x0000001100087213 */ /* 0x000fe20000000000 */
[----:B------:R-:W-:Y:S01]  /*18d00*/  @!P1 IMAD.IADD R6, R6, 0x1, -R2 ;  /* 0x0000000106069824 */ /* 0x000fe200078e0a02 */
[----:B------:R-:W-:Y:S01]  /*18d10*/  ISETP.GT.U32.AND P2, PT, R2, R11, PT ;  /* 0x0000000b0200720c */ /* 0x000fe20003f44070 */
[----:B------:R-:W-:Y:S01]  /*18d20*/  @!P6 IMAD.MOV R14, RZ, RZ, -R14 ;  /* 0x000000ffff0ee224 */ /* 0x000fe200078e0a0e */
[----:B------:R-:W-:Y:S01]  /*18d30*/  ISETP.GE.AND P6, PT, R3, RZ, PT ;  /* 0x000000ff0300720c */ /* 0x000fe20003fc6270 */
[----:B------:R-:W-:Y:S01]  /*18d40*/  IMAD.MOV.U32 R3, RZ, RZ, R8 ;  /* 0x000000ffff037224 */ /* 0x000fe200078e0008 */
[----:B------:R-:W-:Y:S01]  /*18d50*/  ISETP.GE.AND P1, PT, R10, RZ, PT ;  /* 0x000000ff0a00720c */ /* 0x000fe20003f26270 */
[----:B-1----:R-:W-:Y:S01]  /*18d60*/  IMAD.MOV R18, RZ, RZ, -R9 ;  /* 0x000000ffff127224 */ /* 0x002fe200078e0a09 */
[----:B------:R-:W-:Y:S01]  /*18d70*/  ISETP.GT.U32.AND P0, PT, R2, R12, PT ;  /* 0x0000000c0200720c */ /* 0x000fe20003f04070 */
[----:B------:R-:W-:Y:S01]  /*18d80*/  IMAD.HI.U32 R10, R7, R3, RZ ;  /* 0x00000003070a7227 */ /* 0x000fe200078e00ff */
[----:B------:R0:W-:Y:S03]  /*18d90*/  STL [R1+0x58], R14 ;  /* 0x0000580e01007387 */ /* 0x0001e60000100800 */
[----:B------:R-:W-:-:S02]  /*18da0*/  IMAD.MOV R10, RZ, RZ, -R10 ;  /* 0x000000ffff0a7224 */ /* 0x000fc400078e0a0a */
[--C-:B------:R-:W-:Y:S01]  /*18db0*/  @!P2 IMAD.IADD R11, R11, 0x1, -R2.reuse ;  /* 0x000000010b0ba824 */ /* 0x100fe200078e0a02 */
[----:B------:R-:W-:Y:S01]  /*18dc0*/  ISETP.GE.AND P2, PT, R17, RZ, PT ;  /* 0x000000ff1100720c */ /* 0x000fe20003f46270 */
[----:B------:R-:W-:Y:S02]  /*18dd0*/  IMAD R10, R2, R10, R3 ;  /* 0x0000000a020a7224 */ /* 0x000fe400078e0203 */
[C---:B------:R-:W-:Y:S02]  /*18de0*/  VIADD R13, R5.reuse, 0x21 ;  /* 0x00000021050d7836 */ /* 0x040fe40000000000 */
[----:B0-----:R-:W-:Y:S02]  /*18df0*/  VIADD R14, R5, 0x20 ;  /* 0x00000020050e7836 */ /* 0x001fe40000000000 */
[----:B------:R-:W-:Y:S01]  /*18e00*/  IMAD R18, R18, R15, RZ ;  /* 0x0000000f12127224 */ /* 0x000fe200078e02ff */
[----:B------:R-:W-:Y:S01]  /*18e10*/  IABS R20, R13 ;  /* 0x0000000d00147213 */ /* 0x000fe20000000000 */
[----:B------:R-:W-:Y:S01]  /*18e20*/  IMAD.MOV.U32 R8, RZ, RZ, RZ ;  /* 0x000000ffff087224 */ /* 0x000fe200078e00ff */
[----:B------:R-:W-:Y:S01]  /*18e30*/  IABS R17, R14 ;  /* 0x0000000e00117213 */ /* 0x000fe20000000000 */
[----:B------:R-:W-:Y:S01]  /*18e40*/  @!P0 IMAD.IADD R12, R12, 0x1, -R2 ;  /* 0x000000010c0c8824 */ /* 0x000fe200078e0a02 */
[----:B------:R-:W-:Y:S01]  /*18e50*/  ISETP.GT.U32.AND P0, PT, R2, R10, PT ;  /* 0x0000000a0200720c */ /* 0x000fe20003f04070 */
[----:B------:R-:W-:Y:S01]  /*18e60*/  IMAD.HI.U32 R8, R9, R18, R8 ;  /* 0x0000001209087227 */ /* 0x000fe200078e0008 */
[----:B------:R-:W-:-:S03]  /*18e70*/  IABS R9, R5 ;  /* 0x0000000500097213 */ /* 0x000fc60000000000 */
[----:B------:R-:W-:-:S04]  /*18e80*/  IMAD.HI.U32 R18, R7, R17, RZ ;  /* 0x0000001107127227 */ /* 0x000fc800078e00ff */
[----:B------:R-:W-:Y:S02]  /*18e90*/  IMAD.MOV.U32 R21, RZ, RZ, R6 ;  /* 0x000000ffff157224 */ /* 0x000fe400078e0006 */
[----:B------:R-:W-:Y:S02]  /*18ea0*/  IMAD.MOV.U32 R6, RZ, RZ, R19 ;  /* 0x000000ffff067224 */ /* 0x000fe400078e0013 */
[----:B------:R-:W-:-:S04]  /*18eb0*/  IMAD.HI.U32 R3, R7, R20, RZ ;  /* 0x0000001407037227 */ /* 0x000fc800078e00ff */
[----:B------:R-:W-:Y:S02]  /*18ec0*/  IMAD.MOV R19, RZ, RZ, -R18 ;  /* 0x000000ffff137224 */ /* 0x000fe400078e0a12 */
[----:B------:R-:W-:Y:S02]  /*18ed0*/  IMAD.MOV R3, RZ, RZ, -R3 ;  /* 0x000000ffff037224 */ /* 0x000fe400078e0a03 */
[----:B------:R-:W-:Y:S01]  /*18ee0*/  @!P4 IMAD.MOV R21, RZ, RZ, -R21 ;  /* 0x000000ffff15c224 */ /* 0x000fe200078e0a15 */
[C---:B------:R-:W-:Y:S01]  /*18ef0*/  ISETP.GT.U32.AND P4, PT, R2.reuse, R12, PT ;  /* 0x0000000c0200720c */ /* 0x040fe20003f84070 */
[----:B------:R-:W-:Y:S02]  /*18f00*/  IMAD R17, R2, R19, R17 ;  /* 0x0000001302117224 */ /* 0x000fe400078e0211 */
[----:B------:R-:W-:Y:S01]  /*18f10*/  @!P0 IMAD.IADD R10, R10, 0x1, -R2 ;  /* 0x000000010a0a8824 */ /* 0x000fe200078e0a02 */
[----:B------:R-:W-:Y:S01]  /*18f20*/  STL [R1+0x54], R21 ;  /* 0x0000541501007387 */ /* 0x000fe20000100800 */
[----:B------:R-:W-:-:S02]  /*18f30*/  IMAD R3, R2, R3, R20 ;  /* 0x0000000302037224 */ /* 0x000fc400078e0214 */
[----:B------:R-:W-:Y:S01]  /*18f40*/  @!P6 IMAD.MOV R11, RZ, RZ, -R11 ;  /* 0x000000ffff0be224 */ /* 0x000fe200078e0a0b */
[C---:B------:R-:W-:Y:S01]  /*18f50*/  ISETP.GT.U32.AND P6, PT, R2.reuse, R17, PT ;  /* 0x000000110200720c */ /* 0x040fe20003fc4070 */
[----:B------:R-:W-:Y:S01]  /*18f60*/  @!P5 IMAD.MOV R0, RZ, RZ, -R0 ;  /* 0x000000ffff00d224 */ /* 0x000fe200078e0a00 */
[----:B------:R-:W-:Y:S01]  /*18f70*/  ISETP.GT.U32.AND P0, PT, R2, R10, PT ;  /* 0x0000000a0200720c */ /* 0x000fe20003f04070 */
[----:B------:R-:W-:Y:S01]  /*18f80*/  IMAD.HI.U32 R8, R8, R6, RZ ;  /* 0x0000000608087227 */ /* 0x000fe200078e00ff */
[----:B------:R-:W-:Y:S02]  /*18f90*/  ISETP.GT.U32.AND P5, PT, R2, R3, PT ;  /* 0x000000030200720c */ /* 0x000fe40003fa4070 */
[----:B------:R-:W-:Y:S01]  /*18fa0*/  STL [R1+0x4c], R0 ;  /* 0x00004c0001007387 */ /* 0x000fe20000100800 */
[----:B------:R-:W-:Y:S02]  /*18fb0*/  IMAD.MOV R8, RZ, RZ, -R8 ;  /* 0x000000ffff087224 */ /* 0x000fe400078e0a08 */
[----:B------:R-:W-:Y:S01]  /*18fc0*/  @!P4 IMAD.IADD R12, R12, 0x1, -R2 ;  /* 0x000000010c0cc824 */ /* 0x000fe200078e0a02 */
[----:B------:R0:W-:Y:S01]  /*18fd0*/  STL [R1+0x48], R11 ;  /* 0x0000480b01007387 */ /* 0x0001e20000100800 */
[----:B------:R-:W-:Y:S01]  /*18fe0*/  IMAD.HI.U32 R18, R7, R9, RZ ;  /* 0x0000000907127227 */ /* 0x000fe200078e00ff */
[----:B------:R-:W-:-:S03]  /*18ff0*/  ISETP.GE.AND P4, PT, R13, RZ, PT ;  /* 0x000000ff0d00720c */ /* 0x000fc60003f86270 */
[----:B------:R-:W-:Y:S02]  /*19000*/  IMAD.MOV.U32 R19, RZ, RZ, R12 ;  /* 0x000000ffff137224 */ /* 0x000fe400078e000c */
[----:B------:R-:W-:Y:S02]  /*19010*/  @!P6 IMAD.IADD R17, R17, 0x1, -R2 ;  /* 0x000000011111e824 */ /* 0x000fe400078e0a02 */
[----:B------:R-:W-:Y:S02]  /*19020*/  IMAD.MOV R18, RZ, RZ, -R18 ;  /* 0x000000ffff127224 */ /* 0x000fe400078e0a12 */
[----:B0-----:R-:W-:Y:S02]  /*19030*/  IMAD R11, R15, R8, R6 ;  /* 0x000000080f0b7224 */ /* 0x001fe400078e0206 */
[----:B------:R-:W-:Y:S02]  /*19040*/  VIADD R8, R5, 0x1f ;  /* 0x0000001f05087836 */ /* 0x000fe40000000000 */
[--C-:B------:R-:W-:Y:S01]  /*19050*/  @!P0 IMAD.IADD R10, R10, 0x1, -R2.reuse ;  /* 0x000000010a0a8824 */ /* 0x100fe200078e0a02 */
[----:B------:R-:W-:Y:S01]  /*19060*/  ISETP.GE.AND P0, PT, R14, RZ, PT ;  /* 0x000000ff0e00720c */ /* 0x000fe20003f06270 */
[----:B------:R-:W-:Y:S01]  /*19070*/  @!P5 IMAD.IADD R3, R3, 0x1, -R2 ;  /* 0x000000010303d824 */ /* 0x000fe200078e0a02 */
[----:B------:R-:W-:Y:S01]  /*19080*/  ISETP.GE.AND P5, PT, R8, RZ, PT ;  /* 0x000000ff0800720c */ /* 0x000fe20003fa6270 */
[----:B------:R-:W-:Y:S01]  /*19090*/  @!P1 IMAD.MOV R19, RZ, RZ, -R19 ;  /* 0x000000ffff139224 */ /* 0x000fe200078e0a13 */
[C---:B------:R-:W-:Y:S01]  /*190a0*/  ISETP.GT.U32.AND P1, PT, R2.reuse, R17, PT ;  /* 0x000000110200720c */ /* 0x040fe20003f24070 */
[C---:B------:R-:W-:Y:S01]  /*190b0*/  IMAD R9, R2.reuse, R18, R9 ;  /* 0x0000001202097224 */ /* 0x040fe200078e0209 */
[----:B------:R-:W-:Y:S01]  /*190c0*/  IABS R8, R8 ;  /* 0x0000000800087213 */ /* 0x000fe20000000000 */
[----:B------:R-:W-:Y:S01]  /*190d0*/  IMAD.MOV.U32 R13, RZ, RZ, R10 ;  /* 0x000000ffff0d7224 */ /* 0x000fe200078e000a */
[C---:B------:R-:W-:Y:S01]  /*190e0*/  ISETP.GT.U32.AND P6, PT, R2.reuse, R3, PT ;  /* 0x000000030200720c */ /* 0x040fe20003fc4070 */
[----:B------:R-:W-:Y:S01]  /*190f0*/  VIADD R0, R5, 0x1e ;  /* 0x0000001e05007836 */ /* 0x000fe20000000000 */
[----:B------:R0:W-:Y:S01]  /*19100*/  STL [R1+0x7c], R19 ;  /* 0x00007c1301007387 */ /* 0x0001e20000100800 */
[----:B------:R-:W-:Y:S01]  /*19110*/  @!P2 IMAD.MOV R13, RZ, RZ, -R13 ;  /* 0x000000ffff0da224 */ /* 0x000fe200078e0a0d */
[----:B------:R-:W-:Y:S01]  /*19120*/  ISETP.GT.U32.AND P2, PT, R2, R9, PT ;  /* 0x000000090200720c */ /* 0x000fe20003f44070 */
[----:B------:R-:W-:Y:S01]  /*19130*/  IMAD.HI.U32 R18, R7, R8, RZ ;  /* 0x0000000807127227 */ /* 0x000fe200078e00ff */
[----:B------:R-:W-:-:S02]  /*19140*/  IABS R12, R0 ;  /* 0x00000000000c7213 */ /* 0x000fc40000000000 */
[----:B------:R1:W-:Y:S01]  /*19150*/  STL [R1+0x84], R13 ;  /* 0x0000840d01007387 */ /* 0x0003e20000100800 */
[----:B------:R-:W-:Y:S02]  /*19160*/  IMAD.MOV R18, RZ, RZ, -R18 ;  /* 0x000000ffff127224 */ /* 0x000fe400078e0a12 */
[----:B------:R-:W-:Y:S01]  /*19170*/  @!P1 IMAD.IADD R17, R17, 0x1, -R2 ;  /* 0x0000000111119824 */ /* 0x000fe200078e0a02 */
[----:B------:R-:W-:Y:S01]  /*19180*/  ISETP.GE.AND P1, PT, R0, RZ, PT ;  /* 0x000000ff0000720c */ /* 0x000fe20003f26270 */
[C---:B------:R-:W-:Y:S02]  /*19190*/  IMAD R0, R2.reuse, R18, R8 ;  /* 0x0000001202007224 */ /* 0x040fe400078e0208 */
[--C-:B------:R-:W-:Y:S01]  /*191a0*/  @!P6 IMAD.IADD R3, R3, 0x1, -R2.reuse ;  /* 0x000000010303e824 */ /* 0x100fe200078e0a02 */
[----:B------:R-:W-:Y:S01]  /*191b0*/  ISETP.GT.U32.AND P6, PT, R15, R11, PT ;  /* 0x0000000b0f00720c */ /* 0x000fe20003fc4070 */
[----:B------:R-:W-:Y:S01]  /*191c0*/  @!P2 IMAD.IADD R9, R9, 0x1, -R2 ;  /* 0x000000010909a824 */ /* 0x000fe200078e0a02 */
[----:B------:R-:W-:Y:S01]  /*191d0*/  ISETP.GT.U32.AND P2, PT, R2, R0, PT ;  /* 0x000000000200720c */ /* 0x000fe20003f44070 */
[----:B------:R-:W-:-:S02]  /*191e0*/  VIADD R6, R5, 0x1d ;  /* 0x0000001d05067836 */ /* 0x000fc40000000000 */
[----:B------:R-:W-:-:S03]  /*191f0*/  IMAD.HI.U32 R8, R7, R12, RZ ;  /* 0x0000000c07087227 */ /* 0x000fc600078e00ff */
[----:B------:R-:W-:Y:S01]  /*19200*/  IABS R10, R6 ;  /* 0x00000006000a7213 */ /* 0x000fe20000000000 */
[----:B------:R-:W-:Y:S02]  /*19210*/  IMAD.MOV R8, RZ, RZ, -R8 ;  /* 0x000000ffff087224 */ /* 0x000fe400078e0a08 */
[----:B------:R-:W-:Y:S02]  /*19220*/  IMAD.MOV.U32 R20, RZ, RZ, R3 ;  /* 0x000000ffff147224 */ /* 0x000fe400078e0003 */
[----:B------:R-:W-:Y:S02]  /*19230*/  IMAD R12, R2, R8, R12 ;  /* 0x00000008020c7224 */ /* 0x000fe400078e020c */
[----:B0-----:R-:W-:-:S04]  /*19240*/  IMAD.HI.U32 R19, R7, R10, RZ ;  /* 0x0000000a07137227 */ /* 0x001fc800078e00ff */
[----:B------:R-:W-:Y:S01]  /*19250*/  @!P6 IMAD.IADD R11, R11, 0x1, -R15 ;  /* 0x000000010b0be824 */ /* 0x000fe200078e0a0f */
[----:B------:R-:W-:Y:S01]  /*19260*/  ISETP.GT.U32.AND P6, PT, R2, R9, PT ;  /* 0x000000090200720c */ /* 0x000fe20003fc4070 */
[----:B------:R-:W-:Y:S01]  /*19270*/  @!P2 IMAD.IADD R0, R0, 0x1, -R2 ;  /* 0x000000010000a824 */ /* 0x000fe200078e0a02 */
[C---:B------:R-:W-:Y:S01]  /*19280*/  ISETP.GT.U32.AND P2, PT, R2.reuse, R12, PT ;  /* 0x0000000c0200720c */ /* 0x040fe20003f44070 */
[----:B------:R-:W-:Y:S01]  /*19290*/  @!P4 IMAD.MOV R20, RZ, RZ, -R20 ;  /* 0x000000ffff14c224 */ /* 0x000fe200078e0a14 */
[----:B------:R-:W-:Y:S01]  /*192a0*/  ISETP.GT.U32.AND P4, PT, R15, R11, PT ;  /* 0x0000000b0f00720c */ /* 0x000fe20003f84070 */
[----:B------:R-:W-:Y:S02]  /*192b0*/  IMAD.MOV R19, RZ, RZ, -R19 ;  /* 0x000000ffff137224 */ /* 0x000fe400078e0a13 */
[----:B------:R-:W-:Y:S01]  /*192c0*/  VIADD R14, R5, 0x1c ;  /* 0x0000001c050e7836 */ /* 0x000fe20000000000 */
[----:B------:R-:W-:Y:S01]  /*192d0*/  STL [R1+0x80], R20 ;  /* 0x0000801401007387 */ /* 0x000fe20000100800 */
[----:B------:R-:W-:-:S02]  /*192e0*/  IMAD R10, R2, R19, R10 ;  /* 0x00000013020a7224 */ /* 0x000fc400078e020a */
[----:B------:R-:W-:Y:S01]  /*192f0*/  VIADD R3, R5, 0x1b ;  /* 0x0000001b05037836 */ /* 0x000fe20000000000 */
[----:B-1----:R-:W-:Y:S01]  /*19300*/  IABS R13, R14 ;  /* 0x0000000e000d7213 */ /* 0x002fe20000000000 */
[----:B------:R-:W-:Y:S01]  /*19310*/  @!P0 IMAD.MOV R17, RZ, RZ, -R17 ;  /* 0x000000ffff118224 */ /* 0x000fe200078e0a11 */
[----:B------:R-:W-:Y:S01]  /*19320*/  ISETP.GT.U32.AND P0, PT, R2, R10, PT ;  /* 0x0000000a0200720c */ /* 0x000fe20003f04070 */
[--C-:B------:R-:W-:Y:S01]  /*19330*/  @!P2 IMAD.IADD R12, R12, 0x1, -R2.reuse ;  /* 0x000000010c0ca824 */ /* 0x100fe200078e0a02 */
[----:B------:R-:W-:Y:S01]  /*19340*/  IABS R8, R3 ;  /* 0x0000000300087213 */ /* 0x000fe20000000000 */
[----:B------:R-:W-:Y:S01]  /*19350*/  @!P6 IMAD.IADD R9, R9, 0x1, -R2 ;  /* 0x000000010909e824 */ /* 0x000fe200078e0a02 */
[----:B------:R-:W-:Y:S01]  /*19360*/  ISETP.GE.AND P6, PT, R28, RZ, PT ;  /* 0x000000ff1c00720c */ /* 0x000fe20003fc6270 */
[----:B------:R-:W-:Y:S01]  /*19370*/  @!P4 IMAD.IADD R11, R11, 0x1, -R15 ;  /* 0x000000010b0bc824 */ /* 0x000fe200078e0a0f */
[----:B------:R-:W-:Y:S01]  /*19380*/  ISETP.NE.AND P4, PT, R4, RZ, PT ;  /* 0x000000ff0400720c */ /* 0x000fe20003f85270 */
[C---:B------:R-:W-:Y:S01]  /*19390*/  IMAD.HI.U32 R18, R7.reuse, R13, RZ ;  /* 0x0000000d07127227 */ /* 0x040fe200078e00ff */
[----:B------:R-:W-:Y:S01]  /*193a0*/  ISETP.GT.U32.AND P2, PT, R2, R12, PT ;  /* 0x0000000c0200720c */ /* 0x000fe20003f44070 */
[----:B------:R0:W-:Y:S02]  /*193b0*/  STL [R1+0x40], R17 ;  /* 0x0000401101007387 */ /* 0x0001e40000100800 */
[----:B------:R-:W-:-:S02]  /*193c0*/  IMAD.HI.U32 R15, R7, R8, RZ ;  /* 0x00000008070f7227 */ /* 0x000fc400078e00ff */
[----:B------:R-:W-:Y:S02]  /*193d0*/  STL [R1+0x70], R16 ;  /* 0x0000701001007387 */ /* 0x000fe40000100800 */
[----:B------:R-:W-:Y:S02]  /*193e0*/  IMAD.MOV R18, RZ, RZ, -R18 ;  /* 0x000000ffff127224 */ /* 0x000fe400078e0a12 */
[----:B------:R-:W-:Y:S02]  /*193f0*/  IMAD.MOV R15, RZ, RZ, -R15 ;  /* 0x000000ffff0f7224 */ /* 0x000fe400078e0a0f */
[----:B------:R-:W-:Y:S02]  /*19400*/  @!P0 IMAD.IADD R10, R10, 0x1, -R2 ;  /* 0x000000010a0a8824 */ /* 0x000fe400078e0a02 */
[----:B0-----:R-:W-:Y:S02]  /*19410*/  IMAD.MOV.U32 R17, RZ, RZ, R11 ;  /* 0x000000ffff117224 */ /* 0x001fe400078e000b */
[C---:B------:R-:W-:Y:S01]  /*19420*/  IMAD R13, R2.reuse, R18, R13 ;  /* 0x00000012020d7224 */ /* 0x040fe200078e020d */
[----:B------:R-:W-:Y:S01]  /*19430*/  ISETP.GT.U32.AND P0, PT, R2, R10, PT ;  /* 0x0000000a0200720c */ /* 0x000fe20003f04070 */
[----:B------:R-:W-:-:S02]  /*19440*/  VIADD R11, R5, 0x1a ;  /* 0x0000001a050b7836 */ /* 0x000fc40000000000 */
[----:B------:R-:W-:Y:S02]  /*19450*/  IMAD R8, R2, R15, R8 ;  /* 0x0000000f02087224 */ /* 0x000fe400078e0208 */
[----:B------:R-:W-:Y:S01]  /*19460*/  @!P6 IMAD.MOV R17, RZ, RZ, -R17 ;  /* 0x000000ffff11e224 */ /* 0x000fe200078e0a11 */
[----:B------:R-:W-:Y:S01]  /*19470*/  @!P4 LOP3.LUT R17, RZ, R4, RZ, 0x33, !PT ;  /* 0x00000004ff11c212 */ /* 0x000fe200078e33ff */
[----:B------:R-:W-:Y:S01]  /*19480*/  @!P2 IMAD.IADD R12, R12, 0x1, -R2 ;  /* 0x000000010c0ca824 */ /* 0x000fe200078e0a02 */
[C---:B------:R-:W-:Y:S01]  /*19490*/  ISETP.GT.U32.AND P4, PT, R2.reuse, R13, PT ;  /* 0x0000000d0200720c */ /* 0x040fe20003f84070 */
[----:B------:R-:W-:Y:S01]  /*194a0*/  @!P3 IMAD.MOV R9, RZ, RZ, -R9 ;  /* 0x000000ffff09b224 */ /* 0x000fe200078e0a09 */
[----:B------:R-:W-:Y:S01]  /*194b0*/  IABS R4, R11 ;  /* 0x0000000b00047213 */ /* 0x000fe20000000000 */
[----:B------:R-:W-:Y:S01]  /*194c0*/  IMAD.MOV.U32 R15, RZ, RZ, R12 ;  /* 0x000000ffff0f7224 */ /* 0x000fe200078e000c */
[----:B------:R-:W-:Y:S01]  /*194d0*/  ISETP.GT.U32.AND P2, PT, R2, R8, PT ;  /* 0x000000080200720c */ /* 0x000fe20003f44070 */
[----:B------:R-:W-:Y:S01]  /*194e0*/  @!P0 IMAD.IADD R10, R10, 0x1, -R2 ;  /* 0x000000010a0a8824 */ /* 0x000fe200078e0a02 */
[----:B------:R-:W-:Y:S01]  /*194f0*/  ISETP.GE.AND P6, PT, R6, RZ, PT ;  /* 0x000000ff0600720c */ /* 0x000fe20003fc6270 */
[----:B------:R-:W-:Y:S01]  /*19500*/  VIADD R6, R5, 0x19 ;  /* 0x0000001905067836 */ /* 0x000fe20000000000 */
[----:B------:R-:W-:Y:S01]  /*19510*/  ISETP.GE.AND P3, PT, R14, RZ, PT ;  /* 0x000000ff0e00720c */ /* 0x000fe20003f66270 */
[----:B------:R-:W-:Y:S01]  /*19520*/  IMAD.HI.U32 R12, R7, R4, RZ ;  /* 0x00000004070c7227 */ /* 0x000fe200078e00ff */
[----:B------:R-:W-:Y:S01]  /*19530*/  STL [R1+0xa8], R17 ;  /* 0x0000a81101007387 */ /* 0x000fe20000100800 */
[----:B------:R-:W-:-:S02]  /*19540*/  ISETP.GE.AND P0, PT, R11, RZ, PT ;  /* 0x000000ff0b00720c */ /* 0x000fc40003f06270 */
[----:B------:R-:W-:Y:S01]  /*19550*/  IMAD.MOV R12, RZ, RZ, -R12 ;  /* 0x000000ffff0c7224 */ /* 0x000fe200078e0a0c */
[----:B------:R-:W-:Y:S01]  /*19560*/  IABS R14, R6 ;  /* 0x00000006000e7213 */ /* 0x000fe20000000000 */
[--C-:B------:R-:W-:Y:S01]  /*19570*/  @!P4 IMAD.IADD R13, R13, 0x1, -R2.reuse ;  /* 0x000000010d0dc824 */ /* 0x100fe200078e0a02 */
[----:B------:R0:W-:Y:S01]  /*19580*/  STL [R1+0x19e4], R9 ;  /* 0x0019e40901007387 */ /* 0x0001e20000100800 */
[----:B------:R-:W-:Y:S01]  /*19590*/  @!P1 IMAD.MOV R15, RZ, RZ, -R15 ;  /* 0x000000ffff0f9224 */ /* 0x000fe200078e0a0f */
[----:B------:R-:W-:Y:S01]  /*195a0*/  ISETP.GE.AND P1, PT, R3, RZ, PT ;  /* 0x000000ff0300720c */ /* 0x000fe20003f26270 */
[----:B------:R-:W-:Y:S01]  /*195b0*/  @!P2 IMAD.IADD R8, R8, 0x1, -R2 ;  /* 0x000000010808a824 */ /* 0x000fe200078e0a02 */
[C---:B------:R-:W-:Y:S01]  /*195c0*/  ISETP.GT.U32.AND P4, PT, R2.reuse, R13, PT ;  /* 0x0000000d0200720c */ /* 0x040fe20003f84070 */
[C---:B------:R-:W-:Y:S01]  /*195d0*/  IMAD R4, R2.reuse, R12, R4 ;  /* 0x0000000c02047224 */ /* 0x040fe200078e0204 */
[----:B------:R-:W-:Y:S01]  /*195e0*/  STL [R1+0x38], R15 ;  /* 0x0000380f01007387 */ /* 0x000fe20000100800 */
[----:B------:R-:W-:Y:S01]  /*195f0*/  IMAD.MOV.U32 R3, RZ, RZ, R14 ;  /* 0x000000ffff037224 */ /* 0x000fe200078e000e */
[----:B------:R-:W-:Y:S01]  /*19600*/  ISETP.GT.U32.AND P2, PT, R2, R8, PT ;  /* 0x000000080200720c */ /* 0x000fe20003f44070 */
[----:B------:R-:W-:-:S02]  /*19610*/  VIADD R12, R5, 0x17 ;  /* 0x00000017050c7836 */ /* 0x000fc40000000000 */
[----:B0-----:R-:W-:Y:S02]  /*19620*/  IMAD.MOV.U32 R9, RZ, RZ, R10 ;  /* 0x000000ffff097224 */ /* 0x001fe400078e000a */
[----:B------:R-:W-:Y:S01]  /*19630*/  IMAD.HI.U32 R14, R7, R3, RZ ;  /* 0x00000003070e7227 */ /* 0x000fe200078e00ff */
[----:B------:R-:W-:-:S03]  /*19640*/  IABS R22, R12 ;  /* 0x0000000c00167213 */ /* 0x000fc60000000000 */
[----:B------:R-:W-:Y:S01]  /*19650*/  @!P6 IMAD.MOV R9, RZ, RZ, -R9 ;  /* 0x000000ffff09e224 */ /* 0x000fe200078e0a09 */
[C---:B------:R-:W-:Y:S01]  /*19660*/  ISETP.GT.U32.AND P6, PT, R2.reuse, R4, PT ;  /* 0x000000040200720c */ /* 0x040fe20003fc4070 */
[----:B------:R-:W-:Y:S02]  /*19670*/  IMAD.MOV R14, RZ, RZ, -R14 ;  /* 0x000000ffff0e7224 */ /* 0x000fe400078e0a0e */
[--C-:B------:R-:W-:Y:S01]  /*19680*/  @!P4 IMAD.IADD R13, R13, 0x1, -R2.reuse ;  /* 0x000000010d0dc824 */ /* 0x100fe200078e0a02 */
[----:B------:R0:W-:Y:S01]  /*19690*/  STL [R1+0x78], R9 ;  /* 0x0000780901007387 */ /* 0x0001e20000100800 */
[----:B------:R-:W-:Y:S01]  /*196a0*/  IMAD R3, R2, R14, R3 ;  /* 0x0000000e02037224 */ /* 0x000fe200078e0203 */
[----:B------:R-:W-:Y:S01]  /*196b0*/  ISETP.GE.AND P4, PT, R6, RZ, PT ;  /* 0x000000ff0600720c */ /* 0x000fe20003f86270 */
[----:B------:R-:W-:Y:S02]  /*196c0*/  @!P2 IMAD.IADD R8, R8, 0x1, -R2 ;  /* 0x000000010808a824 */ /* 0x000fe400078e0a02 */
[C---:B------:R-:W-:Y:S01]  /*196d0*/  VIADD R10, R5.reuse, 0x18 ;  /* 0x00000018050a7836 */ /* 0x040fe20000000000 */
[----:B------:R-:W-:Y:S01]  /*196e0*/  ISETP.GT.U32.AND P2, PT, R2, R3, PT ;  /* 0x000000030200720c */ /* 0x000fe20003f44070 */
[----:B------:R-:W-:-:S02]  /*196f0*/  VIADD R6, R5, 0x16 ;  /* 0x0000001605067836 */ /* 0x000fc40000000000 */
[----:B------:R-:W-:Y:S01]  /*19700*/  @!P6 IMAD.IADD R4, R4, 0x1, -R2 ;  /* 0x000000010404e824 */ /* 0x000fe200078e0a02 */
[----:B------:R-:W-:Y:S01]  /*19710*/  IABS R11, R10 ;  /* 0x0000000a000b7213 */ /* 0x000fe20000000000 */
[----:B0-----:R-:W-:Y:S01]  /*19720*/  IMAD.MOV.U32 R9, RZ, RZ, R13 ;  /* 0x000000ffff097224 */ /* 0x001fe200078e000d */
[----:B------:R-:W-:Y:S01]  /*19730*/  IABS R24, R6 ;  /* 0x0000000600187213 */ /* 0x000fe20000000000 */
[----:B------:R-:W-:Y:S01]  /*19740*/  VIADD R21, R5, 0x14 ;  /* 0x0000001405157836 */ /* 0x000fe20000000000 */
[----:B------:R-:W-:Y:S01]  /*19750*/  ISETP.GT.U32.AND P6, PT, R2, R4, PT ;  /* 0x000000040200720c */ /* 0x000fe20003fc4070 */
[----:B------:R-:W-:Y:S01]  /*19760*/  @!P3 IMAD.MOV R9, RZ, RZ, -R9 ;  /* 0x000000ffff09b224 */ /* 0x000fe200078e0a09 */
[----:B------:R-:W-:Y:S01]  /*19770*/  ISETP.GE.AND P3, PT, R10, RZ, PT ;  /* 0x000000ff0a00720c */ /* 0x000fe20003f66270 */
[----:B------:R-:W-:-:S03]  /*19780*/  IMAD.HI.U32 R13, R7, R11, RZ ;  /* 0x0000000b070d7227 */ /* 0x000fc600078e00ff */
[----:B------:R0:W-:Y:S01]  /*19790*/  STL [R1+0x30], R9 ;  /* 0x0000300901007387 */ /* 0x0001e20000100800 */
[----:B------:R-:W-:Y:S02]  /*197a0*/  @!P2 IMAD.IADD R3, R3, 0x1, -R2 ;  /* 0x000000010303a824 */ /* 0x000fe400078e0a02 */
[----:B------:R-:W-:-:S03]  /*197b0*/  IMAD.HI.U32 R10, R7, R22, RZ ;  /* 0x00000016070a7227 */ /* 0x000fc600078e00ff */
[----:B------:R-:W-:Y:S01]  /*197c0*/  ISETP.GT.U32.AND P2, PT, R2, R3, PT ;  /* 0x000000030200720c */ /* 0x000fe20003f44070 */
[----:B------:R-:W-:Y:S01]  /*197d0*/  @!P6 IMAD.IADD R4, R4, 0x1, -R2 ;  /* 0x000000010404e824 */ /* 0x000fe200078e0a02 */
[----:B------:R-:W-:Y:S01]  /*197e0*/  ISETP.GE.AND P6, PT, R6, RZ, PT ;  /* 0x000000ff0600720c */ /* 0x000fe20003fc6270 */
[----:B------:R-:W-:Y:S02]  /*197f0*/  IMAD.MOV R10, RZ, RZ, -R10 ;  /* 0x000000ffff0a7224 */ /* 0x000fe400078e0a0a */
[----:B0-----:R-:W-:Y:S02]  /*19800*/  IMAD.MOV.U32 R9, RZ, RZ, R8 ;  /* 0x000000ffff097224 */ /* 0x001fe400078e0008 */
[----:B------:R-:W-:Y:S02]  /*19810*/  IMAD R22, R2, R10, R22 ;  /* 0x0000000a02167224 */ /* 0x000fe400078e0216 */
[----:B------:R-:W-:Y:S01]  /*19820*/  @!P1 IMAD.MOV R9, RZ, RZ, -R9 ;  /* 0x000000ffff099224 */ /* 0x000fe200078e0a09 */
[----:B------:R-:W-:Y:S01]  /*19830*/  ISETP.GE.AND P1, PT, R12, RZ, PT ;  /* 0x000000ff0c00720c */ /* 0x000fe20003f26270 */
[----:B------:R-:W-:-:S02]  /*19840*/  IMAD.MOV R12, RZ, RZ, -R13 ;  /* 0x000000ffff0c7224 */ /* 0x000fc400078e0a0d */
[----:B------:R-:W-:Y:S01]  /*19850*/  @!P2 IMAD.IADD R3, R3, 0x1, -R2 ;  /* 0x000000010303a824 */ /* 0x000fe200078e0a02 */
[----:B------:R0:W-:Y:S01]  /*19860*/  STL [R1+0x74], R9 ;  /* 0x0000740901007387 */ /* 0x0001e20000100800 */
[----:B------:R-:W-:Y:S01]  /*19870*/  IMAD R6, R2, R12, R11 ;  /* 0x0000000c02067224 */ /* 0x000fe200078e020b */
[----:B------:R-:W-:Y:S01]  /*19880*/  IABS R11, R21 ;  /* 0x00000015000b7213 */ /* 0x000fe20000000000 */
[----:B------:R-:W-:-:S04]  /*19890*/  IMAD.HI.U32 R8, R7, R24, RZ ;  /* 0x0000001807087227 */ /* 0x000fc800078e00ff */
[----:B------:R-:W-:Y:S02]  /*198a0*/  IMAD.MOV R8, RZ, RZ, -R8 ;  /* 0x000000ffff087224 */ /* 0x000fe400078e0a08 */
[C---:B------:R-:W-:Y:S02]  /*198b0*/  VIADD R10, R5.reuse, 0x15 ;  /* 0x00000015050a7836 */ /* 0x040fe40000000000 */
[----:B0-----:R-:W-:Y:S02]  /*198c0*/  IMAD.MOV.U32 R9, RZ, RZ, R4 ;  /* 0x000000ffff097224 */ /* 0x001fe400078e0004 */
[----:B------:R-:W-:Y:S01]  /*198d0*/  IMAD R24, R2, R8, R24 ;  /* 0x0000000802187224 */ /* 0x000fe200078e0218 */
[----:B------:R-:W-:Y:S01]  /*198e0*/  ISETP.GE.AND P2, PT, R10, RZ, PT ;  /* 0x000000ff0a00720c */ /* 0x000fe20003f46270 */
[----:B------:R-:W-:Y:S01]  /*198f0*/  @!P0 IMAD.MOV R9, RZ, RZ, -R9 ;  /* 0x000000ffff098224 */ /* 0x000fe200078e0a09 */
[----:B------:R-:W-:Y:S01]  /*19900*/  ISETP.GT.U32.AND P0, PT, R2, R6, PT ;  /* 0x000000060200720c */ /* 0x000fe20003f04070 */
[----:B------:R-:W-:Y:S01]  /*19910*/  VIADD R8, R5, 0x13 ;  /* 0x0000001305087836 */ /* 0x000fe20000000000 */
[----:B------:R-:W-:Y:S01]  /*19920*/  IABS R10, R10 ;  /* 0x0000000a000a7213 */ /* 0x000fe20000000000 */
[C---:B------:R-:W-:Y:S01]  /*19930*/  IMAD.HI.U32 R16, R7.reuse, R11, RZ ;  /* 0x0000000b07107227 */ /* 0x040fe200078e00ff */
[----:B------:R0:W-:Y:S02]  /*19940*/  STL [R1+0x28], R9 ;  /* 0x0000280901007387 */ /* 0x0001e40000100800 */
[----:B------:R-:W-:Y:S01]  /*19950*/  IABS R12, R8 ;  /* 0x00000008000c7213 */ /* 0x000fe20000000000 */
[----:B------:R-:W-:-:S04]  /*19960*/  IMAD.HI.U32 R4, R7, R10, RZ ;  /* 0x0000000a07047227 */ /* 0x000fc800078e00ff */
[C---:B------:R-:W-:Y:S02]  /*19970*/  VIADD R19, R5.reuse, 0x12 ;  /* 0x0000001205137836 */ /* 0x040fe40000000000 */
[----:B------:R-:W-:Y:S02]  /*19980*/  @!P0 IMAD.IADD R6, R6, 0x1, -R2 ;  /* 0x0000000106068824 */ /* 0x000fe400078e0a02 */
[----:B0-----:R-:W-:Y:S01]  /*19990*/  IMAD.MOV.U32 R9, RZ, RZ, R3 ;  /* 0x000000ffff097224 */ /* 0x001fe200078e0003 */
[----:B------:R-:W-:Y:S01]  /*199a0*/  IABS R13, R19 ;  /* 0x00000013000d7213 */ /* 0x000fe20000000000 */
[----:B------:R-:W-:Y:S01]  /*199b0*/  IMAD.MOV R4, RZ, RZ, -R4 ;  /* 0x000000ffff047224 */ /* 0x000fe200078e0a04 */
[C---:B------:R-:W-:Y:S01]  /*199c0*/  ISETP.GT.U32.AND P0, PT, R2.reuse, R6, PT ;  /* 0x000000060200720c */ /* 0x040fe20003f04070 */
[----:B------:R-:W-:Y:S01]  /*199d0*/  @!P4 IMAD.MOV R9, RZ, RZ, -R9 ;  /* 0x000000ffff09c224 */ /* 0x000fe200078e0a09 */
[----:B------:R-:W-:Y:S01]  /*199e0*/  ISETP.GT.U32.AND P4, PT, R2, R22, PT ;  /* 0x000000160200720c */ /* 0x000fe20003f84070 */
[----:B------:R-:W-:-:S02]  /*199f0*/  VIADD R18, R5, 0x11 ;  /* 0x0000001105127836 */ /* 0x000fc40000000000 */
[----:B------:R-:W-:Y:S01]  /*19a00*/  IMAD.HI.U32 R15, R7, R12, RZ ;  /* 0x0000000c070f7227 */ /* 0x000fe200078e00ff */
[----:B------:R0:W-:Y:S02]  /*19a10*/  STL [R1+0x14], R9 ;  /* 0x0000140901007387 */ /* 0x0001e40000100800 */
[----:B------:R-:W-:Y:S01]  /*19a20*/  IABS R14, R18 ;  /* 0x00000012000e7213 */ /* 0x000fe20000000000 */
[----:B------:R-:W-:Y:S02]  /*19a30*/  IMAD.MOV R16, RZ, RZ, -R16 ;  /* 0x000000ffff107224 */ /* 0x000fe400078e0a10 */
[----:B------:R-:W-:Y:S02]  /*19a40*/  IMAD R10, R2, R4, R10 ;  /* 0x00000004020a7224 */ /* 0x000fe400078e020a */
[--C-:B------:R-:W-:Y:S01]  /*19a50*/  @!P0 IMAD.IADD R6, R6, 0x1, -R2.reuse ;  /* 0x0000000106068824 */ /* 0x100fe200078e0a02 */
[----:B------:R-:W-:Y:S01]  /*19a60*/  ISETP.GT.U32.AND P0, PT, R2, R24, PT ;  /* 0x000000180200720c */ /* 0x000fe20003f04070 */
[----:B------:R-:W-:-:S02]  /*19a70*/  @!P4 IMAD.IADD R22, R22, 0x1, -R2 ;  /* 0x000000011616c824 */ /* 0x000fc400078e0a02 */
[----:B------:R-:W-:Y:S02]  /*19a80*/  IMAD.MOV R15, RZ, RZ, -R15 ;  /* 0x000000ffff0f7224 */ /* 0x000fe400078e0a0f */
[C---:B------:R-:W-:Y:S01]  /*19a90*/  IMAD R11, R2.reuse, R16, R11 ;  /* 0x00000010020b7224 */ /* 0x040fe200078e020b */
[C---:B------:R-:W-:Y:S01]  /*19aa0*/  ISETP.GT.U32.AND P4, PT, R2.reuse, R22, PT ;  /* 0x000000160200720c */ /* 0x040fe20003f84070 */
[----:B------:R-:W-:Y:S02]  /*19ab0*/  IMAD.MOV.U32 R23, RZ, RZ, R6 ;  /* 0x000000ffff177224 */ /* 0x000fe400078e0006 */
[C---:B------:R-:W-:Y:S02]  /*19ac0*/  IMAD R12, R2.reuse, R15, R12 ;  /* 0x0000000f020c7224 */ /* 0x040fe400078e020c */
[----:B------:R-:W-:Y:S01]  /*19ad0*/  @!P3 IMAD.MOV R23, RZ, RZ, -R23 ;  /* 0x000000ffff17b224 */ /* 0x000fe200078e0a17 */
[----:B------:R-:W-:Y:S01]  /*19ae0*/  ISETP.GT.U32.AND P3, PT, R2, R11, PT ;  /* 0x0000000b0200720c */ /* 0x000fe20003f64070 */
[----:B------:R-:W-:-:S02]  /*19af0*/  @!P0 IMAD.IADD R24, R24, 0x1, -R2 ;  /* 0x0000000118188824 */ /* 0x000fc400078e0a02 */
[C---:B------:R-:W-:Y:S01]  /*19b00*/  IMAD.HI.U32 R3, R7.reuse, R13, RZ ;  /* 0x0000000d07037227 */ /* 0x040fe200078e00ff */
[----:B------:R-:W-:Y:S02]  /*19b10*/  STL [R1+0x10], R23 ;  /* 0x0000101701007387 */ /* 0x000fe40000100800 */
[----:B------:R-:W-:Y:S01]  /*19b20*/  ISETP.GT.U32.AND P0, PT, R2, R24, PT ;  /* 0x000000180200720c */ /* 0x000fe20003f04070 */
[----:B------:R-:W-:Y:S01]  /*19b30*/  @!P4 IMAD.IADD R22, R22, 0x1, -R2 ;  /* 0x000000011616c824 */ /* 0x000fe200078e0a02 */
[----:B------:R-:W-:Y:S01]  /*19b40*/  ISETP.GT.U32.AND P4, PT, R2, R10, PT ;  /* 0x0000000a0200720c */ /* 0x000fe20003f84070 */
[----:B------:R-:W-:-:S04]  /*19b50*/  IMAD.HI.U32 R4, R7, R14, RZ ;  /* 0x0000000e07047227 */ /* 0x000fc800078e00ff */
[----:B0-----:R-:W-:Y:S02]  /*19b60*/  IMAD.MOV.U32 R9, RZ, RZ, R22 ;  /* 0x000000ffff097224 */ /* 0x001fe400078e0016 */
[----:B------:R-:W-:Y:S02]  /*19b70*/  IMAD.MOV R3, RZ, RZ, -R3 ;  /* 0x000000ffff037224 */ /* 0x000fe400078e0a03 */
[----:B------:R-:W-:Y:S01]  /*19b80*/  @!P1 IMAD.MOV R9, RZ, RZ, -R9 ;  /* 0x000000ffff099224 */ /* 0x000fe200078e0a09 */
[C---:B------:R-:W-:Y:S01]  /*19b90*/  ISETP.GT.U32.AND P1, PT, R2.reuse, R12, PT ;  /* 0x0000000c0200720c */ /* 0x040fe20003f24070 */
[----:B------:R-:W-:Y:S02]  /*19ba0*/  IMAD.MOV R4, RZ, RZ, -R4 ;  /* 0x000000ffff047224 */ /* 0x000fe400078e0a04 */
[----:B------:R-:W-:Y:S01]  /*19bb0*/  IMAD R13, R2, R3, R13 ;  /* 0x00000003020d7224 */ /* 0x000fe200078e020d */
[----:B------:R0:W-:Y:S01]  /*19bc0*/  STL [R1+0xc], R9 ;  /* 0x00000c0901007387 */ /* 0x0001e20000100800 */
[----:B------:R-:W-:-:S02]  /*19bd0*/  VIADD R20, R5, 0x10 ;  /* 0x0000001005147836 */ /* 0x000fc40000000000 */
[----:B------:R-:W-:Y:S02]  /*19be0*/  VIADD R3, R5, 0xf ;  /* 0x0000000f05037836 */ /* 0x000fe40000000000 */
[----:B------:R-:W-:Y:S01]  /*19bf0*/  IMAD R14, R2, R4, R14 ;  /* 0x00000004020e7224 */ /* 0x000fe200078e020e */
[----:B------:R-:W-:Y:S01]  /*19c00*/  IABS R15, R20 ;  /* 0x00000014000f7213 */ /* 0x000fe20000000000 */
[--C-:B------:R-:W-:Y:S01]  /*19c10*/  @!P4 IMAD.IADD R10, R10, 0x1, -R2.reuse ;  /* 0x000000010a0ac824 */ /* 0x100fe200078e0a02 */
[----:B------:R-:W-:Y:S01]  /*19c20*/  IABS R16, R3 ;  /* 0x0000000300107213 */ /* 0x000fe20000000000 */
[--C-:B------:R-:W-:Y:S01]  /*19c30*/  @!P0 IMAD.IADD R24, R24, 0x1, -R2.reuse ;  /* 0x0000000118188824 */ /* 0x100fe200078e0a02 */
[C---:B------:R-:W-:Y:S01]  /*19c40*/  ISETP.GT.U32.AND P0, PT, R2.reuse, R13, PT ;  /* 0x0000000d0200720c */ /* 0x040fe20003f04070 */
[--C-:B------:R-:W-:Y:S01]  /*19c50*/  @!P3 IMAD.IADD R11, R11, 0x1, -R2.reuse ;  /* 0x000000010b0bb824 */ /* 0x100fe200078e0a02 */
[----:B------:R-:W-:Y:S01]  /*19c60*/  ISETP.GT.U32.AND P4, PT, R2, R14, PT ;  /* 0x0000000e0200720c */ /* 0x000fe20003f84070 */
[----:B------:R-:W-:Y:S01]  /*19c70*/  @!P1 IMAD.IADD R12, R12, 0x1, -R2 ;  /* 0x000000010c0c9824 */ /* 0x000fe200078e0a02 */
[C---:B------:R-:W-:Y:S01]  /*19c80*/  ISETP.GT.U32.AND P3, PT, R2.reuse, R10, PT ;  /* 0x0000000a0200720c */ /* 0x040fe20003f64070 */
[----:B------:R-:W-:Y:S01]  /*19c90*/  IMAD.HI.U32 R6, R7, R15, RZ ;  /* 0x0000000f07067227 */ /* 0x000fe200078e00ff */
[----:B------:R-:W-:-:S03]  /*19ca0*/  ISETP.GT.U32.AND P1, PT, R2, R11, PT ;  /* 0x0000000b0200720c */ /* 0x000fc60003f24070 */
[----:B------:R-:W-:-:S04]  /*19cb0*/  IMAD.HI.U32 R22, R7, R16, RZ ;  /* 0x0000001007167227 */ /* 0x000fc800078e00ff */
[----:B------:R-:W-:Y:S02]  /*19cc0*/  IMAD.MOV R6, RZ, RZ, -R6 ;  /* 0x000000ffff067224 */ /* 0x000fe400078e0a06 */
[----:B------:R-:W-:Y:S02]  /*19cd0*/  IMAD.MOV R22, RZ, RZ, -R22 ;  /* 0x000000ffff167224 */ /* 0x000fe400078e0a16 */
[C---:B------:R-:W-:Y:S02]  /*19ce0*/  IMAD R15, R2.reuse, R6, R15 ;  /* 0x00000006020f7224 */ /* 0x040fe400078e020f */
[----:B0-----:R-:W-:Y:S01]  /*19cf0*/  IMAD.MOV.U32 R9, RZ, RZ, R24 ;  /* 0x000000ffff097224 */ /* 0x001fe200078e0018 */
[----:B------:R-:W-:Y:S01]  /*19d00*/  IABS R24, R27 ;  /* 0x0000001b00187213 */ /* 0x000fe20000000000 */
[--C-:B------:R-:W-:Y:S01]  /*19d10*/  @!P0 IMAD.IADD R13, R13, 0x1, -R2.reuse ;  /* 0x000000010d0d8824 */ /* 0x100fe200078e0a02 */
[----:B------:R-:W-:Y:S01]  /*19d20*/  ISETP.GT.U32.AND P0, PT, R2, R12, PT ;  /* 0x0000000c0200720c */ /* 0x000fe20003f04070 */
[----:B------:R-:W-:-:S02]  /*19d30*/  @!P4 IMAD.IADD R14, R14, 0x1, -R2 ;  /* 0x000000010e0ec824 */ /* 0x000fc400078e0a02 */
[C---:B------:R-:W-:Y:S01]  /*19d40*/  IMAD R16, R2.reuse, R22, R16 ;  /* 0x0000001602107224 */ /* 0x040fe200078e0210 */
[----:B------:R-:W-:Y:S01]  /*19d50*/  ISETP.GT.U32.AND P4, PT, R2, R13, PT ;  /* 0x0000000d0200720c */ /* 0x000fe20003f84070 */
[--C-:B------:R-:W-:Y:S01]  /*19d60*/  @!P3 IMAD.IADD R10, R10, 0x1, -R2.reuse ;  /* 0x000000010a0ab824 */ /* 0x100fe200078e0a02 */
[C---:B------:R-:W-:Y:S01]  /*19d70*/  ISETP.GT.U32.AND P3, PT, R2.reuse, R15, PT ;  /* 0x0000000f0200720c */ /* 0x040fe20003f64070 */
[----:B------:R-:W-:Y:S01]  /*19d80*/  @!P6 IMAD.MOV R9, RZ, RZ, -R9 ;  /* 0x000000ffff09e224 */ /* 0x000fe200078e0a09 */
[C---:B------:R-:W-:Y:S01]  /*19d90*/  ISETP.GT.U32.AND P6, PT, R2.reuse, R14, PT ;  /* 0x0000000e0200720c */ /* 0x040fe20003fc4070 */
[----:B------:R-:W-:Y:S01]  /*19da0*/  @!P1 IMAD.IADD R11, R11, 0x1, -R2 ;  /* 0x000000010b0b9824 */ /* 0x000fe200078e0a02 */
[----:B------:R-:W-:Y:S01]  /*19db0*/  ISETP.GT.U32.AND P1, PT, R2, R16, PT ;  /* 0x000000100200720c */ /* 0x000fe20003f24070 */
[C---:B------:R-:W-:Y:S01]  /*19dc0*/  VIADD R6, R5.reuse, 0xd ;  /* 0x0000000d05067836 */ /* 0x040fe20000000000 */
[----:B------:R0:W-:Y:S01]  /*19dd0*/  STL [R1+0x8], R9 ;  /* 0x0000080901007387 */ /* 0x0001e20000100800 */
[----:B------:R-:W-:-:S02]  /*19de0*/  VIADD R4, R5, 0xe ;  /* 0x0000000e05047836 */ /* 0x000fc40000000000 */
[--C-:B------:R-:W-:Y:S01]  /*19df0*/  @!P0 IMAD.IADD R12, R12, 0x1, -R2.reuse ;  /* 0x000000010c0c8824 */ /* 0x100fe200078e0a02 */
[----:B------:R-:W-:Y:S01]  /*19e00*/  IABS R22, R6 ;  /* 0x0000000600167213 */ /* 0x000fe20000000000 */
[--C-:B------:R-:W-:Y:S01]  /*19e10*/  @!P4 IMAD.IADD R13, R13, 0x1, -R2.reuse ;  /* 0x000000010d0dc824 */ /* 0x100fe200078e0a02 */
[----:B------:R-:W-:Y:S01]  /*19e20*/  ISETP.GE.AND P0, PT, R21, RZ, PT ;  /* 0x000000ff1500720c */ /* 0x000fe20003f06270 */
[--C-:B------:R-:W-:Y:S01]  /*19e30*/  @!P3 IMAD.IADD R15, R15, 0x1, -R2.reuse ;  /* 0x000000010f0fb824 */ /* 0x100fe200078e0a02 */
[----:B------:R-:W-:Y:S01]  /*19e40*/  ISETP.GE.AND P3, PT, R19, RZ, PT ;  /* 0x000000ff1300720c */ /* 0x000fe20003f66270 */
[--C-:B------:R-:W-:Y:S01]  /*19e50*/  @!P6 IMAD.IADD R14, R14, 0x1, -R2.reuse ;  /* 0x000000010e0ee824 */ /* 0x100fe200078e0a02 */
[----:B------:R-:W-:Y:S01]  /*19e60*/  IABS R17, R4 ;  /* 0x0000000400117213 */ /* 0x000fe20000000000 */
[----:B------:R-:W-:Y:S01]  /*19e70*/  @!P1 IMAD.IADD R16, R16, 0x1, -R2 ;  /* 0x0000000110109824 */ /* 0x000fe200078e0a02 */
[----:B------:R-:W-:Y:S01]  /*19e80*/  ISETP.GE.AND P6, PT, R8, RZ, PT ;  /* 0x000000ff0800720c */ /* 0x000fe20003fc6270 */
[----:B------:R-:W-:Y:S01]  /*19e90*/  IMAD.HI.U32 R21, R7, R22, RZ ;  /* 0x0000001607157227 */ /* 0x000fe200078e00ff */
[----:B------:R-:W-:-:S03]  /*19ea0*/  ISETP.GE.AND P1, PT, R18, RZ, PT ;  /* 0x000000ff1200720c */ /* 0x000fc60003f26270 */
[----:B------:R-:W-:Y:S02]  /*19eb0*/  IMAD.MOV R21, RZ, RZ, -R21 ;  /* 0x000000ffff157224 */ /* 0x000fe400078e0a15 */
[----:B------:R-:W-:-:S04]  /*19ec0*/  IMAD.HI.U32 R23, R7, R17, RZ ;  /* 0x0000001107177227 */ /* 0x000fc800078e00ff */
[----:B------:R-:W-:Y:S02]  /*19ed0*/  VIADD R8, R5, 0xc ;  /* 0x0000000c05087836 */ /* 0x000fe40000000000 */
[C---:B------:R-:W-:Y:S02]  /*19ee0*/  IMAD R18, R2.reuse, R21, R22 ;  /* 0x0000001502127224 */ /* 0x040fe400078e0216 */
[----:B------:R-:W-:Y:S01]  /*19ef0*/  IMAD.MOV R23, RZ, RZ, -R23 ;  /* 0x000000ffff177224 */ /* 0x000fe200078e0a17 */
[----:B------:R-:W-:Y:S01]  /*19f00*/  IABS R19, R8 ;  /* 0x0000000800137213 */ /* 0x000fe20000000000 */
[----:B------:R-:W-:Y:S01]  /*19f10*/  @!P0 IMAD.MOV R11, RZ, RZ, -R11 ;  /* 0x000000ffff0b8224 */ /* 0x000fe200078e0a0b */
[C---:B------:R-:W-:Y:S01]  /*19f20*/  ISETP.GT.U32.AND P0, PT, R2.reuse, R16, PT ;  /* 0x000000100200720c */ /* 0x040fe20003f04070 */
[----:B------:R-:W-:Y:S01]  /*19f30*/  @!P3 IMAD.MOV R13, RZ, RZ, -R13 ;  /* 0x000000ffff0db224 */ /* 0x000fe200078e0a0d */
[C---:B------:R-:W-:Y:S01]  /*19f40*/  ISETP.GT.U32.AND P3, PT, R2.reuse, R18, PT ;  /* 0x000000120200720c */ /* 0x040fe20003f64070 */
[----:B------:R-:W-:-:S02]  /*19f50*/  IMAD R17, R2, R23, R17 ;  /* 0x0000001702117224 */ /* 0x000fc400078e0211 */
[----:B------:R-:W-:Y:S01]  /*19f60*/  @!P6 IMAD.MOV R12, RZ, RZ, -R12 ;  /* 0x000000ffff0ce224 */ /* 0x000fe200078e0a0c */
[----:B------:R-:W-:Y:S01]  /*19f70*/  ISETP.GE.AND P6, PT, R20, RZ, PT ;  /* 0x000000ff1400720c */ /* 0x000fe20003fc6270 */
[----:B------:R-:W-:Y:S01]  /*19f80*/  @!P1 IMAD.MOV R14, RZ, RZ, -R14 ;  /* 0x000000ffff0e9224 */ /* 0x000fe200078e0a0e */
[----:B------:R-:W-:Y:S01]  /*19f90*/  ISETP.GE.AND P1, PT, R3, RZ, PT ;  /* 0x000000ff0300720c */ /* 0x000fe20003f26270 */
[----:B------:R-:W-:Y:S01]  /*19fa0*/  IMAD.HI.U32 R20, R7, R19, RZ ;  /* 0x0000001307147227 */ /* 0x000fe200078e00ff */
[----:B------:R-:W-:-:S03]  /*19fb0*/  ISETP.GT.U32.AND P4, PT, R2, R17, PT ;  /* 0x000000110200720c */ /* 0x000fc60003f84070 */
[----:B------:R-:W-:Y:S01]  /*19fc0*/  @!P2 IMAD.MOV R10, RZ, RZ, -R10 ;  /* 0x000000ffff0aa224 */ /* 0x000fe200078e0a0a */
[----:B------:R-:W-:Y:S01]  /*19fd0*/  ISETP.GT.U32.AND P2, PT, R2, R15, PT ;  /* 0x0000000f0200720c */ /* 0x000fe20003f44070 */
[----:B------:R-:W-:Y:S02]  /*19fe0*/  IMAD.MOV R20, RZ, RZ, -R20 ;  /* 0x000000ffff147224 */ /* 0x000fe400078e0a14 */
[--C-:B------:R-:W-:Y:S01]  /*19ff0*/  @!P0 IMAD.IADD R16, R16, 0x1, -R2.reuse ;  /* 0x0000000110108824 */ /* 0x100fe200078e0a02 */
[----:B------:R-:W-:Y:S01]  /*1a000*/  ISETP.GE.AND P0, PT, R6, RZ, PT ;  /* 0x000000ff0600720c */ /* 0x000fe20003f06270 */
[----:B------:R-:W-:Y:S01]  /*1a010*/  IMAD R19, R2, R20, R19 ;  /* 0x0000001402137224 */ /* 0x000fe200078e0213 */
[----:B------:R-:W-:Y:S01]  /*1a020*/  STL [R1+0x19c8], R10 ;  /* 0x0019c80a01007387 */ /* 0x000fe20000100800 */
[----:B------:R-:W-:Y:S02]  /*1a030*/  @!P3 IMAD.IADD R18, R18, 0x1, -R2 ;  /* 0x000000011212b824 */ /* 0x000fe400078e0a02 */
[----:B------:R-:W-:Y:S01]  /*1a040*/  @!P1 IMAD.MOV R16, RZ, RZ, -R16 ;  /* 0x000000ffff109224 */ /* 0x000fe200078e0a10 */
[C---:B------:R-:W-:Y:S01]  /*1a050*/  ISETP.GT.U32.AND P1, PT, R2.reuse, R19, PT ;  /* 0x000000130200720c */ /* 0x040fe20003f24070 */
[--C-:B------:R-:W-:Y:S01]  /*1a060*/  @!P4 IMAD.IADD R17, R17, 0x1, -R2.reuse ;  /* 0x000000011111c824 */ /* 0x100fe200078e0a02 */
[----:B------:R-:W-:Y:S01]  /*1a070*/  ISETP.GT.U32.AND P3, PT, R2, R18, PT ;  /* 0x000000120200720c */ /* 0x000fe20003f64070 */
[--C-:B------:R-:W-:Y:S01]  /*1a080*/  @!P2 IMAD.IADD R15, R15, 0x1, -R2.reuse ;  /* 0x000000010f0fa824 */ /* 0x100fe200078e0a02 */
[----:B------:R-:W-:Y:S01]  /*1a090*/  ISETP.GE.AND P2, PT, R4, RZ, PT ;  /* 0x000000ff0400720c */ /* 0x000fe20003f46270 */
[C---:B------:R-:W-:Y:S01]  /*1a0a0*/  VIADD R20, R5.reuse, 0xb ;  /* 0x0000000b05147836 */ /* 0x040fe20000000000 */
[----:B------:R-:W-:Y:S01]  /*1a0b0*/  ISETP.GT.U32.AND P4, PT, R2, R17, PT ;  /* 0x000000110200720c */ /* 0x000fe20003f84070 */
[----:B------:R-:W-:Y:S01]  /*1a0c0*/  @!P6 IMAD.MOV R15, RZ, RZ, -R15 ;  /* 0x000000ffff0fe224 */ /* 0x000fe200078e0a0f */
[----:B------:R-:W-:Y:S01]  /*1a0d0*/  STL [R1+0x19cc], R11 ;  /* 0x0019cc0b01007387 */ /* 0x000fe20000100800 */
[C---:B------:R-:W-:Y:S01]  /*1a0e0*/  VIADD R3, R5.reuse, 0xa ;  /* 0x0000000a05037836 */ /* 0x040fe20000000000 */
[----:B------:R-:W-:Y:S01]  /*1a0f0*/  ISETP.GE.AND P6, PT, R20, RZ, PT ;  /* 0x000000ff1400720c */ /* 0x000fe20003fc6270 */
[----:B------:R-:W-:Y:S01]  /*1a100*/  VIADD R22, R5, 0x9 ;  /* 0x0000000905167836 */ /* 0x000fe20000000000 */
[----:B------:R-:W-:Y:S01]  /*1a110*/  IABS R20, R20 ;  /* 0x0000001400147213 */ /* 0x000fe20000000000 */
[--C-:B------:R-:W-:Y:S01]  /*1a120*/  @!P1 IMAD.IADD R19, R19, 0x1, -R2.reuse ;  /* 0x0000000113139824 */ /* 0x100fe200078e0a02 */
[----:B------:R-:W-:Y:S01]  /*1a130*/  IABS R21, R3 ;  /* 0x0000000300157213 */ /* 0x000fe20000000000 */
[----:B------:R-:W-:Y:S01]  /*1a140*/  @!P3 IMAD.IADD R18, R18, 0x1, -R2 ;  /* 0x000000011212b824 */ /* 0x000fe200078e0a02 */
[----:B------:R-:W-:Y:S01]  /*1a150*/  ISETP.GE.AND P3, PT, R22, RZ, PT ;  /* 0x000000ff1600720c */ /* 0x000fe20003f66270 */
[----:B------:R-:W-:Y:S01]  /*1a160*/  IMAD.HI.U32 R6, R7, R20, RZ ;  /* 0x0000001407067227 */ /* 0x000fe200078e00ff */
[----:B------:R-:W-:Y:S01]  /*1a170*/  IABS R22, R22 ;  /* 0x0000001600167213 */ /* 0x000fe20000000000 */
[----:B------:R-:W-:Y:S01]  /*1a180*/  STL [R1+0x19d0], R12 ;  /* 0x0019d00c01007387 */ /* 0x000fe20000100800 */
[----:B------:R-:W-:Y:S01]  /*1a190*/  ISETP.GT.U32.AND P1, PT, R2, R19, PT ;  /* 0x000000130200720c */ /* 0x000fe20003f24070 */
[----:B------:R-:W-:-:S02]  /*1a1a0*/  IMAD.MOV R6, RZ, RZ, -R6 ;  /* 0x000000ffff067224 */ /* 0x000fc400078e0a06 */
[----:B------:R-:W-:Y:S01]  /*1a1b0*/  @!P4 IMAD.IADD R17, R17, 0x1, -R2 ;  /* 0x000000011111c824 */ /* 0x000fe200078e0a02 */
[----:B------:R-:W-:Y:S01]  /*1a1c0*/  ISETP.GE.AND P4, PT, R8, RZ, PT ;  /* 0x000000ff0800720c */ /* 0x000fe20003f86270 */
[C---:B------:R-:W-:Y:S01]  /*1a1d0*/  IMAD.HI.U32 R4, R7.reuse, R21, RZ ;  /* 0x0000001507047227 */ /* 0x040fe200078e00ff */
[----:B------:R-:W-:Y:S03]  /*1a1e0*/  STL [R1+0x19d4], R13 ;  /* 0x0019d40d01007387 */ /* 0x000fe60000100800 */
[----:B------:R-:W-:Y:S01]  /*1a1f0*/  IMAD R20, R2, R6, R20 ;  /* 0x0000000602147224 */ /* 0x000fe200078e0214 */
[----:B------:R1:W-:Y:S01]  /*1a200*/  STL [R1+0x19d8], R14 ;  /* 0x0019d80e01007387 */ /* 0x0003e20000100800 */
[----:B------:R-:W-:Y:S01]  /*1a210*/  IMAD.HI.U32 R6, R7, R22, RZ ;  /* 0x0000001607067227 */ /* 0x000fe200078e00ff */
[----:B0-----:R-:W0:Y:S03]  /*1a220*/  S2R R9, SR_TID.X ;  /* 0x0000000000097919 */ /* 0x001e260000002100 */
[----:B------:R-:W-:-:S02]  /*1a230*/  IMAD.MOV R4, RZ, RZ, -R4 ;  /* 0x000000ffff047224 */ /* 0x000fc400078e0a04 */
[----:B------:R-:W-:Y:S01]  /*1a240*/  IMAD.MOV R6, RZ, RZ, -R6 ;  /* 0x000000ffff067224 */ /* 0x000fe200078e0a06 */
[----:B------:R-:W-:Y:S01]  /*1a250*/  STL [R1+0x19dc], R15 ;  /* 0x0019dc0f01007387 */ /* 0x000fe20000100800 */
[C---:B------:R-:W-:Y:S02]  /*1a260*/  IMAD R21, R2.reuse, R4, R21 ;  /* 0x0000000402157224 */ /* 0x040fe400078e0215 */
[C---:B------:R-:W-:Y:S01]  /*1a270*/  IMAD R22, R2.reuse, R6, R22 ;  /* 0x0000000602167224 */ /* 0x040fe200078e0216 */
[----:B------:R2:W-:Y:S01]  /*1a280*/  STL [R1+0x19e0], R16 ;  /* 0x0019e01001007387 */ /* 0x0005e20000100800 */
[----:B------:R-:W-:Y:S01]  /*1a290*/  @!P1 IMAD.IADD R19, R19, 0x1, -R2 ;  /* 0x0000000113139824 */ /* 0x000fe200078e0a02 */
[----:B------:R-:W-:Y:S01]  /*1a2a0*/  ISETP.GT.U32.AND P1, PT, R2, R21, PT ;  /* 0x000000150200720c */ /* 0x000fe20003f24070 */
[----:B------:R-:W-:Y:S01]  /*1a2b0*/  @!P2 IMAD.MOV R17, RZ, RZ, -R17 ;  /* 0x000000ffff11a224 */ /* 0x000fe200078e0a11 */
[----:B------:R-:W-:Y:S01]  /*1a2c0*/  ISETP.GE.AND P2, PT, R3, RZ, PT ;  /* 0x000000ff0300720c */ /* 0x000fe20003f46270 */
[----:B------:R-:W-:-:S02]  /*1a2d0*/  VIADD R3, R5, 0x8 ;  /* 0x0000000805037836 */ /* 0x000fc40000000000 */
[----:B------:R-:W-:Y:S01]  /*1a2e0*/  @!P4 IMAD.MOV R19, RZ, RZ, -R19 ;  /* 0x000000ffff13c224 */ /* 0x000fe200078e0a13 */
[C---:B------:R-:W-:Y:S01]  /*1a2f0*/  ISETP.GT.U32.AND P4, PT, R2.reuse, R22, PT ;  /* 0x000000160200720c */ /* 0x040fe20003f84070 */
[----:B------:R-:W-:Y:S01]  /*1a300*/  @!P0 IMAD.MOV R18, RZ, RZ, -R18 ;  /* 0x000000ffff128224 */ /* 0x000fe200078e0a12 */
[----:B------:R-:W-:Y:S01]  /*1a310*/  IABS R23, R3 ;  /* 0x0000000300177213 */ /* 0x000fe20000000000 */
[C---:B-1----:R-:W-:Y:S01]  /*1a320*/  VIADD R14, R5.reuse, 0x6 ;  /* 0x00000006050e7836 */ /* 0x042fe20000000000 */
[----:B------:R-:W-:Y:S01]  /*1a330*/  ISETP.GT.U32.AND P0, PT, R2, R20, PT ;  /* 0x000000140200720c */ /* 0x000fe20003f04070 */
[----:B------:R-:W-:Y:S01]  /*1a340*/  VIADD R12, R5, 0x4 ;  /* 0x00000004050c7836 */ /* 0x000fe20000000000 */
[----:B------:R-:W-:Y:S01]  /*1a350*/  STL [R1+0x19e8], R17 ;  /* 0x0019e81101007387 */ /* 0x000fe20000100800 */
[----:B------:R-:W-:Y:S01]  /*1a360*/  IMAD.HI.U32 R4, R7, R23, RZ ;  /* 0x0000001707047227 */ /* 0x000fe200078e00ff */
[----:B------:R-:W-:Y:S02]  /*1a370*/  IABS R25, R14 ;  /* 0x0000000e00197213 */ /* 0x000fe40000000000 */
[----:B------:R-:W-:Y:S01]  /*1a380*/  STL [R1+0x19ec], R18 ;  /* 0x0019ec1201007387 */ /* 0x000fe20000100800 */
[----:B------:R-:W-:-:S02]  /*1a390*/  @!P1 IMAD.IADD R21, R21, 0x1, -R2 ;  /* 0x0000000115159824 */ /* 0x000fc400078e0a02 */
[----:B------:R-:W-:Y:S01]  /*1a3a0*/  IMAD.MOV R4, RZ, RZ, -R4 ;  /* 0x000000ffff047224 */ /* 0x000fe200078e0a04 */
[----:B------:R-:W-:Y:S01]  /*1a3b0*/  STL [R1+0x19f0], R19 ;  /* 0x0019f01301007387 */ /* 0x000fe20000100800 */
[----:B------:R-:W-:Y:S01]  /*1a3c0*/  @!P4 IMAD.IADD R22, R22, 0x1, -R2 ;  /* 0x000000011616c824 */ /* 0x000fe200078e0a02 */
[C---:B------:R-:W-:Y:S01]  /*1a3d0*/  ISETP.GT.U32.AND P1, PT, R2.reuse, R21, PT ;  /* 0x000000150200720c */ /* 0x040fe20003f24070 */
[C---:B------:R-:W-:Y:S02]  /*1a3e0*/  IMAD R23, R2.reuse, R4, R23 ;  /* 0x0000000402177224 */ /* 0x040fe400078e0217 */
[----:B------:R-:W-:Y:S01]  /*1a3f0*/  IMAD.HI.U32 R4, R7, R24, RZ ;  /* 0x0000001807047227 */ /* 0x000fe200078e00ff */
[----:B------:R-:W-:-:S03]  /*1a400*/  ISETP.GT.U32.AND P4, PT, R2, R22, PT ;  /* 0x000000160200720c */ /* 0x000fc60003f84070 */
[----:B------:R-:W-:-:S04]  /*1a410*/  IMAD.HI.U32 R6, R7, R25, RZ ;  /* 0x0000001907067227 */ /* 0x000fc800078e00ff */
[----:B------:R-:W-:Y:S02]  /*1a420*/  IMAD.MOV R4, RZ, RZ, -R4 ;  /* 0x000000ffff047224 */ /* 0x000fe400078e0a04 */
[----:B------:R-:W-:Y:S02]  /*1a430*/  @!P0 IMAD.IADD R20, R20, 0x1, -R2 ;  /* 0x0000000114148824 */ /* 0x000fe400078e0a02 */
[----:B------:R-:W-:Y:S02]  /*1a440*/  IMAD.MOV R6, RZ, RZ, -R6 ;  /* 0x000000ffff067224 */ /* 0x000fe400078e0a06 */
[C---:B------:R-:W-:Y:S01]  /*1a450*/  IMAD R24, R2.reuse, R4, R24 ;  /* 0x0000000402187224 */ /* 0x040fe200078e0218 */
[C---:B------:R-:W-:Y:S01]  /*1a460*/  ISETP.GT.U32.AND P0, PT, R2.reuse, R20, PT ;  /* 0x000000140200720c */ /* 0x040fe20003f04070 */
[C---:B------:R-:W-:Y:S01]  /*1a470*/  IMAD R25, R2.reuse, R6, R25 ;  /* 0x0000000602197224 */ /* 0x040fe200078e0219 */
[----:B------:R-:W-:Y:S01]  /*1a480*/  IABS R4, R12 ;  /* 0x0000000c00047213 */ /* 0x000fe20000000000 */
[--C-:B------:R-:W-:Y:S01]  /*1a490*/  @!P1 IMAD.IADD R21, R21, 0x1, -R2.reuse ;  /* 0x0000000115159824 */ /* 0x100fe200078e0a02 */
[----:B------:R-:W-:Y:S01]  /*1a4a0*/  ISETP.GT.U32.AND P1, PT, R2, R24, PT ;  /* 0x000000180200720c */ /* 0x000fe20003f24070 */
[----:B------:R-:W-:Y:S01]  /*1a4b0*/  @!P4 IMAD.IADD R22, R22, 0x1, -R2 ;  /* 0x000000011616c824 */ /* 0x000fe200078e0a02 */
[----:B------:R-:W-:Y:S01]  /*1a4c0*/  ISETP.GT.U32.AND P4, PT, R2, R25, PT ;  /* 0x000000190200720c */ /* 0x000fe20003f84070 */
[----:B------:R-:W-:-:S02]  /*1a4d0*/  VIADD R11, R5, 0x3 ;  /* 0x00000003050b7836 */ /* 0x000fc40000000000 */
[----:B------:R-:W-:-:S03]  /*1a4e0*/  IMAD.HI.U32 R8, R7, R4, RZ ;  /* 0x0000000407087227 */ /* 0x000fc600078e00ff */
[----:B------:R-:W-:Y:S01]  /*1a4f0*/  IABS R6, R11 ;  /* 0x0000000b00067213 */ /* 0x000fe20000000000 */
[----:B------:R-:W-:Y:S01]  /*1a500*/  @!P0 IMAD.IADD R20, R20, 0x1, -R2 ;  /* 0x0000000114148824 */ /* 0x000fe200078e0a02 */
[----:B------:R-:W-:Y:S01]  /*1a510*/  ISETP.GT.U32.AND P0, PT, R2, R23, PT ;  /* 0x000000170200720c */ /* 0x000fe20003f04070 */
[----:B------:R-:W-:Y:S02]  /*1a520*/  IMAD.MOV R8, RZ, RZ, -R8 ;  /* 0x000000ffff087224 */ /* 0x000fe400078e0a08 */
[--C-:B------:R-:W-:Y:S02]  /*1a530*/  @!P1 IMAD.IADD R24, R24, 0x1, -R2.reuse ;  /* 0x0000000118189824 */ /* 0x100fe400078e0a02 */
[----:B------:R-:W-:Y:S02]  /*1a540*/  @!P4 IMAD.IADD R25, R25, 0x1, -R2 ;  /* 0x000000011919c824 */ /* 0x000fe400078e0a02 */
[----:B------:R-:W-:Y:S01]  /*1a550*/  VIADD R13, R5, 0x5 ;  /* 0x00000005050d7836 */ /* 0x000fe20000000000 */
[C---:B------:R-:W-:Y:S01]  /*1a560*/  ISETP.GT.U32.AND P1, PT, R2.reuse, R24, PT ;  /* 0x000000180200720c */ /* 0x040fe20003f24070 */
[C---:B------:R-:W-:Y:S01]  /*1a570*/  IMAD R4, R2.reuse, R8, R4 ;  /* 0x0000000802047224 */ /* 0x040fe200078e0204 */
[----:B------:R-:W-:Y:S01]  /*1a580*/  ISETP.GT.U32.AND P4, PT, R2, R25, PT ;  /* 0x000000190200720c */ /* 0x000fe20003f84070 */
[----:B------:R-:W-:Y:S01]  /*1a590*/  IMAD.HI.U32 R8, R7, R6, RZ ;  /* 0x0000000607087227 */ /* 0x000fe200078e00ff */
[----:B------:R-:W-:-:S03]  /*1a5a0*/  IABS R26, R13 ;  /* 0x0000000d001a7213 */ /* 0x000fc60000000000 */
[----:B------:R-:W-:Y:S01]  /*1a5b0*/  @!P0 IMAD.IADD R23, R23, 0x1, -R2 ;  /* 0x0000000117178824 */ /* 0x000fe200078e0a02 */
[----:B------:R-:W-:Y:S01]  /*1a5c0*/  ISETP.GE.AND P0, PT, R3, RZ, PT ;  /* 0x000000ff0300720c */ /* 0x000fe20003f06270 */
[----:B------:R-:W-:Y:S02]  /*1a5d0*/  IMAD.MOV R8, RZ, RZ, -R8 ;  /* 0x000000ffff087224 */ /* 0x000fe400078e0a08 */
[----:B------:R-:W-:Y:S01]  /*1a5e0*/  @!P6 IMAD.MOV R20, RZ, RZ, -R20 ;  /* 0x000000ffff14e224 */ /* 0x000fe200078e0a14 */
[C---:B------:R-:W-:Y:S01]  /*1a5f0*/  ISETP.GT.U32.AND P6, PT, R2.reuse, R23, PT ;  /* 0x000000170200720c */ /* 0x040fe20003fc4070 */
[----:B------:R-:W-:Y:S02]  /*1a600*/  IMAD R6, R2, R8, R6 ;  /* 0x0000000802067224 */ /* 0x000fe400078e0206 */
[----:B------:R-:W-:Y:S01]  /*1a610*/  IMAD.HI.U32 R28, R7, R26, RZ ;  /* 0x0000001a071c7227 */ /* 0x000fe200078e00ff */
[----:B0-----:R-:W-:Y:S01]  /*1a620*/  SHF.R.U32.HI R9, RZ, 0x5, R9 ;  /* 0x00000005ff097819 */ /* 0x001fe20000011609 */
[----:B------:R-:W-:Y:S02]  /*1a630*/  STL [R1+0x19f4], R20 ;  /* 0x0019f41401007387 */ /* 0x000fe40000100800 */
[--C-:B------:R-:W-:Y:S01]  /*1a640*/  @!P1 IMAD.IADD R24, R24, 0x1, -R2.reuse ;  /* 0x0000000118189824 */ /* 0x100fe200078e0a02 */
[C---:B------:R-:W-:Y:S01]  /*1a650*/  ISETP.GT.U32.AND P1, PT, R2.reuse, R4, PT ;  /* 0x000000040200720c */ /* 0x040fe20003f24070 */
[----:B------:R-:W-:Y:S01]  /*1a660*/  @!P4 IMAD.IADD R25, R25, 0x1, -R2 ;  /* 0x000000011919c824 */ /* 0x000fe200078e0a02 */
[----:B------:R-:W-:Y:S01]  /*1a670*/  ISETP.GT.U32.AND P4, PT, R2, R6, PT ;  /* 0x000000060200720c */ /* 0x000fe20003f84070 */
[----:B------:R-:W-:-:S04]  /*1a680*/  IMAD.MOV R28, RZ, RZ, -R28 ;  /* 0x000000ffff1c7224 */ /* 0x000fc800078e0a1c */
[C---:B------:R-:W-:Y:S02]  /*1a690*/  IMAD R3, R2.reuse, R28, R26 ;  /* 0x0000001c02037224 */ /* 0x040fe400078e021a */
[--C-:B------:R-:W-:Y:S02]  /*1a6a0*/  @!P6 IMAD.IADD R23, R23, 0x1, -R2.reuse ;  /* 0x000000011717e824 */ /* 0x100fe400078e0a02 */
[----:B------:R-:W-:Y:S01]  /*1a6b0*/  VIADD R26, R5, 0x1 ;  /* 0x00000001051a7836 */ /* 0x000fe20000000000 */
[----:B------:R-:W-:Y:S01]  /*1a6c0*/  ISETP.GT.U32.AND P6, PT, R2, R3, PT ;  /* 0x000000030200720c */ /* 0x000fe20003fc4070 */
[--C-:B------:R-:W-:Y:S01]  /*1a6d0*/  @!P1 IMAD.IADD R4, R4, 0x1, -R2.reuse ;  /* 0x0000000104049824 */ /* 0x100fe200078e0a02 */
[----:B------:R-:W-:Y:S01]  /*1a6e0*/  SGXT.U32 R9, R9, 0x2 ;  /* 0x000000020909781a */ /* 0x000fe20000000000 */
[----:B------:R-:W-:Y:S01]  /*1a6f0*/  @!P4 IMAD.IADD R6, R6, 0x1, -R2 ;  /* 0x000000010606c824 */ /* 0x000fe200078e0a02 */
[----:B------:R-:W-:Y:S01]  /*1a700*/  IABS R10, R26 ;  /* 0x0000001a000a7213 */ /* 0x000fe20000000000 */
[----:B------:R-:W-:Y:S01]  /*1a710*/  @!P3 IMAD.MOV R22, RZ, RZ, -R22 ;  /* 0x000000ffff16b224 */ /* 0x000fe200078e0a16 */
[----:B------:R-:W-:Y:S01]  /*1a720*/  LOP3.LUT R9, R9, 0x7c, RZ, 0xfc, !PT ;  /* 0x0000007c09097812 */ /* 0x000fe200078efcff */
[----:B------:R-:W-:Y:S01]  /*1a730*/  @!P0 IMAD.MOV R23, RZ, RZ, -R23 ;  /* 0x000000ffff178224 */ /* 0x000fe200078e0a17 */
[C---:B------:R-:W-:Y:S01]  /*1a740*/  ISETP.GT.U32.AND P3, PT, R2.reuse, R4, PT ;  /* 0x000000040200720c */ /* 0x040fe20003f64070 */
[----:B------:R-:W-:Y:S01]  /*1a750*/  IMAD.MOV.U32 R8, RZ, RZ, R10 ;  /* 0x000000ffff087224 */ /* 0x000fe200078e000a */
[----:B------:R-:W-:Y:S01]  /*1a760*/  IABS R28, R29 ;  /* 0x0000001d001c7213 */ /* 0x000fe20000000000 */
[----:B------:R-:W-:Y:S01]  /*1a770*/  @!P2 IMAD.MOV R21, RZ, RZ, -R21 ;  /* 0x000000ffff15a224 */ /* 0x000fe200078e0a15 */
[----:B------:R-:W-:Y:S01]  /*1a780*/  ISETP.GT.U32.AND P0, PT, R2, R6, PT ;  /* 0x000000060200720c */ /* 0x000fe20003f04070 */
[----:B------:R-:W-:Y:S01]  /*1a790*/  IMAD R10, R9, UR6, RZ ;  /* 0x00000006090a7c24 */ /* 0x000fe2000f8e02ff */
[----:B------:R-:W3:Y:S01]  /*1a7a0*/  LDL.LU R5, [R1+0x1aac] ;  /* 0x001aac0001057983 */ /* 0x000ee20000300800 */
[----:B------:R-:W-:Y:S01]  /*1a7b0*/  IMAD R9, RZ, RZ, -UR6 ;  /* 0x80000006ff097e24 */ /* 0x000fe2000f8e02ff */
[----:B------:R-:W-:Y:S01]  /*1a7c0*/  ISETP.GE.AND P4, PT, R14, RZ, PT ;  /* 0x000000ff0e00720c */ /* 0x000fe20003f86270 */
[----:B------:R-:W-:Y:S01]  /*1a7d0*/  @!P6 IMAD.IADD R3, R3, 0x1, -R2 ;  /* 0x000000010303e824 */ /* 0x000fe200078e0a02 */
[----:B------:R-:W-:Y:S01]  /*1a7e0*/  ISETP.GE.AND P6, PT, R27, RZ, PT ;  /* 0x000000ff1b00720c */ /* 0x000fe20003fc6270 */
[----:B--2---:R-:W-:-:S03]  /*1a7f0*/  IMAD.HI.U32 R16, R7, R28, RZ ;  /* 0x0000001c07107227 */ /* 0x004fc600078e00ff */
[----:B------:R-:W-:Y:S01]  /*1a800*/  ISETP.GT.U32.AND P1, PT, R2, R3, PT ;  /* 0x000000030200720c */ /* 0x000fe20003f24070 */
[----:B------:R-:W-:Y:S02]  /*1a810*/  IMAD R10, R9, 0x4, R10 ;  /* 0x00000004090a7824 */ /* 0x000fe400078e020a */
[----:B------:R-:W-:-:S03]  /*1a820*/  IMAD.HI.U32 R15, R7, R8, RZ ;  /* 0x00000008070f7227 */ /* 0x000fc600078e00ff */
[----:B------:R0:W-:Y:S01]  /*1a830*/  STL [R1+0x18b8], R10 ;  /* 0x0018b80a01007387 */ /* 0x0001e20000100800 */
[----:B------:R-:W-:Y:S02]  /*1a840*/  IMAD.MOV R7, RZ, RZ, -R16 ;  /* 0x000000ffff077224 */ /* 0x000fe400078e0a10 */
[----:B------:R-:W-:Y:S01]  /*1a850*/  @!P3 IMAD.IADD R4, R4, 0x1, -R2 ;  /* 0x000000010404b824 */ /* 0x000fe200078e0a02 */
[----:B------:R-:W-:Y:S01]  /*1a860*/  ISETP.GE.AND P3, PT, R12, RZ, PT ;  /* 0x000000ff0c00720c */ /* 0x000fe20003f66270 */
[----:B------:R-:W-:Y:S01]  /*1a870*/  IMAD R7, R2, R7, R28 ;  /* 0x0000000702077224 */ /* 0x000fe200078e021c */
[----:B------:R-:W1:Y:S01]  /*1a880*/  LDC R12, c[0x0][0x230] ;  /* 0x00008c00ff0c7b82 */ /* 0x000e620000000800 */
[----:B------:R-:W-:Y:S01]  /*1a890*/  @!P0 IMAD.IADD R6, R6, 0x1, -R2 ;  /* 0x0000000106068824 */ /* 0x000fe200078e0a02 */
[----:B------:R-:W-:Y:S01]  /*1a8a0*/  ISETP.GE.AND P0, PT, R11, RZ, PT ;  /* 0x000000ff0b00720c */ /* 0x000fe20003f06270 */
[----:B------:R-:W-:Y:S01]  /*1a8b0*/  STL [R1+0x19f8], R21 ;  /* 0x0019f81501007387 */ /* 0x000fe20000100800 */
[----:B0-----:R-:W-:Y:S01]  /*1a8c0*/  IMAD R10, R9, 0x4, R10 ;  /* 0x00000004090a7824 */ /* 0x001fe200078e020a */
[C---:B------:R-:W-:Y:S01]  /*1a8d0*/  ISETP.GT.U32.AND P2, PT, R2.reuse, R7, PT ;  /* 0x000000070200720c */ /* 0x040fe20003f44070 */
[----:B------:R-:W-:Y:S01]  /*1a8e0*/  @!P6 IMAD.MOV R24, RZ, RZ, -R24 ;  /* 0x000000ffff18e224 */ /* 0x000fe200078e0a18 */
[----:B------:R-:W0:Y:S01]  /*1a8f0*/  S2R R11, SR_TID.X ;  /* 0x00000000000b7919 */ /* 0x000e220000002100 */
[----:B------:R-:W-:Y:S01]  /*1a900*/  IMAD.MOV R27, RZ, RZ, -R15 ;  /* 0x000000ffff1b7224 */ /* 0x000fe200078e0a0f */
[----:B------:R-:W-:Y:S01]  /*1a910*/  ISETP.GE.AND P6, PT, R13, RZ, PT ;  /* 0x000000ff0d00720c */ /* 0x000fe20003fc6270 */
[----:B------:R-:W-:Y:S01]  /*1a920*/  @!P1 IMAD.IADD R3, R3, 0x1, -R2 ;  /* 0x0000000103039824 */ /* 0x000fe200078e0a02 */
[----:B------:R-:W-:Y:S01]  /*1a930*/  STL [R1+0x19fc], R22 ;  /* 0x0019fc1601007387 */ /* 0x000fe20000100800 */
[----:B------:R-:W-:-:S02]  /*1a940*/  IMAD R8, R2, R27, R8 ;  /* 0x0000001b02087224 */ /* 0x000fc400078e0208 */
[----:B------:R-:W-:Y:S01]  /*1a950*/  @!P4 IMAD.MOV R25, RZ, RZ, -R25 ;  /* 0x000000ffff19c224 */ /* 0x000fe200078e0a19 */
[----:B------:R-:W-:Y:S02]  /*1a960*/  STL [R1+0x1a00], R23 ;  /* 0x001a001701007387 */ /* 0x000fe40000100800 */
[C---:B------:R-:W-:Y:S01]  /*1a970*/  ISETP.GT.U32.AND P1, PT, R2.reuse, R8, PT ;  /* 0x000000080200720c */ /* 0x040fe20003f24070 */
[----:B------:R-:W-:Y:S01]  /*1a980*/  @!P2 IMAD.IADD R7, R7, 0x1, -R2 ;  /* 0x000000010707a824 */ /* 0x000fe200078e0a02 */
[----:B------:R2:W-:Y:S03]  /*1a990*/  STL [R1+0x18bc], R10 ;  /* 0x0018bc0a01007387 */ /* 0x0005e60000100800 */
[----:B------:R-:W-:Y:S01]  /*1a9a0*/  @!P6 IMAD.MOV R3, RZ, RZ, -R3 ;  /* 0x000000ffff03e224 */ /* 0x000fe200078e0a03 */
[----:B------:R-:W-:Y:S01]  /*1a9b0*/  STL [R1+0x1a04], R24 ;  /* 0x001a041801007387 */ /* 0x000fe20000100800 */
[----:B------:R-:W-:Y:S01]  /*1a9c0*/  ISETP.GT.U32.AND P2, PT, R2, R7, PT ;  /* 0x000000070200720c */ /* 0x000fe20003f44070 */
[----:B-1----:R-:W-:-:S02]  /*1a9d0*/  VIADD R12, R12, 0x7f ;  /* 0x0000007f0c0c7836 */ /* 0x002fc40000000000 */
[----:B--2---:R-:W-:-:S03]  /*1a9e0*/  IMAD R10, R9, 0x4, R10 ;  /* 0x00000004090a7824 */ /* 0x004fc600078e020a */
[----:B------:R-:W-:Y:S01]  /*1a9f0*/  SHF.R.S32.HI R27, RZ, 0x1f, R12 ;  /* 0x0000001fff1b7819 */ /* 0x000fe2000001140c */
[----:B------:R-:W-:Y:S01]  /*1aa00*/  @!P1 IMAD.IADD R8, R8, 0x1, -R2 ;  /* 0x0000000108089824 */ /* 0x000fe200078e0a02 */
[----:B------:R-:W-:Y:S01]  /*1aa10*/  ISETP.GE.AND P1, PT, R29, RZ, PT ;  /* 0x000000ff1d00720c */ /* 0x000fe20003f26270 */
[----:B------:R1:W-:Y:S01]  /*1aa20*/  STL [R1+0x804], R10 ;  /* 0x0008040a01007387 */ /* 0x0003e20000100800 */
[----:B------:R-:W-:-:S03]  /*1aa30*/  LEA.HI R12, R27, R12, RZ, 0x7 ;  /* 0x0000000c1b0c7211 */ /* 0x000fc600078f38ff */
[----:B------:R-:W-:Y:S01]  /*1aa40*/  @!P2 IMAD.IADD R7, R7, 0x1, -R2 ;  /* 0x000000010707a824 */ /* 0x000fe200078e0a02 */
[----:B------:R-:W-:Y:S01]  /*1aa50*/  ISETP.GE.AND P2, PT, R26, RZ, PT ;  /* 0x000000ff1a00720c */ /* 0x000fe20003f46270 */
[C---:B0-----:R-:W-:Y:S01]  /*1aa60*/  IMAD.SHL.U32 R27, R11.reuse, 0x8, RZ ;  /* 0x000000080b1b7824 */ /* 0x041fe200078e00ff */
[C---:B------:R-:W-:Y:S02]  /*1aa70*/  LOP3.LUT R26, R11.reuse, 0x60, RZ, 0xc0, !PT ;  /* 0x000000600b1a7812 */ /* 0x040fe400078ec0ff */
[----:B------:R-:W-:Y:S01]  /*1aa80*/  LOP3.LUT R28, R11, 0x7, RZ, 0xc0, !PT ;  /* 0x000000070b1c7812 */ /* 0x000fe200078ec0ff */
[----:B-1----:R-:W-:Y:S01]  /*1aa90*/  IMAD R10, R9, 0x4, R10 ;  /* 0x00000004090a7824 */ /* 0x002fe200078e020a */
[----:B------:R-:W-:Y:S01]  /*1aaa0*/  SHF.R.S32.HI R29, RZ, 0x6, R11 ;  /* 0x00000006ff1d7819 */ /* 0x000fe2000001140b */
[----:B------:R-:W-:Y:S01]  /*1aab0*/  IMAD.SHL.U32 R11, R11, 0x2, RZ ;  /* 0x000000020b0b7824 */ /* 0x000fe200078e00ff */
[----:B------:R-:W-:Y:S01]  /*1aac0*/  LOP3.LUT R27, R27, 0x30, RZ, 0xc0, !PT ;  /* 0x000000301b1b7812 */ /* 0x000fe200078ec0ff */
[C---:B------:R-:W-:Y:S01]  /*1aad0*/  IMAD R26, R28.reuse, 0x4, R26 ;  /* 0x000000041c1a7824 */ /* 0x040fe200078e021a */
[----:B------:R0:W-:Y:S01]  /*1aae0*/  STL [R1+0x80c], R10 ;  /* 0x00080c0a01007387 */ /* 0x0001e20000100800 */
[----:B------:R-:W-:Y:S01]  /*1aaf0*/  SGXT R29, R29, 0x1 ;  /* 0x000000011d1d781a */ /* 0x000fe20000000200 */
[----:B------:R-:W-:Y:S01]  /*1ab00*/  IMAD.SHL.U32 R12, R28, 0x10, RZ ;  /* 0x000000101c0c7824 */ /* 0x000fe200078e00ff */
[----:B------:R-:W-:Y:S01]  /*1ab10*/  ISETP.GT.U32.AND P4, PT, R2, R8, PT ;  /* 0x000000080200720c */ /* 0x000fe20003f84070 */
[----:B------:R-:W-:Y:S01]  /*1ab20*/  IMAD R28, R28, 0x40, R27 ;  /* 0x000000401c1c7824 */ /* 0x000fe200078e021b */
[----:B------:R-:W-:-:S02]  /*1ab30*/  LOP3.LUT R27, R29, 0x90, RZ, 0xc0, !PT ;  /* 0x000000901d1b7812 */ /* 0x000fc400078ec0ff */
[--C-:B------:R-:W-:Y:S02]  /*1ab40*/  LOP3.LUT R29, R12, 0x30, R11.reuse, 0x78, !PT ;  /* 0x000000300c1d7812 */ /* 0x100fe400078e780b */
[----:B------:R-:W-:Y:S01]  /*1ab50*/  LOP3.LUT R12, R28, 0x10, R11, 0x78, !PT ;  /* 0x000000101c0c7812 */ /* 0x000fe200078e780b */
[----:B0-----:R-:W-:-:S05]  /*1ab60*/  IMAD R10, R9, 0x4, R10 ;  /* 0x00000004090a7824 */ /* 0x001fca00078e020a */
[----:B------:R0:W-:Y:S01]  /*1ab70*/  STL [R1+0x808], R10 ;  /* 0x0008080a01007387 */ /* 0x0001e20000100800 */
[----:B------:R-:W-:Y:S01]  /*1ab80*/  @!P4 IMAD.IADD R8, R8, 0x1, -R2 ;  /* 0x000000010808c824 */ /* 0x000fe200078e0a02 */
[----:B------:R-:W-:Y:S02]  /*1ab90*/  ISETP.GT.U32.AND P4, PT, R2, R0, PT ;  /* 0x000000000200720c */ /* 0x000fe40003f84070 */
[----:B------:R-:W-:Y:S01]  /*1aba0*/  STL [R1+0x1a08], R25 ;  /* 0x001a081901007387 */ /* 0x000fe20000100800 */
[----:B0-----:R-:W-:-:S05]  /*1abb0*/  IMAD R10, R9, 0x4, R10 ;  /* 0x00000004090a7824 */ /* 0x001fca00078e020a */
[----:B------:R0:W-:Y:S05]  /*1abc0*/  STL [R1+0x810], R10 ;  /* 0x0008100a01007387 */ /* 0x0001ea0000100800 */
[----:B------:R-:W-:Y:S02]  /*1abd0*/  @!P4 IMAD.IADD R0, R0, 0x1, -R2 ;  /* 0x000000010000c824 */ /* 0x000fe400078e0a02 */
[----:B0-----:R-:W-:-:S05]  /*1abe0*/  IMAD R10, R9, 0x4, R10 ;  /* 0x00000004090a7824 */ /* 0x001fca00078e020a */
[----:B------:R0:W-:Y:S02]  /*1abf0*/  STL [R1+0x1810], R10 ;  /* 0x0018100a01007387 */ /* 0x0001e40000100800 */
[----:B0-----:R-:W-:-:S05]  /*1ac00*/  IMAD R10, R9, 0x4, R10 ;  /* 0x00000004090a7824 */ /* 0x001fca00078e020a */
[----:B------:R0:W-:Y:S02]  /*1ac10*/  STL [R1+0x1814], R10 ;  /* 0x0018140a01007387 */ /* 0x0001e40000100800 */
[----:B0-----:R-:W-:-:S05]  /*1ac20*/  IMAD R10, R9, 0x4, R10 ;  /* 0x00000004090a7824 */ /* 0x001fca00078e020a */
[----:B------:R0:W-:Y:S02]  /*1ac30*/  STL [R1+0x1818], R10 ;  /* 0x0018180a01007387 */ /* 0x0001e40000100800 */
[----:B0-----:R-:W-:-:S05]  /*1ac40*/  IMAD R10, R9, 0x4, R10 ;  /* 0x00000004090a7824 */ /* 0x001fca00078e020a */
[----:B------:R0:W-:Y:S04]  /*1ac50*/  STL [R1+0x181c], R10 ;  /* 0x00181c0a01007387 */ /* 0x0001e80000100800 */
[----:B------:R1:W-:Y:S01]  /*1ac60*/  STL [R1+0x18c4], R12 ;  /* 0x0018c40c01007387 */ /* 0x0003e20000100800 */
[----:B0-----:R-:W-:Y:S01]  /*1ac70*/  IMAD R10, R9, 0x4, R10 ;  /* 0x00000004090a7824 */ /* 0x001fe200078e020a */
[----:B-1----:R-:W-:Y:S01]  /*1ac80*/  LOP3.LUT R12, R27, 0x7e, R11, 0x78, !PT ;  /* 0x0000007e1b0c7812 */ /* 0x002fe200078e780b */
[----:B------:R-:W-:-:S03]  /*1ac90*/  IMAD.U32 R11, R26, 0x40, R29 ;  /* 0x000000401a0b7824 */ /* 0x000fc600078e001d */
[----:B------:R0:W-:Y:S01]  /*1aca0*/  STL [R1+0x1828], R10 ;  /* 0x0018280a01007387 */ /* 0x0001e20000100800 */
[----:B------:R-:W1:Y:S03]  /*1acb0*/  S2R R29, SR_TID.X ;  /* 0x00000000001d7919 */ /* 0x000e660000002100 */
[----:B------:R-:W-:Y:S01]  /*1acc0*/  STL [R1+0x490], R11 ;  /* 0x0004900b01007387 */ /* 0x000fe20000100800 */
[----:B0-----:R-:W-:-:S05]  /*1acd0*/  IMAD R10, R9, 0x4, R10 ;  /* 0x00000004090a7824 */ /* 0x001fca00078e020a */
[----:B------:R0:W-:Y:S04]  /*1ace0*/  STL [R1+0x1820], R10 ;  /* 0x0018200a01007387 */ /* 0x0001e80000100800 */
[----:B------:R-:W-:Y:S01]  /*1acf0*/  STL [R1+0x1a0c], R3 ;  /* 0x001a0c0301007387 */ /* 0x000fe20000100800 */
[----:B0-----:R-:W-:-:S05]  /*1ad00*/  IMAD R10, R9, 0x4, R10 ;  /* 0x00000004090a7824 */ /* 0x001fca00078e020a */
[----:B------:R0:W-:Y:S01]  /*1ad10*/  STL [R1+0x1824], R10 ;  /* 0x0018240a01007387 */ /* 0x0001e20000100800 */
[----:B-1----:R-:W-:Y:S01]  /*1ad20*/  LOP3.LUT R11, R29, 0x7f, RZ, 0xc0, !PT ;  /* 0x0000007f1d0b7812 */ /* 0x002fe200078ec0ff */
[----:B0-----:R-:W-:-:S04]  /*1ad30*/  IMAD R10, R9, 0x4, R10 ;  /* 0x00000004090a7824 */ /* 0x001fc800078e020a */
[----:B------:R-:W-:Y:S02]  /*1ad40*/  IMAD R2, R11, UR7, RZ ;  /* 0x000000070b027c24 */ /* 0x000fe4000f8e02ff */
[C---:B------:R-:W-:Y:S01]  /*1ad50*/  IMAD R3, R9.reuse, 0x4, R10 ;  /* 0x0000000409037824 */ /* 0x040fe200078e020a */
[----:B------:R-:W-:Y:S02]  /*1ad60*/  STL [R1+0x1830], R10 ;  /* 0x0018300a01007387 */ /* 0x000fe40000100800 */
[----:B------:R-:W-:Y:S01]  /*1ad70*/  LEA R2, P6, R2, UR8, 0x1 ;  /* 0x0000000802027c11 */ /* 0x000fe2000f8c08ff */
[----:B------:R-:W-:Y:S01]  /*1ad80*/  @!P3 IMAD.MOV R4, RZ, RZ, -R4 ;  /* 0x000000ffff04b224 */ /* 0x000fe200078e0a04 */
[----:B------:R-:W-:Y:S01]  /*1ad90*/  STL [R1+0x1a10], R29 ;  /* 0x001a101d01007387 */ /* 0x000fe20000100800 */
[----:B------:R-:W-:Y:S01]  /*1ada0*/  @!P0 IMAD.MOV R6, RZ, RZ, -R6 ;  /* 0x000000ffff068224 */ /* 0x000fe200078e0a06 */
[----:B------:R-:W-:Y:S02]  /*1adb0*/  ULDC UR8, c[0x0][0x234] ;  /* 0x00008d0000087ab9 */ /* 0x000fe40000000800 */
[----:B------:R0:W-:Y:S04]  /*1adc0*/  STL [R1+0x18d8], R2 ;  /* 0x0018d80201007387 */ /* 0x0001e80000100800 */
[----:B------:R-:W-:Y:S04]  /*1add0*/  STL [R1+0x1864], R3 ;  /* 0x0018640301007387 */ /* 0x000fe80000100800 */
[----:B------:R-:W2:Y:S01]  /*1ade0*/  LDL.LU R28, [R1+0x7c8] ;  /* 0x0007c800011c7983 */ /* 0x000ea20000300800 */
[----:B0-----:R-:W-:-:S03]  /*1adf0*/  IMAD R2, R9, 0x4, R3 ;  /* 0x0000000409027824 */ /* 0x001fc600078e0203 */
[----:B------:R-:W4:Y:S04]  /*1ae00*/  LDL.LU R27, [R1+0x7c4] ;  /* 0x0007c400011b7983 */ /* 0x000f280000300800 */
[----:B------:R0:W-:Y:S04]  /*1ae10*/  STL [R1+0x182c], R2 ;  /* 0x00182c0201007387 */ /* 0x0001e80000100800 */
[----:B------:R-:W5:Y:S04]  /*1ae20*/  LDL.LU R26, [R1+0x7c0] ;  /* 0x0007c000011a7983 */ /* 0x000f680000300800 */
[----:B0-----:R-:W5:Y:S04]  /*1ae30*/  LDL.LU R2, [R1+0x7bc] ;  /* 0x0007bc0001027983 */ /* 0x001f680000300800 */
[----:B------:R-:W5:Y:S04]  /*1ae40*/  LDL.LU R29, [R1+0x7b8] ;  /* 0x0007b800011d7983 */ /* 0x000f680000300800 */
        /* <DEDUP_REMOVED lines=9> */
[----:B------:R-:W5:Y:S01]  /*1aee0*/  LDL.LU R17, [R1+0xac] ;  /* 0x0000ac0001117983 */ /* 0x000f620000300800 */
[----:B------:R-:W-:Y:S01]  /*1aef0*/  @!P1 IMAD.MOV R7, RZ, RZ, -R7 ;  /* 0x000000ffff079224 */ /* 0x000fe200078e0a07 */
[----:B---3--:R-:W-:-:S02]  /*1af00*/  ISETP.NE.AND P4, PT, R5, RZ, PT ;  /* 0x000000ff0500720c */ /* 0x008fc40003f85270 */
[----:B------:R-:W3:Y:S01]  /*1af10*/  LDL.LU R16, [R1+0xb4] ;  /* 0x0000b40001107983 */ /* 0x000ee20000300800 */
[----:B------:R-:W-:-:S03]  /*1af20*/  LOP3.LUT R5, RZ, R5, RZ, 0x33, !PT ;  /* 0x00000005ff057212 */ /* 0x000fc600078e33ff */
[----:B------:R-:W3:Y:S04]  /*1af30*/  LDL.LU R15, [R1+0xc8] ;  /* 0x0000c800010f7983 */ /* 0x000ee80000300800 */
[----:B------:R-:W3:Y:S04]  /*1af40*/  LDL.LU R14, [R1+0xd0] ;  /* 0x0000d000010e7983 */ /* 0x000ee80000300800 */
[----:B------:R-:W3:Y:S04]  /*1af50*/  LDL.LU R13, [R1+0x174] ;  /* 0x00017400010d7983 */ /* 0x000ee80000300800 */
[----:B------:R-:W3:Y:S04]  /*1af60*/  LDL.LU R12, [R1+0x178] ;  /* 0x00017800010c7983 */ /* 0x000ee80000300800 */
[----:B------:R-:W3:Y:S01]  /*1af70*/  LDL.LU R11, [R1+0x17c] ;  /* 0x00017c00010b7983 */ /* 0x000ee20000300800 */
[----:B------:R-:W-:-:S02]  /*1af80*/  @!P2 IMAD.MOV R8, RZ, RZ, -R8 ;  /* 0x000000ffff08a224 */ /* 0x000fc400078e0a08 */
[----:B------:R-:W-:Y:S01]  /*1af90*/  @!P5 IMAD.MOV R0, RZ, RZ, -R0 ;  /* 0x000000ffff00d224 */ /* 0x000fe200078e0a00 */
[----:B------:R-:W3:Y:S04]  /*1afa0*/  LDL.LU R10, [R1+0x180] ;  /* 0x00018000010a7983 */ /* 0x000ee80000300800 */
[----:B------:R-:W3:Y:S04]  /*1afb0*/  LDL.LU R9, [R1+0x184] ;  /* 0x0001840001097983 */ /* 0x000ee80000300800 */
[----:B------:R-:W-:Y:S04]  /*1afc0*/  STL [R1+0x1a14], R4 ;  /* 0x001a140401007387 */ /* 0x000fe80000100800 */
[----:B------:R-:W-:Y:S04]  /*1afd0*/  STL [R1+0x1a18], R6 ;  /* 0x001a180601007387 */ /* 0x000fe80000100800 */
[----:B------:R-:W-:Y:S04]  /*1afe0*/  STL [R1+0x1a1c], R7 ;  /* 0x001a1c0701007387 */ /* 0x000fe80000100800 */
[----:B------:R-:W-:Y:S04]  /*1aff0*/  STL [R1+0x1a20], R8 ;  /* 0x001a200801007387 */ /* 0x000fe80000100800 */
[----:B------:R0:W-:Y:S01]  /*1b000*/  STL [R1+0x1a24], R0 ;  /* 0x001a240001007387 */ /* 0x0001e20000100800 */
[----:B--2---:R-:W-:-:S02]  /*1b010*/  SEL R28, R5, R28, !P4 ;  /* 0x0000001c051c7207 */ /* 0x004fc40006000000 */
[----:B----4-:R-:W-:-:S03]  /*1b020*/  SEL R27, R5, R27, !P4 ;  /* 0x0000001b051b7207 */ /* 0x010fc60006000000 */
[----:B------:R-:W-:Y:S01]  /*1b030*/  STL [R1+0x1a28], R28 ;  /* 0x001a281c01007387 */ /* 0x000fe20000100800 */
[----:B-----5:R-:W-:-:S03]  /*1b040*/  SEL R26, R5, R26, !P4 ;  /* 0x0000001a051a7207 */ /* 0x020fc60006000000 */
[----:B------:R-:W-:Y:S01]  /*1b050*/  STL [R1+0x1a2c], R27 ;  /* 0x001a2c1b01007387 */ /* 0x000fe20000100800 */
[----:B------:R-:W-:-:S03]  /*1b060*/  SEL R2, R5, R2, !P4 ;  /* 0x0000000205027207 */ /* 0x000fc60006000000 */
[----:B------:R-:W-:Y:S01]  /*1b070*/  STL [R1+0x1a30], R26 ;  /* 0x001a301a01007387 */ /* 0x000fe20000100800 */
[----:B0-----:R-:W-:-:S03]  /*1b080*/  SEL R0, R5, R29, !P4 ;  /* 0x0000001d05007207 */ /* 0x001fc60006000000 */
[----:B------:R0:W-:Y:S01]  /*1b090*/  STL [R1+0x18], R2 ;  /* 0x0000180201007387 */ /* 0x0001e20000100800 */
[----:B------:R-:W-:-:S03]  /*1b0a0*/  SEL R3, R5, R3, !P4 ;  /* 0x0000000305037207 */ /* 0x000fc60006000000 */
[----:B------:R1:W-:Y:S04]  /*1b0b0*/  STL [R1+0x1c], R0 ;  /* 0x00001c0001007387 */ /* 0x0003e80000100800 */
[----:B------:R2:W-:Y:S01]  /*1b0c0*/  STL [R1+0x24], R3 ;  /* 0x0000240301007387 */ /* 0x0005e20000100800 */
[C---:B0-----:R-:W-:Y:S02]  /*1b0d0*/  SEL R2, R5.reuse, R25, !P4 ;  /* 0x0000001905027207 */ /* 0x041fe40006000000 */
[----:B-1----:R-:W-:-:S03]  /*1b0e0*/  SEL R0, R5, R24, !P4 ;  /* 0x0000001805007207 */ /* 0x002fc60006000000 */
[----:B------:R0:W-:Y:S01]  /*1b0f0*/  STL [R1+0x2c], R2 ;  /* 0x00002c0201007387 */ /* 0x0001e20000100800 */
[----:B--2---:R-:W-:-:S03]  /*1b100*/  SEL R3, R5, R23, !P4 ;  /* 0x0000001705037207 */ /* 0x004fc60006000000 */
        /* <DEDUP_REMOVED lines=14> */
[C---:B---3--:R-:W-:Y:S02]  /*1b1f0*/  SEL R2, R5.reuse, R16, !P4 ;  /* 0x0000001005027207 */ /* 0x048fe40006000000 */
[----:B0-----:R-:W-:-:S03]  /*1b200*/  SEL R0, R5, R15, !P4 ;  /* 0x0000000f05007207 */ /* 0x001fc60006000000 */
[----:B------:R0:W-:Y:S01]  /*1b210*/  STL [R1+0xb4], R2 ;  /* 0x0000b40201007387 */ /* 0x0001e20000100800 */
[----:B-1----:R-:W-:-:S03]  /*1b220*/  SEL R3, R5, R14, !P4 ;  /* 0x0000000e05037207 */ /* 0x002fc60006000000 */
[----:B------:R1:W-:Y:S04]  /*1b230*/  STL [R1+0xc8], R0 ;  /* 0x0000c80001007387 */ /* 0x0003e80000100800 */
[----:B------:R2:W-:Y:S01]  /*1b240*/  STL [R1+0xd0], R3 ;  /* 0x0000d00301007387 */ /* 0x0005e20000100800 */
[C---:B0-----:R-:W-:Y:S02]  /*1b250*/  SEL R2, R5.reuse, R13, !P4 ;  /* 0x0000000d05027207 */ /* 0x041fe40006000000 */
[----:B-1----:R-:W-:-:S03]  /*1b260*/  SEL R0, R5, R12, !P4 ;  /* 0x0000000c05007207 */ /* 0x002fc60006000000 */
[----:B------:R0:W-:Y:S01]  /*1b270*/  STL [R1+0x174], R2 ;  /* 0x0001740201007387 */ /* 0x0001e20000100800 */
[----:B--2---:R-:W-:-:S03]  /*1b280*/  SEL R3, R5, R11, !P4 ;  /* 0x0000000b05037207 */ /* 0x004fc60006000000 */
[----:B------:R1:W-:Y:S04]  /*1b290*/  STL [R1+0x178], R0 ;  /* 0x0001780001007387 */ /* 0x0003e80000100800 */
[----:B------:R-:W-:Y:S04]  /*1b2a0*/  STL [R1+0x17c], R3 ;  /* 0x00017c0301007387 */ /* 0x000fe80000100800 */
[----:B------:R-:W2:Y:S01]  /*1b2b0*/  LDL.LU R26, [R1+0x1a0] ;  /* 0x0001a000011a7983 */ /* 0x000ea20000300800 */
[C---:B0-----:R-:W-:Y:S02]  /*1b2c0*/  SEL R2, R5.reuse, R10, !P4 ;  /* 0x0000000a05027207 */ /* 0x041fe40006000000 */
[----:B-1----:R-:W-:-:S03]  /*1b2d0*/  SEL R0, R5, R9, !P4 ;  /* 0x0000000905007207 */ /* 0x002fc60006000000 */
[----:B------:R-:W-:Y:S04]  /*1b2e0*/  STL [R1+0x180], R2 ;  /* 0x0001800201007387 */ /* 0x000fe80000100800 */
[----:B--2---:R0:W-:Y:S04]  /*1b2f0*/  STL [R1+0x1aa0], R26 ;  /* 0x001aa01a01007387 */ /* 0x0041e80000100800 */
[----:B------:R-:W-:Y:S04]  /*1b300*/  STL [R1+0x184], R0 ;  /* 0x0001840001007387 */ /* 0x000fe80000100800 */
[----:B0-----:R-:W2:Y:S04]  /*1b310*/  LDL.LU R26, [R1+0x194] ;  /* 0x00019400011a7983 */ /* 0x001ea80000300800 */
[----:B--2---:R0:W-:Y:S04]  /*1b320*/  STL [R1+0x1aa4], R26 ;  /* 0x001aa41a01007387 */ /* 0x0041e80000100800 */
[----:B0-----:R-:W2:Y:S04]  /*1b330*/  LDL.LU R26, [R1+0x190] ;  /* 0x00019000011a7983 */ /* 0x001ea80000300800 */
[----:B--2---:R0:W-:Y:S04]  /*1b340*/  STL [R1+0x1aa8], R26 ;  /* 0x001aa81a01007387 */ /* 0x0041e80000100800 */
[----:B0-----:R-:W2:Y:S04]  /*1b350*/  LDL.LU R26, [R1+0x18c] ;  /* 0x00018c00011a7983 */ /* 0x001ea80000300800 */
[----:B------:R-:W3:Y:S04]  /*1b360*/  LDL.LU R27, [R1+0x1a4] ;  /* 0x0001a400011b7983 */ /* 0x000ee80000300800 */
[----:B------:R-:W4:Y:S04]  /*1b370*/  LDL.LU R28, [R1+0x1a8] ;  /* 0x0001a800011c7983 */ /* 0x000f280000300800 */
[----:B------:R-:W5:Y:S04]  /*1b380*/  LDL.LU R0, [R1+0x1b4] ;  /* 0x0001b40001007983 */ /* 0x000f680000300800 */
[----:B------:R-:W4:Y:S04]  /*1b390*/  LDL.LU R8, [R1+0x1bc] ;  /* 0x0001bc0001087983 */ /* 0x000f280000300800 */
        /* <DEDUP_REMOVED lines=22> */
[----:B------:R-:W4:Y:S01]  /*1b500*/  LDL.LU R9, [R1+0x248] ;  /* 0x0002480001097983 */ /* 0x000f220000300800 */
[----:B--2---:R-:W-:-:S05]  /*1b510*/  SEL R26, R5, R26, !P4 ;  /* 0x0000001a051a7207 */ /* 0x004fca0006000000 */
[----:B------:R0:W-:Y:S04]  /*1b520*/  STL [R1+0x18c], R26 ;  /* 0x00018c1a01007387 */ /* 0x0001e80000100800 */
[----:B0-----:R-:W2:Y:S02]  /*1b530*/  LDL.LU R26, [R1+0x1aa8] ;  /* 0x001aa800011a7983 */ /* 0x001ea40000300800 */
[----:B--2---:R-:W-:-:S05]  /*1b540*/  SEL R26, R5, R26, !P4 ;  /* 0x0000001a051a7207 */ /* 0x004fca0006000000 */
[----:B------:R0:W-:Y:S04]  /*1b550*/  STL [R1+0x190], R26 ;  /* 0x0001901a01007387 */ /* 0x0001e80000100800 */
[----:B0-----:R-:W2:Y:S02]  /*1b560*/  LDL.LU R26, [R1+0x1aa4] ;  /* 0x001aa400011a7983 */ /* 0x001ea40000300800 */
[----:B--2---:R-:W-:-:S05]  /*1b570*/  SEL R26, R5, R26, !P4 ;  /* 0x0000001a051a7207 */ /* 0x004fca0006000000 */
[----:B------:R0:W-:Y:S04]  /*1b580*/  STL [R1+0x194], R26 ;  /* 0x0001941a01007387 */ /* 0x0001e80000100800 */
[----:B0-----:R-:W2:Y:S01]  /*1b590*/  LDL.LU R26, [R1+0x1aa0] ;  /* 0x001aa000011a7983 */ /* 0x001ea20000300800 */
[C---:B---3--:R-:W-:Y:S02]  /*1b5a0*/  SEL R27, R5.reuse, R27, !P4 ;  /* 0x0000001b051b7207 */ /* 0x048fe40006000000 */
[C---:B-----5:R-:W-:Y:S02]  /*1b5b0*/  SEL R0, R5.reuse, R0, !P4 ;  /* 0x0000000005007207 */ /* 0x060fe40006000000 */
[C---:B----4-:R-:W-:Y:S02]  /*1b5c0*/  SEL R8, R5.reuse, R8, !P4 ;  /* 0x0000000805087207 */ /* 0x050fe40006000000 */
[----:B------:R-:W-:-:S02]  /*1b5d0*/  SEL R7, R5, R7, !P4 ;  /* 0x0000000705077207 */ /* 0x000fc40006000000 */
[C---:B------:R-:W-:Y:S02]  /*1b5e0*/  SEL R4, R5.reuse, R4, !P4 ;  /* 0x0000000405047207 */ /* 0x040fe40006000000 */
[C---:B------:R-:W-:Y:S02]  /*1b5f0*/  SEL R2, R5.reuse, R2, !P4 ;  /* 0x0000000205027207 */ /* 0x040fe40006000000 */
[C---:B------:R-:W-:Y:S02]  /*1b600*/  SEL R3, R5.reuse, R3, !P4 ;  /* 0x0000000305037207 */ /* 0x040fe40006000000 */
[----:B--2---:R-:W-:-:S05]  /*1b610*/  SEL R26, R5, R26, !P4 ;  /* 0x0000001a051a7207 */ /* 0x004fca0006000000 */
[----:B------:R0:W-:Y:S04]  /*1b620*/  STL [R1+0x1a0], R26 ;  /* 0x0001a01a01007387 */ /* 0x0001e80000100800 */
[----:B------:R-:W-:Y:S01]  /*1b630*/  STL [R1+0x1a4], R27 ;  /* 0x0001a41b01007387 */ /* 0x000fe20000100800 */
[----:B0-----:R-:W-:-:S05]  /*1b640*/  SEL R26, R5, R28, !P4 ;  /* 0x0000001c051a7207 */ /* 0x001fca0006000000 */
[----:B------:R-:W-:Y:S04]  /*1b650*/  STL [R1+0x1a8], R26 ;  /* 0x0001a81a01007387 */ /* 0x000fe80000100800 */
[----:B------:R0:W-:Y:S04]  /*1b660*/  STL [R1+0x1b4], R0 ;  /* 0x0001b40001007387 */ /* 0x0001e80000100800 */
[----:B------:R-:W-:Y:S01]  /*1b670*/  STL [R1+0x1bc], R8 ;  /* 0x0001bc0801007387 */ /* 0x000fe20000100800 */
[----:B0-----:R-:W-:-:S03]  /*1b680*/  SEL R0, R5, R6, !P4 ;  /* 0x0000000605007207 */ /* 0x001fc60006000000 */
[----:B------:R-:W-:Y:S04]  /*1b690*/  STL [R1+0x1e4], R7 ;  /* 0x0001e40701007387 */ /* 0x000fe80000100800 */
[----:B------:R0:W-:Y:S04]  /*1b6a0*/  STL [R1+0x1e8], R0 ;  /* 0x0001e80001007387 */ /* 0x0001e80000100800 */
[----:B------:R-:W-:Y:S01]  /*1b6b0*/  STL [R1+0x1f0], R4 ;  /* 0x0001f00401007387 */ /* 0x000fe20000100800 */
[----:B0-----:R-:W-:-:S03]  /*1b6c0*/  SEL R0, R5, R29, !P4 ;  /* 0x0000001d05007207 */ /* 0x001fc60006000000 */
[----:B------:R0:W-:Y:S04]  /*1b6d0*/  STL [R1+0x1f4], R2 ;  /* 0x0001f40201007387 */ /* 0x0001e80000100800 */
        /* <DEDUP_REMOVED lines=622> */
[----:B------:R-:W-:Y:S01]  /*1ddc0*/  STL [R1+0x6ec], R2 ;  /* 0x0006ec0201007387 */ /* 0x000fe20000100800 */
[----:B--2---:R-:W-:-:S03]  /*1ddd0*/  SEL R3, R5, R11, !P4 ;  /* 0x0000000b05037207 */ /* 0x004fc60006000000 */
[----:B------:R0:W-:Y:S04]  /*1dde0*/  STL [R1+0x6e8], R0 ;  /* 0x0006e80001007387 */ /* 0x0001e80000100800 */
[----:B------:R-:W-:Y:S01]  /*1ddf0*/  STL [R1+0x6e4], R3 ;  /* 0x0006e40301007387 */ /* 0x000fe20000100800 */
[----:B0-----:R-:W-:-:S03]  /*1de00*/  SEL R0, R5, R9, !P4 ;  /* 0x0000000905007207 */ /* 0x001fc60006000000 */
[----:B------:R-:W2:Y:S01]  /*1de10*/  LDL.LU R9, [R1+0x674] ;  /* 0x0006740001097983 */ /* 0x000ea20000300800 */
[----:B------:R-:W-:-:S05]  /*1de20*/  SEL R2, R5, R10, !P4 ;  /* 0x0000000a05027207 */ /* 0x000fca0006000000 */
[----:B------:R-:W-:Y:S04]  /*1de30*/  STL [R1+0x6e0], R2 ;  /* 0x0006e00201007387 */ /* 0x000fe80000100800 */
[----:B--2---:R0:W-:Y:S04]  /*1de40*/  STL [R1+0x1a54], R9 ;  /* 0x001a540901007387 */ /* 0x0041e80000100800 */
[----:B------:R-:W-:Y:S04]  /*1de50*/  STL [R1+0x6dc], R0 ;  /* 0x0006dc0001007387 */ /* 0x000fe80000100800 */
[----:B0-----:R-:W2:Y:S04]  /*1de60*/  LDL.LU R9, [R1+0x678] ;  /* 0x0006780001097983 */ /* 0x001ea80000300800 */
[----:B------:R-:W3:Y:S04]  /*1de70*/  LDL.LU R26, [R1+0x65c] ;  /* 0x00065c00011a7983 */ /* 0x000ee80000300800 */
[----:B---3--:R0:W-:Y:S04]  /*1de80*/  STL [R1+0x1a50], R26 ;  /* 0x001a501a01007387 */ /* 0x0081e80000100800 */
[----:B0-----:R-:W3:Y:S04]  /*1de90*/  LDL.LU R26, [R1+0x660] ;  /* 0x00066000011a7983 */ /* 0x001ee80000300800 */
[----:B------:R-:W4:Y:S04]  /*1dea0*/  LDL.LU R27, [R1+0x658] ;  /* 0x00065800011b7983 */ /* 0x000f280000300800 */
[----:B------:R-:W5:Y:S04]  /*1deb0*/  LDL.LU R28, [R1+0x654] ;  /* 0x00065400011c7983 */ /* 0x000f680000300800 */
[----:B------:R-:W5:Y:S04]  /*1dec0*/  LDL.LU R0, [R1+0x650] ;  /* 0x0006500001007983 */ /* 0x000f680000300800 */
[----:B------:R-:W4:Y:S04]  /*1ded0*/  LDL.LU R8, [R1+0x640] ;  /* 0x0006400001087983 */ /* 0x000f280000300800 */
        /* <DEDUP_REMOVED lines=14> */
[----:B--2---:R-:W-:-:S03]  /*1dfc0*/  SEL R9, R5, R9, !P4 ;  /* 0x0000000905097207 */ /* 0x004fc60006000000 */
[----:B------:R-:W2:Y:S04]  /*1dfd0*/  LDL.LU R17, [R1+0x5e0] ;  /* 0x0005e00001117983 */ /* 0x000ea80000300800 */
[----:B------:R-:W2:Y:S04]  /*1dfe0*/  LDL.LU R16, [R1+0x5dc] ;  /* 0x0005dc0001107983 */ /* 0x000ea80000300800 */
[----:B------:R-:W2:Y:S04]  /*1dff0*/  LDL.LU R15, [R1+0x5d8] ;  /* 0x0005d800010f7983 */ /* 0x000ea80000300800 */
[----:B------:R-:W2:Y:S04]  /*1e000*/  LDL.LU R14, [R1+0x5d4] ;  /* 0x0005d400010e7983 */ /* 0x000ea80000300800 */
[----:B------:R-:W2:Y:S04]  /*1e010*/  LDL.LU R13, [R1+0x5d0] ;  /* 0x0005d000010d7983 */ /* 0x000ea80000300800 */
[----:B------:R-:W2:Y:S04]  /*1e020*/  LDL.LU R12, [R1+0x5cc] ;  /* 0x0005cc00010c7983 */ /* 0x000ea80000300800 */
[----:B------:R-:W2:Y:S04]  /*1e030*/  LDL.LU R11, [R1+0x5c8] ;  /* 0x0005c800010b7983 */ /* 0x000ea80000300800 */
[----:B------:R-:W2:Y:S04]  /*1e040*/  LDL.LU R10, [R1+0x5c4] ;  /* 0x0005c400010a7983 */ /* 0x000ea80000300800 */
[----:B------:R0:W-:Y:S04]  /*1e050*/  STL [R1+0x6d8], R9 ;  /* 0x0006d80901007387 */ /* 0x0001e80000100800 */
[----:B0-----:R-:W4:Y:S01]  /*1e060*/  LDL.LU R9, [R1+0x1a54] ;  /* 0x001a540001097983 */ /* 0x001f220000300800 */
[----:B---3--:R-:W-:-:S02]  /*1e070*/  SEL R26, R5, R26, !P4 ;  /* 0x0000001a051a7207 */ /* 0x008fc40006000000 */
[----:B----4-:R-:W-:-:S05]  /*1e080*/  SEL R9, R5, R9, !P4 ;  /* 0x0000000905097207 */ /* 0x010fca0006000000 */
[----:B------:R0:W-:Y:S04]  /*1e090*/  STL [R1+0x6d4], R9 ;  /* 0x0006d40901007387 */ /* 0x0001e80000100800 */
[----:B0-----:R-:W3:Y:S04]  /*1e0a0*/  LDL.LU R9, [R1+0x5bc] ;  /* 0x0005bc0001097983 */ /* 0x001ee80000300800 */
[----:B------:R0:W-:Y:S04]  /*1e0b0*/  STL [R1+0x6c0], R26 ;  /* 0x0006c01a01007387 */ /* 0x0001e80000100800 */
[----:B0-----:R-:W4:Y:S01]  /*1e0c0*/  LDL.LU R26, [R1+0x1a50] ;  /* 0x001a5000011a7983 */ /* 0x001f220000300800 */
[----:B------:R-:W-:-:S02]  /*1e0d0*/  SEL R8, R5, R8, !P4 ;  /* 0x0000000805087207 */ /* 0x000fc40006000000 */
[----:B----4-:R-:W-:-:S05]  /*1e0e0*/  SEL R26, R5, R26, !P4 ;  /* 0x0000001a051a7207 */ /* 0x010fca0006000000 */
[----:B------:R0:W-:Y:S02]  /*1e0f0*/  STL [R1+0x6bc], R26 ;  /* 0x0006bc1a01007387 */ /* 0x0001e40000100800 */
[C---:B0-----:R-:W-:Y:S02]  /*1e100*/  SEL R26, R5.reuse, R27, !P4 ;  /* 0x0000001b051a7207 */ /* 0x041fe40006000000 */
[----:B-----5:R-:W-:-:S03]  /*1e110*/  SEL R27, R5, R28, !P4 ;  /* 0x0000001c051b7207 */ /* 0x020fc60006000000 */
[----:B------:R0:W-:Y:S04]  /*1e120*/  STL [R1+0x6b8], R26 ;  /* 0x0006b81a01007387 */ /* 0x0001e80000100800 */
[----:B------:R-:W-:Y:S01]  /*1e130*/  STL [R1+0x6b4], R27 ;  /* 0x0006b41b01007387 */ /* 0x000fe20000100800 */
[C---:B0-----:R-:W-:Y:S02]  /*1e140*/  SEL R26, R5.reuse, R0, !P4 ;  /* 0x00000000051a7207 */ /* 0x041fe40006000000 */
[C---:B------:R-:W-:Y:S02]  /*1e150*/  SEL R0, R5.reuse, R7, !P4 ;  /* 0x0000000705007207 */ /* 0x040fe40006000000 */
[C---:B------:R-:W-:Y:S01]  /*1e160*/  SEL R7, R5.reuse, R6, !P4 ;  /* 0x0000000605077207 */ /* 0x040fe20006000000 */
[----:B------:R-:W-:Y:S01]  /*1e170*/  STL [R1+0x6b0], R26 ;  /* 0x0006b01a01007387 */ /* 0x000fe20000100800 */
[----:B------:R-:W-:-:S03]  /*1e180*/  SEL R6, R5, R4, !P4 ;  /* 0x0000000405067207 */ /* 0x000fc60006000000 */
[----:B------:R-:W-:Y:S04]  /*1e190*/  STL [R1+0x6ac], R8 ;  /* 0x0006ac0801007387 */ /* 0x000fe80000100800 */
[----:B------:R0:W-:Y:S01]  /*1e1a0*/  STL [R1+0x6a8], R0 ;  /* 0x0006a80001007387 */ /* 0x0001e20000100800 */
[----:B------:R-:W-:-:S03]  /*1e1b0*/  SEL R4, R5, R29, !P4 ;  /* 0x0000001d05047207 */ /* 0x000fc60006000000 */
[----:B------:R-:W-:Y:S01]  /*1e1c0*/  STL [R1+0x6a4], R7 ;  /* 0x0006a40701007387 */ /* 0x000fe20000100800 */
[----:B0-----:R-:W-:-:S03]  /*1e1d0*/  SEL R0, R5, R2, !P4 ;  /* 0x0000000205007207 */ /* 0x001fc60006000000 */
[----:B------:R-:W-:Y:S01]  /*1e1e0*/  STL [R1+0x6a0], R6 ;  /* 0x0006a00601007387 */ /* 0x000fe20000100800 */
[----:B------:R-:W-:-:S03]  /*1e1f0*/  SEL R2, R5, R3, !P4 ;  /* 0x0000000305027207 */ /* 0x000fc60006000000 */
[----:B------:R0:W-:Y:S01]  /*1e200*/  STL [R1+0x69c], R0 ;  /* 0x00069c0001007387 */ /* 0x0001e20000100800 */
[----:B------:R-:W-:-:S03]  /*1e210*/  SEL R3, R5, R24, !P4 ;  /* 0x0000001805037207 */ /* 0x000fc60006000000 */
[----:B------:R-:W-:Y:S01]  /*1e220*/  STL [R1+0x698], R4 ;  /* 0x0006980401007387 */ /* 0x000fe20000100800 */
[----:B0-----:R-:W-:-:S03]  /*1e230*/  SEL R0, R5, R25, !P4 ;  /* 0x0000001905007207 */ /* 0x001fc60006000000 */
[----:B------:R0:W-:Y:S04]  /*1e240*/  STL [R1+0x694], R2 ;  /* 0x0006940201007387 */ /* 0x0001e80000100800 */
[----:B------:R1:W-:Y:S01]  /*1e250*/  STL [R1+0x690], R0 ;  /* 0x0006900001007387 */ /* 0x0003e20000100800 */
[----:B0-----:R-:W-:-:S03]  /*1e260*/  SEL R2, R5, R23, !P4 ;  /* 0x0000001705027207 */ /* 0x001fc60006000000 */
[----:B------:R0:W-:Y:S01]  /*1e270*/  STL [R1+0x68c], R3 ;  /* 0x00068c0301007387 */ /* 0x0001e20000100800 */
[----:B-1----:R-:W-:-:S03]  /*1e280*/  SEL R0, R5, R22, !P4 ;  /* 0x0000001605007207 */ /* 0x002fc60006000000 */
        /* <DEDUP_REMOVED lines=9> */
[----:B--2---:R-:W-:-:S03]  /*1e320*/  SEL R2, R5, R17, !P4 ;  /* 0x0000001105027207 */ /* 0x004fc60006000000 */
        /* <DEDUP_REMOVED lines=12> */
[----:B------:R-:W-:Y:S01]  /*1e3f0*/  STL [R1+0x638], R3 ;  /* 0x0006380301007387 */ /* 0x000fe20000100800 */
[----:B0-----:R-:W-:-:S03]  /*1e400*/  SEL R0, R5, R10, !P4 ;  /* 0x0000000a05007207 */ /* 0x001fc60006000000 */
[----:B------:R-:W2:Y:S04]  /*1e410*/  LDL.LU R11, [R1+0x5b8] ;  /* 0x0005b800010b7983 */ /* 0x000ea80000300800 */
[----:B------:R-:W-:Y:S04]  /*1e420*/  STL [R1+0x634], R2 ;  /* 0x0006340201007387 */ /* 0x000fe80000100800 */
[----:B------:R-:W4:Y:S04]  /*1e430*/  LDL.LU R10, [R1+0x5b4] ;  /* 0x0005b400010a7983 */ /* 0x000f280000300800 */
[----:B------:R3:W-:Y:S04]  /*1e440*/  STL [R1+0x630], R0 ;  /* 0x0006300001007387 */ /* 0x0007e80000100800 */
[----:B------:R-:W5:Y:S01]  /*1e450*/  LDL.LU R26, [R1+0x5ac] ;  /* 0x0005ac00011a7983 */ /* 0x000f620000300800 */
[----:B---3--:R-:W-:-:S03]  /*1e460*/  SEL R0, R5, R9, !P4 ;  /* 0x0000000905007207 */ /* 0x008fc60006000000 */
[----:B-----5:R0:W-:Y:S04]  /*1e470*/  STL [R1+0x1a4c], R26 ;  /* 0x001a4c1a01007387 */ /* 0x0201e80000100800 */
[----:B------:R1:W-:Y:S04]  /*1e480*/  STL [R1+0x62c], R0 ;  /* 0x00062c0001007387 */ /* 0x0003e80000100800 */
[----:B0-----:R-:W3:Y:S04]  /*1e490*/  LDL.LU R26, [R1+0x5b0] ;  /* 0x0005b000011a7983 */ /* 0x001ee80000300800 */
[----:B------:R-:W5:Y:S04]  /*1e4a0*/  LDL.LU R27, [R1+0x5a8] ;  /* 0x0005a800011b7983 */ /* 0x000f680000300800 */
[----:B------:R-:W5:Y:S04]  /*1e4b0*/  LDL.LU R28, [R1+0x5a4] ;  /* 0x0005a400011c7983 */ /* 0x000f680000300800 */
[----:B-1----:R-:W5:Y:S04]  /*1e4c0*/  LDL.LU R0, [R1+0x5a0] ;  /* 0x0005a00001007983 */ /* 0x002f680000300800 */
        /* <DEDUP_REMOVED lines=16> */
[----:B------:R-:W2:Y:S01]  /*1e5d0*/  LDL.LU R17, [R1+0x55c] ;  /* 0x00055c0001117983 */ /* 0x000ea20000300800 */
[----:B----4-:R-:W-:-:S03]  /*1e5e0*/  SEL R10, R5, R10, !P4 ;  /* 0x0000000a050a7207 */ /* 0x010fc60006000000 */
[----:B------:R-:W4:Y:S04]  /*1e5f0*/  LDL.LU R16, [R1+0x558] ;  /* 0x0005580001107983 */ /* 0x000f280000300800 */
[----:B------:R-:W4:Y:S04]  /*1e600*/  LDL.LU R15, [R1+0x554] ;  /* 0x00055400010f7983 */ /* 0x000f280000300800 */
[----:B------:R-:W4:Y:S04]  /*1e610*/  LDL.LU R14, [R1+0x550] ;  /* 0x00055000010e7983 */ /* 0x000f280000300800 */
[----:B------:R-:W4:Y:S04]  /*1e620*/  LDL.LU R13, [R1+0x54c] ;  /* 0x00054c00010d7983 */ /* 0x000f280000300800 */
[----:B------:R-:W4:Y:S04]  /*1e630*/  LDL.LU R12, [R1+0x548] ;  /* 0x00054800010c7983 */ /* 0x000f280000300800 */
[----:B------:R-:W4:Y:S04]  /*1e640*/  LDL.LU R9, [R1+0x540] ;  /* 0x0005400001097983 */ /* 0x000f280000300800 */
[----:B------:R0:W-:Y:S04]  /*1e650*/  STL [R1+0x628], R11 ;  /* 0x0006280b01007387 */ /* 0x0001e80000100800 */
[----:B0-----:R-:W4:Y:S04]  /*1e660*/  LDL.LU R11, [R1+0x53c] ;  /* 0x00053c00010b7983 */ /* 0x001f280000300800 */
[----:B------:R0:W-:Y:S04]  /*1e670*/  STL [R1+0x624], R10 ;  /* 0x0006240a01007387 */ /* 0x0001e80000100800 */
[----:B0-----:R-:W4:Y:S01]  /*1e680*/  LDL.LU R10, [R1+0x538] ;  /* 0x00053800010a7983 */ /* 0x001f220000300800 */
[----:B---3--:R-:W-:-:S05]  /*1e690*/  SEL R26, R5, R26, !P4 ;  /* 0x0000001a051a7207 */ /* 0x008fca0006000000 */
[----:B------:R0:W-:Y:S04]  /*1e6a0*/  STL [R1+0x620], R26 ;  /* 0x0006201a01007387 */ /* 0x0001e80000100800 */
[----:B0-----:R-:W3:Y:S01]  /*1e6b0*/  LDL.LU R26, [R1+0x1a4c] ;  /* 0x001a4c00011a7983 */ /* 0x001ee20000300800 */
[C---:B-----5:R-:W-:Y:S02]  /*1e6c0*/  SEL R7, R5.reuse, R7, !P4 ;  /* 0x0000000705077207 */ /* 0x060fe40006000000 */
[C---:B------:R-:W-:Y:S02]  /*1e6d0*/  SEL R6, R5.reuse, R6, !P4 ;  /* 0x0000000605067207 */ /* 0x040fe40006000000 */
[----:B---3--:R-:W-:-:S05]  /*1e6e0*/  SEL R26, R5, R26, !P4 ;  /* 0x0000001a051a7207 */ /* 0x008fca0006000000 */
[----:B------:R0:W-:Y:S02]  /*1e6f0*/  STL [R1+0x604], R26 ;  /* 0x0006041a01007387 */ /* 0x0001e40000100800 */
[C---:B0-----:R-:W-:Y:S02]  /*1e700*/  SEL R26, R5.reuse, R27, !P4 ;  /* 0x0000001b051a7207 */ /* 0x041fe40006000000 */
[----:B------:R-:W-:-:S03]  /*1e710*/  SEL R27, R5, R28, !P4 ;  /* 0x0000001c051b7207 */ /* 0x000fc60006000000 */
[----:B------:R0:W-:Y:S04]  /*1e720*/  STL [R1+0x600], R26 ;  /* 0x0006001a01007387 */ /* 0x0001e80000100800 */
[----:B------:R-:W-:Y:S01]  /*1e730*/  STL [R1+0x5f0], R27 ;  /* 0x0005f01b01007387 */ /* 0x000fe20000100800 */
[C---:B0-----:R-:W-:Y:S02]  /*1e740*/  SEL R26, R5.reuse, R0, !P4 ;  /* 0x00000000051a7207 */ /* 0x041fe40006000000 */
[----:B------:R-:W-:-:S03]  /*1e750*/  SEL R0, R5, R8, !P4 ;  /* 0x0000000805007207 */ /* 0x000fc60006000000 */
[----:B------:R-:W-:Y:S04]  /*1e760*/  STL [R1+0x5ec], R26 ;  /* 0x0005ec1a01007387 */ /* 0x000fe80000100800 */
[----:B------:R0:W-:Y:S04]  /*1e770*/  STL [R1+0x5e8], R0 ;  /* 0x0005e80001007387 */ /* 0x0001e80000100800 */
[----:B------:R-:W-:Y:S01]  /*1e780*/  STL [R1+0x5e4], R7 ;  /* 0x0005e40701007387 */ /* 0x000fe20000100800 */
[----:B0-----:R-:W-:-:S03]  /*1e790*/  SEL R0, R5, R4, !P4 ;  /* 0x0000000405007207 */ /* 0x001fc60006000000 */
[----:B------:R-:W-:Y:S01]  /*1e7a0*/  STL [R1+0x5e0], R6 ;  /* 0x0005e00601007387 */ /* 0x000fe20000100800 */
[C---:B------:R-:W-:Y:S02]  /*1e7b0*/  SEL R4, R5.reuse, R2, !P4 ;  /* 0x0000000205047207 */ /* 0x040fe40006000000 */
[C---:B------:R-:W-:Y:S01]  /*1e7c0*/  SEL R2, R5.reuse, R29, !P4 ;  /* 0x0000001d05027207 */ /* 0x040fe20006000000 */
[----:B------:R0:W-:Y:S04]  /*1e7d0*/  STL [R1+0x5dc], R0 ;  /* 0x0005dc0001007387 */ /* 0x0001e80000100800 */
[----:B------:R-:W-:Y:S01]  /*1e7e0*/  STL [R1+0x5d8], R4 ;  /* 0x0005d80401007387 */ /* 0x000fe20000100800 */
[----:B0-----:R-:W-:-:S03]  /*1e7f0*/  SEL R0, R5, R3, !P4 ;  /* 0x0000000305007207 */ /* 0x001fc60006000000 */
[----:B------:R0:W-:Y:S01]  /*1e800*/  STL [R1+0x5d4], R2 ;  /* 0x0005d40201007387 */ /* 0x0001e20000100800 */
[----:B------:R-:W-:-:S03]  /*1e810*/  SEL R3, R5, R25, !P4 ;  /* 0x0000001905037207 */ /* 0x000fc60006000000 */
        /* <DEDUP_REMOVED lines=17> */
[----:B----4-:R-:W-:-:S03]  /*1e930*/  SEL R3, R5, R16, !P4 ;  /* 0x0000001005037207 */ /* 0x010fc60006000000 */
        /* <DEDUP_REMOVED lines=11> */
[----:B------:R0:W-:Y:S04]  /*1e9f0*/  STL [R1+0x594], R2 ;  /* 0x0005940201007387 */ /* 0x0001e80000100800 */
[----:B------:R-:W3:Y:S04]  /*1ea00*/  LDL.LU R9, [R1+0x530] ;  /* 0x0005300001097983 */ /* 0x000ee80000300800 */
[----:B------:R1:W-:Y:S04]  /*1ea10*/  STL [R1+0x590], R0 ;  /* 0x0005900001007387 */ /* 0x0003e80000100800 */
[----:B------:R-:W4:Y:S01]  /*1ea20*/  LDL.LU R26, [R1+0x528] ;  /* 0x00052800011a7983 */ /* 0x000f220000300800 */
[----:B0-----:R-:W-:-:S02]  /*1ea30*/  SEL R2, R5, R11, !P4 ;  /* 0x0000000b05027207 */ /* 0x001fc40006000000 */
[----:B-1----:R-:W-:-:S03]  /*1ea40*/  SEL R0, R5, R10, !P4 ;  /* 0x0000000a05007207 */ /* 0x002fc60006000000 */
[----:B------:R-:W-:Y:S04]  /*1ea50*/  STL [R1+0x58c], R2 ;  /* 0x00058c0201007387 */ /* 0x000fe80000100800 */
[----:B----4-:R0:W-:Y:S04]  /*1ea60*/  STL [R1+0x1a48], R26 ;  /* 0x001a481a01007387 */ /* 0x0101e80000100800 */
[----:B------:R1:W-:Y:S04]  /*1ea70*/  STL [R1+0x588], R0 ;  /* 0x0005880001007387 */ /* 0x0003e80000100800 */
[----:B0-----:R-:W4:Y:S04]  /*1ea80*/  LDL.LU R26, [R1+0x52c] ;  /* 0x00052c00011a7983 */ /* 0x001f280000300800 */
        /* <DEDUP_REMOVED lines=20> */
[----:B---3--:R-:W-:-:S03]  /*1ebd0*/  SEL R9, R5, R9, !P4 ;  /* 0x0000000905097207 */ /* 0x008fc60006000000 */
[----:B------:R-:W3:Y:S04]  /*1ebe0*/  LDL.LU R16, [R1+0x420] ;  /* 0x0004200001107983 */ /* 0x000ee80000300800 */
[----:B------:R-:W3:Y:S04]  /*1ebf0*/  LDL.LU R15, [R1+0x400] ;  /* 0x00040000010f7983 */ /* 0x000ee80000300800 */
[----:B------:R-:W3:Y:S04]  /*1ec00*/  LDL.LU R14, [R1+0x3b4] ;  /* 0x0003b400010e7983 */ /* 0x000ee80000300800 */
[----:B------:R-:W3:Y:S04]  /*1ec10*/  LDL.LU R11, [R1+0x3b0] ;  /* 0x0003b000010b7983 */ /* 0x000ee80000300800 */
[----:B------:R-:W3:Y:S04]  /*1ec20*/  LDL.LU R10, [R1+0x3a4] ;  /* 0x0003a400010a7983 */ /* 0x000ee80000300800 */
[----:B------:R-:W3:Y:S04]  /*1ec30*/  LDL.LU R13, [R1+0x3a0] ;  /* 0x0003a000010d7983 */ /* 0x000ee80000300800 */
[----:B------:R0:W-:Y:S04]  /*1ec40*/  STL [R1+0x584], R12 ;  /* 0x0005840c01007387 */ /* 0x0001e80000100800 */
[----:B0-----:R-:W3:Y:S04]  /*1ec50*/  LDL.LU R12, [R1+0x39c] ;  /* 0x00039c00010c7983 */ /* 0x001ee80000300800 */
[----:B------:R0:W-:Y:S04]  /*1ec60*/  STL [R1+0x580], R9 ;  /* 0x0005800901007387 */ /* 0x0001e80000100800 */
[----:B0-----:R-:W3:Y:S01]  /*1ec70*/  LDL.LU R9, [R1+0x398] ;  /* 0x0003980001097983 */ /* 0x001ee20000300800 */
[----:B----4-:R-:W-:-:S05]  /*1ec80*/  SEL R26, R5, R26, !P4 ;  /* 0x0000001a051a7207 */ /* 0x010fca0006000000 */
[----:B------:R0:W-:Y:S04]  /*1ec90*/  STL [R1+0x578], R26 ;  /* 0x0005781a01007387 */ /* 0x0001e80000100800 */
[----:B0-----:R-:W4:Y:S01]  /*1eca0*/  LDL.LU R26, [R1+0x1a48] ;  /* 0x001a4800011a7983 */ /* 0x001f220000300800 */
[C---:B-----5:R-:W-:Y:S02]  /*1ecb0*/  SEL R27, R5.reuse, R27, !P4 ;  /* 0x0000001b051b7207 */ /* 0x060fe40006000000 */
[C---:B------:R-:W-:Y:S02]  /*1ecc0*/  SEL R0, R5.reuse, R0, !P4 ;  /* 0x0000000005007207 */ /* 0x040fe40006000000 */
[C---:B------:R-:W-:Y:S02]  /*1ecd0*/  SEL R8, R5.reuse, R8, !P4 ;  /* 0x0000000805087207 */ /* 0x040fe40006000000 */
[----:B------:R-:W-:-:S02]  /*1ece0*/  SEL R7, R5, R7, !P4 ;  /* 0x0000000705077207 */ /* 0x000fc40006000000 */
[C---:B------:R-:W-:Y:S02]  /*1ecf0*/  SEL R4, R5.reuse, R4, !P4 ;  /* 0x0000000405047207 */ /* 0x040fe40006000000 */
[C---:B------:R-:W-:Y:S02]  /*1ed00*/  SEL R2, R5.reuse, R2, !P4 ;  /* 0x0000000205027207 */ /* 0x040fe40006000000 */
[C---:B------:R-:W-:Y:S02]  /*1ed10*/  SEL R3, R5.reuse, R3, !P4 ;  /* 0x0000000305037207 */ /* 0x040fe40006000000 */
[----:B----4-:R-:W-:-:S05]  /*1ed20*/  SEL R26, R5, R26, !P4 ;  /* 0x0000001a051a7207 */ /* 0x010fca0006000000 */
        /* <DEDUP_REMOVED lines=17> */
[----:B----4-:R-:W-:-:S03]  /*1ee40*/  SEL R3, R5, R23, !P4 ;  /* 0x0000001705037207 */ /* 0x010fc60006000000 */
        /* <DEDUP_REMOVED lines=9> */
[----:B--2---:R-:W-:-:S03]  /*1eee0*/  SEL R0, R5, R18, !P4 ;  /* 0x0000001205007207 */ /* 0x004fc60006000000 */
[----:B------:R3:W-:Y:S01]  /*1eef0*/  STL [R1+0x52c], R2 ;  /* 0x00052c0201007387 */ /* 0x0007e20000100800 */
[----:B-1----:R-:W-:-:S03]  /*1ef00*/  SEL R3, R5, R17, !P4 ;  /* 0x0000001105037207 */ /* 0x002fc60006000000 */
        /* <DEDUP_REMOVED lines=8> */
[----:B0-----:R-:W-:-:S03]  /*1ef90*/  SEL R2, R5, R11, !P4 ;  /* 0x0000000b05027207 */ /* 0x001fc60006000000 */
[----:B------:R-:W3:Y:S01]  /*1efa0*/  LDL.LU R11, [R1+0x394] ;  /* 0x00039400010b7983 */ /* 0x000ee20000300800 */
[----:B-1----:R-:W-:-:S03]  /*1efb0*/  SEL R0, R5, R10, !P4 ;  /* 0x0000000a05007207 */ /* 0x002fc60006000000 */
[----:B------:R0:W-:Y:S01]  /*1efc0*/  STL [R1+0x514], R2 ;  /* 0x0005140201007387 */ /* 0x0001e20000100800 */
[----:B--2---:R-:W-:-:S03]  /*1efd0*/  SEL R3, R5, R13, !P4 ;  /* 0x0000000d05037207 */ /* 0x004fc60006000000 */
[----:B------:R-:W2:Y:S04]  /*1efe0*/  LDL.LU R10, [R1+0x390] ;  /* 0x00039000010a7983 */ /* 0x000ea80000300800 */
[----:B------:R1:W-:Y:S04]  /*1eff0*/  STL [R1+0x510], R0 ;  /* 0x0005100001007387 */ /* 0x0003e80000100800 */
[----:B------:R-:W-:Y:S04]  /*1f000*/  STL [R1+0x50c], R3 ;  /* 0x00050c0301007387 */ /* 0x000fe80000100800 */
        /* <DEDUP_REMOVED lines=23> */
[----:B---3--:R-:W-:-:S03]  /*1f180*/  SEL R11, R5, R11, !P4 ;  /* 0x0000000b050b7207 */ /* 0x008fc60006000000 */
[----:B------:R-:W3:Y:S04]  /*1f190*/  LDL.LU R19, [R1+0x36c] ;  /* 0x00036c0001137983 */ /* 0x000ee80000300800 */
[----:B------:R-:W3:Y:S01]  /*1f1a0*/  LDL.LU R18, [R1+0x35c] ;  /* 0x00035c0001127983 */ /* 0x000ee20000300800 */
[----:B--2---:R-:W-:-:S03]  /*1f1b0*/  SEL R10, R5, R10, !P4 ;  /* 0x0000000a050a7207 */ /* 0x004fc60006000000 */
[----:B------:R-:W2:Y:S04]  /*1f1c0*/  LDL.LU R17, [R1+0x360] ;  /* 0x0003600001117983 */ /* 0x000ea80000300800 */
[----:B------:R-:W2:Y:S04]  /*1f1d0*/  LDL.LU R16, [R1+0x364] ;  /* 0x0003640001107983 */ /* 0x000ea80000300800 */
[----:B------:R-:W2:Y:S04]  /*1f1e0*/  LDL.LU R15, [R1+0x358] ;  /* 0x00035800010f7983 */ /* 0x000ea80000300800 */
[----:B------:R-:W2:Y:S04]  /*1f1f0*/  LDL.LU R12, [R1+0x350] ;  /* 0x00035000010c7983 */ /* 0x000ea80000300800 */
[----:B------:R-:W2:Y:S04]  /*1f200*/  LDL.LU R9, [R1+0x34c] ;  /* 0x00034c0001097983 */ /* 0x000ea80000300800 */
[----:B------:R-:W2:Y:S04]  /*1f210*/  LDL.LU R14, [R1+0x348] ;  /* 0x00034800010e7983 */ /* 0x000ea80000300800 */
[----:B------:R0:W-:Y:S04]  /*1f220*/  STL [R1+0x4f4], R11 ;  /* 0x0004f40b01007387 */ /* 0x0001e80000100800 */
[----:B------:R-:W2:Y:S04]  /*1f230*/  LDL.LU R13, [R1+0x33c] ;  /* 0x00033c00010d7983 */ /* 0x000ea80000300800 */
[----:B------:R1:W-:Y:S04]  /*1f240*/  STL [R1+0x4f0], R10 ;  /* 0x0004f00a01007387 */ /* 0x0003e80000100800 */
[----:B0-----:R-:W2:Y:S04]  /*1f250*/  LDL.LU R11, [R1+0x338] ;  /* 0x00033800010b7983 */ /* 0x001ea80000300800 */
[----:B-1----:R-:W2:Y:S01]  /*1f260*/  LDL.LU R10, [R1+0x304] ;  /* 0x00030400010a7983 */ /* 0x002ea20000300800 */
[----:B----4-:R-:W-:-:S05]  /*1f270*/  SEL R26, R5, R26, !P4 ;  /* 0x0000001a051a7207 */ /* 0x010fca0006000000 */
[----:B------:R0:W-:Y:S04]  /*1f280*/  STL [R1+0x4ec], R26 ;  /* 0x0004ec1a01007387 */ /* 0x0001e80000100800 */
[----:B0-----:R-:W4:Y:S01]  /*1f290*/  LDL.LU R26, [R1+0x1a44] ;  /* 0x001a4400011a7983 */ /* 0x001f220000300800 */
[C---:B-----5:R-:W-:Y:S02]  /*1f2a0*/  SEL R8, R5.reuse, R8, !P4 ;  /* 0x0000000805087207 */ /* 0x060fe40006000000 */
[----:B----4-:R-:W-:-:S05]  /*1f2b0*/  SEL R26, R5, R26, !P4 ;  /* 0x0000001a051a7207 */ /* 0x010fca0006000000 */
[----:B------:R0:W-:Y:S02]  /*1f2c0*/  STL [R1+0x4e8], R26 ;  /* 0x0004e81a01007387 */ /* 0x0001e40000100800 */
[C---:B0-----:R-:W-:Y:S02]  /*1f2d0*/  SEL R26, R5.reuse, R27, !P4 ;  /* 0x0000001b051a7207 */ /* 0x041fe40006000000 */
[----:B------:R-:W-:-:S03]  /*1f2e0*/  SEL R27, R5, R28, !P4 ;  /* 0x0000001c051b7207 */ /* 0x000fc60006000000 */
        /* <DEDUP_REMOVED lines=28> */
[----:B---3--:R-:W-:-:S03]  /*1f4b0*/  SEL R0, R5, R19, !P4 ;  /* 0x0000001305007207 */ /* 0x008fc60006000000 */
[----:B------:R2:W-:Y:S01]  /*1f4c0*/  STL [R1+0x390], R2 ;  /* 0x0003900201007387 */ /* 0x0005e20000100800 */
[----:B0-----:R-:W-:-:S03]  /*1f4d0*/  SEL R3, R5, R18, !P4 ;  /* 0x0000001205037207 */ /* 0x001fc60006000000 */
        /* <DEDUP_REMOVED lines=8> */
[----:B------:R0:W-:Y:S04]  /*1f560*/  STL [R1+0x37c], R3 ;  /* 0x00037c0301007387 */ /* 0x0001e80000100800 */
[----:B------:R-:W2:Y:S01]  /*1f570*/  LDL.LU R12, [R1+0x324] ;  /* 0x00032400010c7983 */ /* 0x000ea20000300800 */
[----:B-1----:R-:W-:-:S03]  /*1f580*/  SEL R0, R5, R9, !P4 ;  /* 0x0000000905007207 */ /* 0x002fc60006000000 */
[----:B------:R-:W-:Y:S04]  /*1f590*/  STL [R1+0x378], R2 ;  /* 0x0003780201007387 */ /* 0x000fe80000100800 */
[----:B------:R-:W3:Y:S01]  /*1f5a0*/  LDL.LU R9, [R1+0x344] ;  /* 0x0003440001097983 */ /* 0x000ee20000300800 */
[----:B0-----:R-:W-:-:S03]  /*1f5b0*/  SEL R3, R5, R13, !P4 ;  /* 0x0000000d05037207 */ /* 0x001fc60006000000 */
[----:B------:R0:W-:Y:S02]  /*1f5c0*/  STL [R1+0x374], R0 ;  /* 0x0003740001007387 */ /* 0x0001e40000100800 */
[----:B0-----:R-:W-:-:S05]  /*1f5d0*/  SEL R0, R5, R14, !P4 ;  /* 0x0000000e05007207 */ /* 0x001fca0006000000 */
[----:B------:R0:W-:Y:S04]  /*1f5e0*/  STL [R1+0x370], R0 ;  /* 0x0003700001007387 */ /* 0x0001e80000100800 */
[----:B------:R-:W-:Y:S04]  /*1f5f0*/  STL [R1+0x36c], R3 ;  /* 0x00036c0301007387 */ /* 0x000fe80000100800 */
[----:B------:R-:W4:Y:S01]  /*1f600*/  LDL.LU R26, [R1+0x32c] ;  /* 0x00032c00011a7983 */ /* 0x000f220000300800 */
[C---:B------:R-:W-:Y:S02]  /*1f610*/  SEL R2, R5.reuse, R11, !P4 ;  /* 0x0000000b05027207 */ /* 0x040fe40006000000 */
[----:B0-----:R-:W-:-:S03]  /*1f620*/  SEL R0, R5, R10, !P4 ;  /* 0x0000000a05007207 */ /* 0x001fc60006000000 */
        /* <DEDUP_REMOVED lines=30> */
[----:B------:R-:W3:Y:S04]  /*1f810*/  LDL.LU R14, [R1+0x2d0] ;  /* 0x0002d000010e7983 */ /* 0x000ee80000300800 */
[----:B------:R1:W-:Y:S04]  /*1f820*/  STL [R1+0x35c], R9 ;  /* 0x00035c0901007387 */ /* 0x0003e80000100800 */
[----:B------:R-:W3:Y:S04]  /*1f830*/  LDL.LU R13, [R1+0x2d4] ;  /* 0x0002d400010d7983 */ /* 0x000ee80000300800 */
[----:B0-----:R-:W3:Y:S04]  /*1f840*/  LDL.LU R12, [R1+0x2cc] ;  /* 0x0002cc00010c7983 */ /* 0x001ee80000300800 */
[----:B-1----:R-:W3:Y:S01]  /*1f850*/  LDL.LU R9, [R1+0x2c8] ;  /* 0x0002c80001097983 */ /* 0x002ee20000300800 */
[----:B----4-:R-:W-:-:S05]  /*1f860*/  SEL R26, R5, R26, !P4 ;  /* 0x0000001a051a7207 */ /* 0x010fca0006000000 */
[----:B------:R0:W-:Y:S04]  /*1f870*/  STL [R1+0x358], R26 ;  /* 0x0003581a01007387 */ /* 0x0001e80000100800 */
[----:B0-----:R-:W4:Y:S01]  /*1f880*/  LDL.LU R26, [R1+0x1a40] ;  /* 0x001a4000011a7983 */ /* 0x001f220000300800 */
[C---:B-----5:R-:W-:Y:S02]  /*1f890*/  SEL R7, R5.reuse, R7, !P4 ;  /* 0x0000000705077207 */ /* 0x060fe40006000000 */
[C---:B------:R-:W-:Y:S02]  /*1f8a0*/  SEL R6, R5.reuse, R6, !P4 ;  /* 0x0000000605067207 */ /* 0x040fe40006000000 */
[----:B----4-:R-:W-:-:S05]  /*1f8b0*/  SEL R26, R5, R26, !P4 ;  /* 0x0000001a051a7207 */ /* 0x010fca0006000000 */
        /* <DEDUP_REMOVED lines=32> */
[----:B---3--:R-:W-:-:S03]  /*1fac0*/  SEL R2, R5, R18, !P4 ;  /* 0x0000001205027207 */ /* 0x008fc60006000000 */
        /* <DEDUP_REMOVED lines=9> */
[----:B------:R1:W-:Y:S04]  /*1fb60*/  STL [R1+0x300], R2 ;  /* 0x0003000201007387 */ /* 0x0003e80000100800 */
[----:B------:R-:W3:Y:S01]  /*1fb70*/  LDL.LU R10, [R1+0x2a8] ;  /* 0x0002a800010a7983 */ /* 0x000ee20000300800 */
[----:B0-----:R-:W-:-:S03]  /*1fb80*/  SEL R3, R5, R13, !P4 ;  /* 0x0000000d05037207 */ /* 0x001fc60006000000 */
[----:B------:R0:W-:Y:S01]  /*1fb90*/  STL [R1+0x2fc], R0 ;  /* 0x0002fc0001007387 */ /* 0x0001e20000100800 */
[C---:B-1----:R-:W-:Y:S02]  /*1fba0*/  SEL R2, R5.reuse, R15, !P4 ;  /* 0x0000000f05027207 */ /* 0x042fe40006000000 */
[----:B0-----:R-:W-:-:S03]  /*1fbb0*/  SEL R0, R5, R14, !P4 ;  /* 0x0000000e05007207 */ /* 0x001fc60006000000 */
[----:B------:R0:W-:Y:S04]  /*1fbc0*/  STL [R1+0x2ec], R2 ;  /* 0x0002ec0201007387 */ /* 0x0001e80000100800 */
        /* <DEDUP_REMOVED lines=89> */
[----:B------:R1:W-:Y:S01]  /*20160*/  STL [R1+0x1dc], R0 ;  /* 0x0001dc0001007387 */ /* 0x0003e20000100800 */
[----:B0-----:R-:W-:-:S03]  /*20170*/  SEL R2, R5, R15, !P4 ;  /* 0x0000000f05027207 */ /* 0x001fc60006000000 */
[----:B------:R0:W-:Y:S01]  /*20180*/  STL [R1+0x1d8], R3 ;  /* 0x0001d80301007387 */ /* 0x0001e20000100800 */
[----:B-1----:R-:W-:-:S03]  /*20190*/  SEL R0, R5, R14, !P4 ;  /* 0x0000000e05007207 */ /* 0x002fc60006000000 */
[----:B------:R1:W-:Y:S01]  /*201a0*/  STL [R1+0x1d4], R2 ;  /* 0x0001d40201007387 */ /* 0x0003e20000100800 */
[----:B0-----:R-:W-:-:S03]  /*201b0*/  SEL R3, R5, R13, !P4 ;  /* 0x0000000d05037207 */ /* 0x001fc60006000000 */
[----:B------:R0:W-:Y:S04]  /*201c0*/  STL [R1+0x1d0], R0 ;  /* 0x0001d00001007387 */ /* 0x0001e80000100800 */
[----:B------:R-:W-:Y:S04]  /*201d0*/  STL [R1+0x1cc], R3 ;  /* 0x0001cc0301007387 */ /* 0x000fe80000100800 */
[----:B------:R-:W4:Y:S01]  /*201e0*/  LDL.LU R26, [R1+0x164] ;  /* 0x00016400011a7983 */ /* 0x000f220000300800 */
[C---:B-1----:R-:W-:Y:S02]  /*201f0*/  SEL R2, R5.reuse, R11, !P4 ;  /* 0x0000000b05027207 */ /* 0x042fe40006000000 */
        /* <DEDUP_REMOVED lines=31> */
[----:B------:R-:W2:Y:S04]  /*203f0*/  LDL.LU R15, [R1+0xf8] ;  /* 0x0000f800010f7983 */ /* 0x000ea80000300800 */
[----:B------:R-:W2:Y:S04]  /*20400*/  LDL.LU R14, [R1+0x9c] ;  /* 0x00009c00010e7983 */ /* 0x000ea80000300800 */
[----:B------:R-:W2:Y:S04]  /*20410*/  LDL.LU R13, [R1+0xc0] ;  /* 0x0000c000010d7983 */ /* 0x000ea80000300800 */
        /* <DEDUP_REMOVED lines=45> */
[----:B------:R-:W2:Y:S04]  /*206f0*/  LDL.LU R11, [R1+0xdc] ;  /* 0x0000dc00010b7983 */ /* 0x000ea80000300800 */
[----:B------:R1:W-:Y:S04]  /*20700*/  STL [R1+0x134], R2 ;  /* 0x0001340201007387 */ /* 0x0003e80000100800 */
[----:B------:R-:W3:Y:S01]  /*20710*/  LDL.LU R10, [R1+0xe0] ;  /* 0x0000e000010a7983 */ /* 0x000ee20000300800 */
[----:B0-----:R-:W-:-:S03]  /*20720*/  SEL R3, R5, R16, !P4 ;  /* 0x0000001005037207 */ /* 0x001fc60006000000 */
[----:B------:R0:W-:Y:S01]  /*20730*/  STL [R1+0x130], R0 ;  /* 0x0001300001007387 */ /* 0x0001e20000100800 */
[C---:B-1----:R-:W-:Y:S02]  /*20740*/  SEL R2, R5.reuse, R15, !P4 ;  /* 0x0000000f05027207 */ /* 0x042fe40006000000 */
[----:B0-----:R-:W-:-:S05]  /*20750*/  SEL R0, R5, R17, !P4 ;  /* 0x0000001105007207 */ /* 0x001fca0006000000 */
[----:B------:R0:W-:Y:S04]  /*20760*/  STL [R1+0x12c], R0 ;  /* 0x00012c0001007387 */ /* 0x0001e80000100800 */
[----:B------:R1:W-:Y:S01]  /*20770*/  STL [R1+0x128], R3 ;  /* 0x0001280301007387 */ /* 0x0003e20000100800 */
[----:B0-----:R-:W-:-:S03]  /*20780*/  SEL R0, R5, R14, !P4 ;  /* 0x0000000e05007207 */ /* 0x001fc60006000000 */
[----:B------:R0:W-:Y:S01]  /*20790*/  STL [R1+0x124], R2 ;  /* 0x0001240201007387 */ /* 0x0001e20000100800 */
[----:B-1----:R-:W-:-:S03]  /*207a0*/  SEL R3, R5, R13, !P4 ;  /* 0x0000000d05037207 */ /* 0x002fc60006000000 */
[----:B------:R1:W-:Y:S04]  /*207b0*/  STL [R1+0x120], R0 ;  /* 0x0001200001007387 */ /* 0x0003e80000100800 */
[----:B------:R-:W-:Y:S04]  /*207c0*/  STL [R1+0x11c], R3 ;  /* 0x00011c0301007387 */ /* 0x000fe80000100800 */
[----:B------:R-:W4:Y:S01]  /*207d0*/  LDL.LU R26, [R1+0xec] ;  /* 0x0000ec00011a7983 */ /* 0x000f220000300800 */
[C---:B0-----:R-:W-:Y:S02]  /*207e0*/  SEL R2, R5.reuse, R12, !P4 ;  /* 0x0000000c05027207 */ /* 0x041fe40006000000 */
        /* <DEDUP_REMOVED lines=32> */
[----:B------:R-:W3:Y:S04]  /*209f0*/  LDL.LU R12, [R1+0x28] ;  /* 0x00002800010c7983 */ /* 0x000ee80000300800 */
[----:B0-----:R-:W3:Y:S04]  /*20a00*/  LDL.LU R11, [R1+0x14] ;  /* 0x00001400010b7983 */ /* 0x001ee80000300800 */
[----:B------:R-:W3:Y:S04]  /*20a10*/  LDL.LU R10, [R1+0x10] ;  /* 0x00001000010a7983 */ /* 0x000ee80000300800 */
        /* <DEDUP_REMOVED lines=11> */
[C---:B------:R-:W-:Y:S02]  /*20ad0*/  SEL R29, R5.reuse, R29, !P4 ;  /* 0x0000001d051d7207 */ /* 0x040fe40006000000 */
[C---:B------:R-:W-:Y:S02]  /*20ae0*/  SEL R3, R5.reuse, R3, !P4 ;  /* 0x0000000305037207 */ /* 0x040fe40006000000 */
[----:B------:R-:W-:-:S02]  /*20af0*/  SEL R25, R5, R25, !P4 ;  /* 0x0000001905197207 */ /* 0x000fc40006000000 */
[C---:B------:R-:W-:Y:S02]  /*20b00*/  SEL R24, R5.reuse, R24, !P4 ;  /* 0x0000001805187207 */ /* 0x040fe40006000000 */
[C---:B------:R-:W-:Y:S02]  /*20b10*/  SEL R23, R5.reuse, R23, !P4 ;  /* 0x0000001705177207 */ /* 0x040fe40006000000 */
[C---:B--2---:R-:W-:Y:S02]  /*20b20*/  SEL R22, R5.reuse, R22, !P4 ;  /* 0x0000001605167207 */ /* 0x044fe40006000000 */
[C---:B------:R-:W-:Y:S02]  /*20b30*/  SEL R21, R5.reuse, R21, !P4 ;  /* 0x0000001505157207 */ /* 0x040fe40006000000 */
[C---:B---3--:R-:W-:Y:S02]  /*20b40*/  SEL R20, R5.reuse, R20, !P4 ;  /* 0x0000001405147207 */ /* 0x048fe40006000000 */
[----:B------:R-:W-:-:S02]  /*20b50*/  SEL R19, R5, R19, !P4 ;  /* 0x0000001305137207 */ /* 0x000fc40006000000 */
[C---:B------:R-:W-:Y:S02]  /*20b60*/  SEL R18, R5.reuse, R18, !P4 ;  /* 0x0000001205127207 */ /* 0x040fe40006000000 */
[C---:B------:R-:W-:Y:S02]  /*20b70*/  SEL R17, R5.reuse, R17, !P4 ;  /* 0x0000001105117207 */ /* 0x040fe40006000000 */
[C---:B------:R-:W-:Y:S02]  /*20b80*/  SEL R9, R5.reuse, R9, !P4 ;  /* 0x0000000905097207 */ /* 0x040fe40006000000 */
[----:B----4-:R-:W-:-:S05]  /*20b90*/  SEL R26, R5, R26, !P4 ;  /* 0x0000001a051a7207 */ /* 0x010fca0006000000 */
[----:B------:R0:W-:Y:S04]  /*20ba0*/  STL [R1+0x104], R26 ;  /* 0x0001041a01007387 */ /* 0x0001e80000100800 */
[----:B0-----:R-:W2:Y:S04]  /*20bb0*/  LDL.LU R26, [R1+0x1a30] ;  /* 0x001a3000011a7983 */ /* 0x001ea80000300800 */
[----:B------:R0:W-:Y:S04]  /*20bc0*/  STL [R1+0x100], R27 ;  /* 0x0001001b01007387 */ /* 0x0001e80000100800 */
[----:B0-----:R-:W3:Y:S04]  /*20bd0*/  LDL.LU R27, [R1+0x1a2c] ;  /* 0x001a2c00011b7983 */ /* 0x001ee80000300800 */
[----:B------:R0:W-:Y:S04]  /*20be0*/  STL [R1+0xfc], R28 ;  /* 0x0000fc1c01007387 */ /* 0x0001e80000100800 */
[----:B0-----:R-:W4:Y:S04]  /*20bf0*/  LDL.LU R28, [R1+0x1a28] ;  /* 0x001a2800011c7983 */ /* 0x001f280000300800 */
[----:B------:R0:W-:Y:S04]  /*20c00*/  STL [R1+0xf8], R0 ;  /* 0x0000f80001007387 */ /* 0x0001e80000100800 */
[----:B0-----:R-:W5:Y:S04]  /*20c10*/  LDL.LU R0, [R1+0x1a24] ;  /* 0x001a240001007983 */ /* 0x001f680000300800 */
        /* <DEDUP_REMOVED lines=31> */
[----:B0-----:R-:W5:Y:S01]  /*20e10*/  LDL.LU R9, [R1+0x19e4] ;  /* 0x0019e40001097983 */ /* 0x001f620000300800 */
[----:B------:R-:W-:-:S02]  /*20e20*/  SEL R16, R5, R16, !P4 ;  /* 0x0000001005107207 */ /* 0x000fc40006000000 */
[C---:B------:R-:W-:Y:S02]  /*20e30*/  SEL R15, R5.reuse, R15, !P4 ;  /* 0x0000000f050f7207 */ /* 0x040fe40006000000 */
[C---:B------:R-:W-:Y:S02]  /*20e40*/  SEL R14, R5.reuse, R14, !P4 ;  /* 0x0000000e050e7207 */ /* 0x040fe40006000000 */
[C---:B------:R-:W-:Y:S02]  /*20e50*/  SEL R13, R5.reuse, R13, !P4 ;  /* 0x0000000d050d7207 */ /* 0x040fe40006000000 */
[C---:B------:R-:W-:Y:S02]  /*20e60*/  SEL R12, R5.reuse, R12, !P4 ;  /* 0x0000000c050c7207 */ /* 0x040fe40006000000 */
[C---:B------:R-:W-:Y:S02]  /*20e70*/  SEL R11, R5.reuse, R11, !P4 ;  /* 0x0000000b050b7207 */ /* 0x040fe40006000000 */
[----:B------:R-:W-:-:S02]  /*20e80*/  SEL R10, R5, R10, !P4 ;  /* 0x0000000a050a7207 */ /* 0x000fc40006000000 */
[----:B-----5:R-:W-:-:S05]  /*20e90*/  SEL R9, R5, R9, !P4 ;  /* 0x0000000905097207 */ /* 0x020fca0006000000 */
        /* <DEDUP_REMOVED lines=9> */
[----:B0-----:R-:W2:Y:S04]  /*20f30*/  LDL.LU R13, [R1+0x19d4] ;  /* 0x0019d400010d7983 */ /* 0x001ea80000300800 */
[----:B------:R0:W-:Y:S04]  /*20f40*/  STL [R1+0x80], R12 ;  /* 0x0000800c01007387 */ /* 0x0001e80000100800 */
[----:B0-----:R-:W3:Y:S04]  /*20f50*/  LDL.LU R12, [R1+0x19d0] ;  /* 0x0019d000010c7983 */ /* 0x001ee80000300800 */
[----:B------:R0:W-:Y:S04]  /*20f60*/  STL [R1+0x7c], R11 ;  /* 0x00007c0b01007387 */ /* 0x0001e80000100800 */
[----:B0-----:R-:W4:Y:S04]  /*20f70*/  LDL.LU R11, [R1+0x19cc] ;  /* 0x0019cc00010b7983 */ /* 0x001f280000300800 */
[----:B------:R0:W-:Y:S04]  /*20f80*/  STL [R1+0x78], R10 ;  /* 0x0000780a01007387 */ /* 0x0001e80000100800 */
[----:B0-----:R-:W2:Y:S01]  /*20f90*/  LDL.LU R10, [R1+0x19c8] ;  /* 0x0019c800010a7983 */ /* 0x001ea20000300800 */
[----:B-----5:R-:W-:-:S05]  /*20fa0*/  SEL R9, R5, R9, !P4 ;  /* 0x0000000905097207 */ /* 0x020fca0006000000 */
[----:B------:R0:W-:Y:S02]  /*20fb0*/  STL [R1+0x74], R9 ;  /* 0x0000740901007387 */ /* 0x0001e40000100800 */
[----:B0-----:R-:W-:-:S05]  /*20fc0*/  SEL R9, R5, R2, !P4 ;  /* 0x0000000205097207 */ /* 0x001fca0006000000 */
[----:B------:R0:W-:Y:S04]  /*20fd0*/  STL [R1+0x70], R9 ;  /* 0x0000700901007387 */ /* 0x0001e80000100800 */
[----:B0-----:R-:W5:Y:S01]  /*20fe0*/  LDL R9, [R1+0x182c] ;  /* 0x00182c0001097983 */ /* 0x001f620000100800 */
[C---:B----4-:R-:W-:Y:S02]  /*20ff0*/  SEL R2, R5.reuse, R11, !P4 ;  /* 0x0000000b05027207 */ /* 0x050fe40006000000 */
[C---:B---3--:R-:W-:Y:S02]  /*21000*/  SEL R11, R5.reuse, R12, !P4 ;  /* 0x0000000c050b7207 */ /* 0x048fe40006000000 */
[----:B--2---:R-:W-:-:S05]  /*21010*/  SEL R10, R5, R10, !P4 ;  /* 0x0000000a050a7207 */ /* 0x004fca0006000000 */
[----:B------:R0:W-:Y:S04]  /*21020*/  STL [R1+0x6c], R10 ;  /* 0x00006c0a01007387 */ /* 0x0001e80000100800 */
[----:B------:R1:W-:Y:S01]  /*21030*/  STL [R1+0x68], R2 ;  /* 0x0000680201007387 */ /* 0x0003e20000100800 */
[C---:B0-----:R-:W-:Y:S02]  /*21040*/  SEL R10, R5.reuse, R14, !P4 ;  /* 0x0000000e050a7207 */ /* 0x041fe40006000000 */
[C---:B-1----:R-:W-:Y:S01]  /*21050*/  SEL R2, R5.reuse, R13, !P4 ;  /* 0x0000000d05027207 */ /* 0x042fe20006000000 */
[----:B------:R0:W-:Y:S04]  /*21060*/  STL [R1+0x64], R11 ;  /* 0x0000640b01007387 */ /* 0x0001e80000100800 */
[----:B------:R1:W-:Y:S04]  /*21070*/  STL [R1+0x60], R2 ;  /* 0x0000600201007387 */ /* 0x0003e80000100800 */
[----:B------:R2:W-:Y:S01]  /*21080*/  STL [R1+0x5c], R10 ;  /* 0x00005c0a01007387 */ /* 0x0005e20000100800 */
[----:B0-----:R-:W-:-:S02]  /*21090*/  SEL R11, R5, R15, !P4 ;  /* 0x0000000f050b7207 */ /* 0x001fc40006000000 */
        /* <DEDUP_REMOVED lines=21> */
[----:B------:R0:W-:Y:S01]  /*211f0*/  STL [R1+0x10], R2 ;  /* 0x0000100201007387 */ /* 0x0001e20000100800 */
[----:B------:R-:W-:-:S03]  /*21200*/  SEL R3, R5, R4, !P4 ;  /* 0x0000000405037207 */ /* 0x000fc60006000000 */
[----:B------:R1:W-:Y:S04]  /*21210*/  STL [R1+0xc], R10 ;  /* 0x00000c0a01007387 */ /* 0x0003e80000100800 */
[----:B------:R-:W2:Y:S04]  /*21220*/  LDL.LU R19, [R1+0x18] ;  /* 0x0000180001137983 */ /* 0x000ea80000300800 */
[----:B------:R-:W-:Y:S04]  /*21230*/  STL [R1+0x8], R3 ;  /* 0x0000080301007387 */ /* 0x000fe80000100800 */
[----:B------:R-:W3:Y:S01]  /*21240*/  LDL.LU R20, [R1+0x1c] ;  /* 0x00001c0001147983 */ /* 0x000ee20000300800 */
[----:B0-----:R-:W-:-:S02]  /*21250*/  SEL R2, R5, R6, !P4 ;  /* 0x0000000605027207 */ /* 0x001fc40006000000 */
[----:B-1----:R-:W-:-:S03]  /*21260*/  LOP3.LUT R10, R29, 0x7f, RZ, 0xc0, !PT ;  /* 0x0000007f1d0a7812 */ /* 0x002fc600078ec0ff */
[----:B------:R0:W-:Y:S01]  /*21270*/  STL [R1+0x4], R2 ;  /* 0x0000040201007387 */ /* 0x0001e20000100800 */
[C---:B------:R-:W-:Y:S01]  /*21280*/  SEL R29, R5.reuse, R8, !P4 ;  /* 0x00000008051d7207 */ /* 0x040fe20006000000 */
[----:B------:R-:W-:Y:S01]  /*21290*/  IMAD R10, R10, UR7, RZ ;  /* 0x000000070a0a7c24 */ /* 0x000fe2000f8e02ff */
[C---:B------:R-:W-:Y:S02]  /*212a0*/  SEL R0, R5.reuse, R0, !P4 ;  /* 0x0000000005007207 */ /* 0x040fe40006000000 */
[----:B0-----:R-:W-:Y:S02]  /*212b0*/  SEL R2, R5, R7, !P4 ;  /* 0x0000000705027207 */ /* 0x001fe40006000000 */
[----:B------:R-:W-:-:S03]  /*212c0*/  LEA.HI.X.SX32 R3, R10, UR9, 0x1, P6 ;  /* 0x000000090a037c11 */ /* 0x000fc6000b0f0eff */
[----:B------:R-:W-:Y:S04]  /*212d0*/  STL [R1+0x18dc], R2 ;  /* 0x0018dc0201007387 */ /* 0x000fe80000100800 */
[----:B------:R-:W-:Y:S04]  /*212e0*/  STL [R1+0x18e0], R29 ;  /* 0x0018e01d01007387 */ /* 0x000fe80000100800 */
[----:B------:R-:W-:Y:S04]  /*212f0*/  STL [R1+0x18e4], R0 ;  /* 0x0018e40001007387 */ /* 0x000fe80000100800 */
[----:B------:R-:W4:Y:S04]  /*21300*/  LDL.LU R22, [R1+0x24] ;  /* 0x0000240001167983 */ /* 0x000f280000300800 */
[----:B------:R-:W4:Y:S04]  /*21310*/  LDL.LU R21, [R1+0x2c] ;  /* 0x00002c0001157983 */ /* 0x000f280000300800 */
[----:B------:R0:W-:Y:S02]  /*21320*/  STL [R1+0x18d4], R3 ;  /* 0x0018d40301007387 */ /* 0x0001e40000100800 */
[----:B0-----:R-:W-:-:S02]  /*21330*/  IMAD R3, RZ, RZ, -UR6 ;  /* 0x80000006ff037e24 */ /* 0x001fc4000f8e02ff */
[----:B------:R-:W-:Y:S02]  /*21340*/  IMAD R28, R28, UR4, RZ ;  /* 0x000000041c1c7c24 */ /* 0x000fe4000f8e02ff */
[----:B------:R-:W-:Y:S02]  /*21350*/  IMAD R27, R27, UR4, RZ ;  /* 0x000000041b1b7c24 */ /* 0x000fe4000f8e02ff */
[----:B------:R-:W-:Y:S02]  /*21360*/  IMAD R4, R26, UR4, RZ ;  /* 0x000000041a047c24 */ /* 0x000fe4000f8e02ff */
[C---:B-----5:R-:W-:Y:S02]  /*21370*/  IMAD R0, R3.reuse, 0x4, R9 ;  /* 0x0000000403007824 */ /* 0x060fe400078e0209 */
[----:B------:R-:W5:Y:S04]  /*21380*/  LDL.LU R9, [R1+0x34] ;  /* 0x0000340001097983 */ /* 0x000f680000300800 */
[----:B------:R-:W5:Y:S04]  /*21390*/  LDL.LU R10, [R1+0x3c] ;  /* 0x00003c00010a7983 */ /* 0x000f680000300800 */
[----:B------:R-:W5:Y:S04]  /*213a0*/  LDL.LU R11, [R1+0x44] ;  /* 0x00004400010b7983 */ /* 0x000f680000300800 */
[----:B------:R0:W-:Y:S04]  /*213b0*/  STL [R1+0x76c], R0 ;  /* 0x00076c0001007387 */ /* 0x0001e80000100800 */
[----:B------:R-:W5:Y:S04]  /*213c0*/  LDL.LU R12, [R1+0x50] ;  /* 0x00005000010c7983 */ /* 0x000f680000300800 */
[----:B------:R-:W5:Y:S01]  /*213d0*/  LDL.LU R13, [R1+0x8c] ;  /* 0x00008c00010d7983 */ /* 0x000f620000300800 */
[----:B0-----:R-:W-:-:S05]  /*213e0*/  IMAD R0, R3, 0x4, R0 ;  /* 0x0000000403007824 */ /* 0x001fca00078e0200 */
[----:B------:R-:W-:Y:S04]  /*213f0*/  STL [R1+0x770], R0 ;  /* 0x0007700001007387 */ /* 0x000fe80000100800 */
[----:B------:R-:W5:Y:S04]  /*21400*/  LDL.LU R14, [R1+0x98] ;  /* 0x00009800010e7983 */ /* 0x000f680000300800 */
[----:B------:R-:W5:Y:S04]  /*21410*/  LDL.LU R15, [R1+0xa0] ;  /* 0x0000a000010f7983 */ /* 0x000f680000300800 */
[----:B------:R-:W5:Y:S04]  /*21420*/  LDL.LU R16, [R1+0xac] ;  /* 0x0000ac0001107983 */ /* 0x000f680000300800 */
[----:B------:R-:W5:Y:S04]  /*21430*/  LDL.LU R17, [R1+0xb4] ;  /* 0x0000b40001117983 */ /* 0x000f680000300800 */
[----:B------:R-:W5:Y:S04]  /*21440*/  LDL.LU R18, [R1+0xc8] ;  /* 0x0000c80001127983 */ /* 0x000f680000300800 */
[----:B------:R-:W-:Y:S04]  /*21450*/  STL [R1+0x18e8], R3 ;  /* 0x0018e80301007387 */ /* 0x000fe80000100800 */
[----:B------:R-:W-:Y:S04]  /*21460*/  STL [R1+0x18ec], R28 ;  /* 0x0018ec1c01007387 */ /* 0x000fe80000100800 */
[----:B------:R-:W-:Y:S04]  /*21470*/  STL [R1+0x18f0], R27 ;  /* 0x0018f01b01007387 */ /* 0x000fe80000100800 */
[----:B------:R-:W-:Y:S01]  /*21480*/  STL [R1+0x18f4], R4 ;  /* 0x0018f40401007387 */ /* 0x000fe20000100800 */
[----:B--2---:R-:W-:-:S03]  /*21490*/  IMAD R5, R19, UR4, RZ ;  /* 0x0000000413057c24 */ /* 0x004fc6000f8e02ff */
[----:B------:R-:W2:Y:S04]  /*214a0*/  LDL.LU R19, [R1+0xd0] ;  /* 0x0000d00001137983 */ /* 0x000ea80000300800 */
[----:B------:R-:W-:Y:S01]  /*214b0*/  STL [R1+0x18f8], R5 ;  /* 0x0018f80501007387 */ /* 0x000fe20000100800 */
[----:B---3--:R-:W-:-:S03]  /*214c0*/  IMAD R6, R20, UR4, RZ ;  /* 0x0000000414067c24 */ /* 0x008fc6000f8e02ff */
[----:B------:R-:W3:Y:S04]  /*214d0*/  LDL.LU R20, [R1+0x174] ;  /* 0x0001740001147983 */ /* 0x000ee80000300800 */
[----:B------:R-:W-:Y:S01]  /*214e0*/  STL [R1+0x18fc], R6 ;  /* 0x0018fc0601007387 */ /* 0x000fe20000100800 */
[----:B----4-:R-:W-:Y:S02]  /*214f0*/  IMAD R7, R22, UR4, RZ ;  /* 0x0000000416077c24 */ /* 0x010fe4000f8e02ff */
[----:B------:R-:W-:-:S03]  /*21500*/  IMAD R8, R21, UR4, RZ ;  /* 0x0000000415087c24 */ /* 0x000fc6000f8e02ff */
[----:B------:R-:W-:Y:S04]  /*21510*/  STL [R1+0x1900], R7 ;  /* 0x0019000701007387 */ /* 0x000fe80000100800 */
[----:B------:R-:W4:Y:S04]  /*21520*/  LDL.LU R21, [R1+0x178] ;  /* 0x0001780001157983 */ /* 0x000f280000300800 */
[----:B------:R-:W-:Y:S01]  /*21530*/  STL [R1+0x1904], R8 ;  /* 0x0019040801007387 */ /* 0x000fe20000100800 */
[----:B-----5:R-:W-:Y:S02]  /*21540*/  IMAD R9, R9, UR4, RZ ;  /* 0x0000000409097c24 */ /* 0x020fe4000f8e02ff */
[----:B------:R-:W-:-:S03]  /*21550*/  IMAD R10, R10, UR4, RZ ;  /* 0x000000040a0a7c24 */ /* 0x000fc6000f8e02ff */
[----:B------:R-:W-:Y:S01]  /*21560*/  STL [R1+0x1908], R9 ;  /* 0x0019080901007387 */ /* 0x000fe20000100800 */
[----:B------:R-:W-:-:S03]  /*21570*/  IMAD R11, R11, UR4, RZ ;  /* 0x000000040b0b7c24 */ /* 0x000fc6000f8e02ff */
[----:B------:R-:W-:Y:S01]  /*21580*/  STL [R1+0x190c], R10 ;  /* 0x00190c0a01007387 */ /* 0x000fe20000100800 */
[----:B------:R-:W-:-:S03]  /*21590*/  IMAD R12, R12, UR4, RZ ;  /* 0x000000040c0c7c24 */ /* 0x000fc6000f8e02ff */
[----:B------:R-:W-:Y:S01]  /*215a0*/  STL [R1+0x1910], R11 ;  /* 0x0019100b01007387 */ /* 0x000fe20000100800 */
[----:B------:R-:W-:-:S03]  /*215b0*/  IMAD R13, R13, UR4, RZ ;  /* 0x000000040d0d7c24 */ /* 0x000fc6000f8e02ff */
[----:B------:R-:W-:Y:S04]  /*215c0*/  STL [R1+0x1914], R12 ;  /* 0x0019140c01007387 */ /* 0x000fe80000100800 */
[----:B------:R-:W-:Y:S01]  /*215d0*/  STL [R1+0x1918], R13 ;  /* 0x0019180d01007387 */ /* 0x000fe20000100800 */
[----:B------:R-:W-:Y:S02]  /*215e0*/  IMAD R14, R14, UR4, RZ ;  /* 0x000000040e0e7c24 */ /* 0x000fe4000f8e02ff */
[----:B------:R-:W-:-:S03]  /*215f0*/  IMAD R15, R15, UR4, RZ ;  /* 0x000000040f0f7c24 */ /* 0x000fc6000f8e02ff */
[----:B------:R-:W-:Y:S01]  /*21600*/  STL [R1+0x191c], R14 ;  /* 0x00191c0e01007387 */ /* 0x000fe20000100800 */
[----:B------:R-:W-:-:S03]  /*21610*/  IMAD R16, R16, UR4, RZ ;  /* 0x0000000410107c24 */ /* 0x000fc6000f8e02ff */
[----:B------:R-:W-:Y:S01]  /*21620*/  STL [R1+0x1920], R15 ;  /* 0x0019200f01007387 */ /* 0x000fe20000100800 */
[----:B------:R-:W-:-:S03]  /*21630*/  IMAD R17, R17, UR4, RZ ;  /* 0x0000000411117c24 */ /* 0x000fc6000f8e02ff */
[----:B------:R-:W-:Y:S01]  /*21640*/  STL [R1+0x1924], R16 ;  /* 0x0019241001007387 */ /* 0x000fe20000100800 */
[----:B------:R-:W-:-:S03]  /*21650*/  IMAD R18, R18, UR4, RZ ;  /* 0x0000000412127c24 */ /* 0x000fc6000f8e02ff */
[----:B------:R0:W-:Y:S04]  /*21660*/  STL [R1+0x1928], R17 ;  /* 0x0019281101007387 */ /* 0x0001e80000100800 */
[----:B------:R-:W5:Y:S04]  /*21670*/  LDL.LU R22, [R1+0x17c] ;  /* 0x00017c0001167983 */ /* 0x000f680000300800 */
[----:B------:R1:W-:Y:S04]  /*21680*/  STL [R1+0x192c], R18 ;  /* 0x00192c1201007387 */ /* 0x0003e80000100800 */
[----:B------:R-:W5:Y:S04]  /*21690*/  LDL.LU R23, [R1+0x180] ;  /* 0x0001800001177983 */ /* 0x000f680000300800 */
[----:B------:R-:W5:Y:S01]  /*216a0*/  LDL.LU R24, [R1+0x184] ;  /* 0x0001840001187983 */ /* 0x000f620000300800 */
[----:B--2---:R-:W-:-:S05]  /*216b0*/  IMAD R19, R19, UR4, RZ ;  /* 0x0000000413137c24 */ /* 0x004fca000f8e02ff */
[----:B------:R-:W-:Y:S01]  /*216c0*/  STL [R1+0x1930], R19 ;  /* 0x0019301301007387 */ /* 0x000fe20000100800 */
[----:B---3--:R-:W-:-:S03]  /*216d0*/  IMAD R20, R20, UR4, RZ ;  /* 0x0000000414147c24 */ /* 0x008fc6000f8e02ff */
[----:B------:R-:W2:Y:S04]  /*216e0*/  LDL.LU R25, [R1+0x18c] ;  /* 0x00018c0001197983 */ /* 0x000ea80000300800 */
[----:B------:R-:W3:Y:S04]  /*216f0*/  LDL.LU R26, [R1+0x190] ;  /* 0x00019000011a7983 */ /* 0x000ee80000300800 */
[----:B------:R-:W-:Y:S04]  /*21700*/  STL [R1+0x1934], R20 ;  /* 0x0019341401007387 */ /* 0x000fe80000100800 */
[----:B0-----:R-:W1:Y:S04]  /*21710*/  LDL.LU R17, [R1+0x194] ;  /* 0x0001940001117983 */ /* 0x001e680000300800 */
[----:B------:R-:W3:Y:S04]  /*21720*/  LDL.LU R16, [R1+0x1a0] ;  /* 0x0001a00001107983 */ /* 0x000ee80000300800 */
        /* <DEDUP_REMOVED lines=15> */
[----:B------:R-:W3:Y:S01]  /*21820*/  LDL.LU R0, [R1+0x214] ;  /* 0x0002140001007983 */ /* 0x000ee20000300800 */
[----:B----4-:R-:W-:-:S03]  /*21830*/  IMAD R21, R21, UR4, RZ ;  /* 0x0000000415157c24 */ /* 0x010fc6000f8e02ff */
[----:B------:R-:W4:Y:S04]  /*21840*/  LDL.LU R29, [R1+0x218] ;  /* 0x00021800011d7983 */ /* 0x000f280000300800 */
[----:B------:R-:W4:Y:S04]  /*21850*/  LDL.LU R2, [R1+0x21c] ;  /* 0x00021c0001027983 */ /* 0x000f280000300800 */
[----:B------:R-:W-:Y:S01]  /*21860*/  STL [R1+0x1938], R21 ;  /* 0x0019381501007387 */ /* 0x000fe20000100800 */
[----:B-----5:R-:W-:Y:S02]  /*21870*/  IMAD R22, R22, UR4, RZ ;  /* 0x0000000416167c24 */ /* 0x020fe4000f8e02ff */
[----:B------:R-:W-:-:S03]  /*21880*/  IMAD R23, R23, UR4, RZ ;  /* 0x0000000417177c24 */ /* 0x000fc6000f8e02ff */
[----:B------:R-:W-:Y:S01]  /*21890*/  STL [R1+0x193c], R22 ;  /* 0x00193c1601007387 */ /* 0x000fe20000100800 */
[----:B------:R-:W-:-:S03]  /*218a0*/  IMAD R24, R24, UR4, RZ ;  /* 0x0000000418187c24 */ /* 0x000fc6000f8e02ff */
[----:B------:R-:W-:Y:S04]  /*218b0*/  STL [R1+0x1940], R23 ;  /* 0x0019401701007387 */ /* 0x000fe80000100800 */
[----:B------:R-:W-:Y:S01]  /*218c0*/  STL [R1+0x1944], R24 ;  /* 0x0019441801007387 */ /* 0x000fe20000100800 */
[----:B--2---:R-:W-:Y:S02]  /*218d0*/  IMAD R25, R25, UR4, RZ ;  /* 0x0000000419197c24 */ /* 0x004fe4000f8e02ff */
[----:B---3--:R-:W-:-:S03]  /*218e0*/  IMAD R26, R26, UR4, RZ ;  /* 0x000000041a1a7c24 */ /* 0x008fc6000f8e02ff */
[----:B------:R-:W-:Y:S01]  /*218f0*/  STL [R1+0x1948], R25 ;  /* 0x0019481901007387 */ /* 0x000fe20000100800 */
[----:B-1----:R-:W-:-:S03]  /*21900*/  IMAD R18, R17, UR4, RZ ;  /* 0x0000000411127c24 */ /* 0x002fc6000f8e02ff */
[----:B------:R-:W-:Y:S01]  /*21910*/  STL [R1+0x194c], R26 ;  /* 0x00194c1a01007387 */ /* 0x000fe20000100800 */
[----:B------:R-:W-:-:S03]  /*21920*/  IMAD R17, R16, UR4, RZ ;  /* 0x0000000410117c24 */ /* 0x000fc6000f8e02ff */
        /* <DEDUP_REMOVED lines=24> */
[----:B------:R0:W-:Y:S01]  /*21ab0*/  STL [R1+0xb4], R6 ;  /* 0x0000b40601007387 */ /* 0x0001e20000100800 */
[----:B------:R-:W-:-:S03]  /*21ac0*/  IMAD R4, R27, UR4, RZ ;  /* 0x000000041b047c24 */ /* 0x000fc6000f8e02ff */
[----:B------:R1:W-:Y:S04]  /*21ad0*/  STL [R1+0xc8], R5 ;  /* 0x0000c80501007387 */ /* 0x0003e80000100800 */
[----:B------:R2:W-:Y:S01]  /*21ae0*/  STL [R1+0xd0], R4 ;  /* 0x0000d00401007387 */ /* 0x0005e20000100800 */
[----:B0-----:R-:W-:Y:S02]  /*21af0*/  IMAD R6, R28, UR4, RZ ;  /* 0x000000041c067c24 */ /* 0x001fe4000f8e02ff */
[----:B-1----:R-:W-:-:S03]  /*21b00*/  IMAD R5, R3, UR4, RZ ;  /* 0x0000000403057c24 */ /* 0x002fc6000f8e02ff */
[----:B------:R-:W-:Y:S01]  /*21b10*/  STL [R1+0x174], R6 ;  /* 0x0001740601007387 */ /* 0x000fe20000100800 */
[----:B--2---:R-:W-:-:S03]  /*21b20*/  IMAD R4, R0, UR4, RZ ;  /* 0x0000000400047c24 */ /* 0x004fc6000f8e02ff */
[----:B------:R-:W-:Y:S04]  /*21b30*/  STL [R1+0x178], R5 ;  /* 0x0001780501007387 */ /* 0x000fe80000100800 */
[----:B------:R-:W-:Y:S04]  /*21b40*/  STL [R1+0x17c], R4 ;  /* 0x00017c0401007387 */ /* 0x000fe80000100800 */
[----:B------:R-:W2:Y:S01]  /*21b50*/  LDL.LU R26, [R1+0x228] ;  /* 0x00022800011a7983 */ /* 0x000ea20000300800 */
[----:B----4-:R-:W-:Y:S02]  /*21b60*/  IMAD R3, R29, UR4, RZ ;  /* 0x000000041d037c24 */ /* 0x010fe4000f8e02ff */
[----:B------:R-:W-:-:S03]  /*21b70*/  IMAD R0, R2, UR4, RZ ;  /* 0x0000000402007c24 */ /* 0x000fc6000f8e02ff */
[----:B------:R-:W-:Y:S04]  /*21b80*/  STL [R1+0x180], R3 ;  /* 0x0001800301007387 */ /* 0x000fe80000100800 */
[----:B--2---:R0:W-:Y:S04]  /*21b90*/  STL [R1+0x19c0], R26 ;  /* 0x0019c01a01007387 */ /* 0x0041e80000100800 */
[----:B------:R-:W-:Y:S04]  /*21ba0*/  STL [R1+0x184], R0 ;  /* 0x0001840001007387 */ /* 0x000fe80000100800 */
[----:B0-----:R-:W2:Y:S04]  /*21bb0*/  LDL.LU R26, [R1+0x224] ;  /* 0x00022400011a7983 */ /* 0x001ea80000300800 */
[----:B--2---:R0:W-:Y:S04]  /*21bc0*/  STL [R1+0x19c4], R26 ;  /* 0x0019c41a01007387 */ /* 0x0041e80000100800 */
[----:B0-----:R-:W2:Y:S04]  /*21bd0*/  LDL.LU R26, [R1+0x220] ;  /* 0x00022000011a7983 */ /* 0x001ea80000300800 */
[----:B------:R-:W3:Y:S04]  /*21be0*/  LDL.LU R25, [R1+0x22c] ;  /* 0x00022c0001197983 */ /* 0x000ee80000300800 */
        /* <DEDUP_REMOVED lines=27> */
[----:B--2---:R-:W-:-:S05]  /*21da0*/  IMAD R26, R26, UR4, RZ ;  /* 0x000000041a1a7c24 */ /* 0x004fca000f8e02ff */
[----:B------:R0:W-:Y:S04]  /*21db0*/  STL [R1+0x18c], R26 ;  /* 0x00018c1a01007387 */ /* 0x0001e80000100800 */
[----:B0-----:R-:W2:Y:S02]  /*21dc0*/  LDL.LU R26, [R1+0x19c4] ;  /* 0x0019c400011a7983 */ /* 0x001ea40000300800 */
[----:B--2---:R-:W-:-:S05]  /*21dd0*/  IMAD R26, R26, UR4, RZ ;  /* 0x000000041a1a7c24 */ /* 0x004fca000f8e02ff */
[----:B------:R0:W-:Y:S04]  /*21de0*/  STL [R1+0x190], R26 ;  /* 0x0001901a01007387 */ /* 0x0001e80000100800 */
[----:B0-----:R-:W2:Y:S02]  /*21df0*/  LDL.LU R26, [R1+0x19c0] ;  /* 0x0019c000011a7983 */ /* 0x001ea40000300800 */
[----:B--2---:R-:W-:-:S05]  /*21e00*/  IMAD R26, R26, UR4, RZ ;  /* 0x000000041a1a7c24 */ /* 0x004fca000f8e02ff */
[----:B------:R3:W-:Y:S02]  /*21e10*/  STL [R1+0x194], R26 ;  /* 0x0001941a01007387 */ /* 0x0007e40000100800 */
[----:B---3--:R-:W-:Y:S02]  /*21e20*/  IMAD R26, R25, UR4, RZ ;  /* 0x00000004191a7c24 */ /* 0x008fe4000f8e02ff */
[----:B----4-:R-:W-:Y:S02]  /*21e30*/  IMAD R25, R24, UR4, RZ ;  /* 0x0000000418197c24 */ /* 0x010fe4000f8e02ff */
[----:B-----5:R-:W-:Y:S02]  /*21e40*/  IMAD R24, R23, UR4, RZ ;  /* 0x0000000417187c24 */ /* 0x020fe4000f8e02ff */
[----:B------:R-:W-:Y:S01]  /*21e50*/  IMAD R23, R22, UR4, RZ ;  /* 0x0000000416177c24 */ /* 0x000fe2000f8e02ff */
[----:B------:R-:W-:Y:S01]  /*21e60*/  STL [R1+0x1a0], R26 ;  /* 0x0001a01a01007387 */ /* 0x000fe20000100800 */
[----:B------:R-:W-:-:S02]  /*21e70*/  IMAD R22, R21, UR4, RZ ;  /* 0x0000000415167c24 */ /* 0x000fc4000f8e02ff */
[----:B------:R-:W-:Y:S01]  /*21e80*/  IMAD R21, R20, UR4, RZ ;  /* 0x0000000414157c24 */ /* 0x000fe2000f8e02ff */
[----:B------:R-:W-:Y:S01]  /*21e90*/  STL [R1+0x1a4], R25 ;  /* 0x0001a41901007387 */ /* 0x000fe20000100800 */
[----:B------:R-:W-:Y:S02]  /*21ea0*/  IMAD R20, R19, UR4, RZ ;  /* 0x0000000413147c24 */ /* 0x000fe4000f8e02ff */
[----:B------:R-:W-:Y:S01]  /*21eb0*/  IMAD R19, R18, UR4, RZ ;  /* 0x0000000412137c24 */ /* 0x000fe2000f8e02ff */
[----:B------:R-:W-:Y:S01]  /*21ec0*/  STL [R1+0x1a8], R24 ;  /* 0x0001a81801007387 */ /* 0x000fe20000100800 */
[----:B------:R-:W-:Y:S02]  /*21ed0*/  IMAD R18, R17, UR4, RZ ;  /* 0x0000000411127c24 */ /* 0x000fe4000f8e02ff */
[----:B------:R-:W-:Y:S01]  /*21ee0*/  IMAD R17, R16, UR4, RZ ;  /* 0x0000000410117c24 */ /* 0x000fe2000f8e02ff */
        /* <DEDUP_REMOVED lines=27> */
[----:B------:R-:W-:Y:S04]  /*220a0*/  STL [R1+0x218], R9 ;  /* 0x0002180901007387 */ /* 0x000fe80000100800 */
[----:B------:R-:W-:Y:S04]  /*220b0*/  STL [R1+0x21c], R8 ;  /* 0x00021c0801007387 */ /* 0x000fe80000100800 */
[----:B------:R-:W-:Y:S04]  /*220c0*/  STL [R1+0x220], R7 ;  /* 0x0002200701007387 */ /* 0x000fe80000100800 */
[----:B------:R0:W-:Y:S04]  /*220d0*/  STL [R1+0x224], R6 ;  /* 0x0002240601007387 */ /* 0x0001e80000100800 */
[----:B------:R1:W-:Y:S04]  /*220e0*/  STL [R1+0x228], R5 ;  /* 0x0002280501007387 */ /* 0x0003e80000100800 */
[----:B------:R2:W-:Y:S01]  /*220f0*/  STL [R1+0x22c], R4 ;  /* 0x00022c0401007387 */ /* 0x0005e20000100800 */
[----:B0-----:R-:W-:-:S02]  /*22100*/  IMAD R6, R28, UR4, RZ ;  /* 0x000000041c067c24 */ /* 0x001fc4000f8e02ff */
[----:B-1----:R-:W-:-:S03]  /*22110*/  IMAD R5, R3, UR4, RZ ;  /* 0x0000000403057c24 */ /* 0x002fc6000f8e02ff */
[----:B------:R-:W-:Y:S01]  /*22120*/  STL [R1+0x234], R6 ;  /* 0x0002340601007387 */ /* 0x000fe20000100800 */
[----:B--2---:R-:W-:-:S03]  /*22130*/  IMAD R4, R0, UR4, RZ ;  /* 0x0000000400047c24 */ /* 0x004fc6000f8e02ff */
[----:B------:R-:W-:Y:S04]  /*22140*/  STL [R1+0x238], R5 ;  /* 0x0002380501007387 */ /* 0x000fe80000100800 */
[----:B------:R-:W-:Y:S04]  /*22150*/  STL [R1+0x23c], R4 ;  /* 0x00023c0401007387 */ /* 0x000fe80000100800 */
[----:B------:R-:W2:Y:S01]  /*22160*/  LDL.LU R26, [R1+0x3c4] ;  /* 0x0003c400011a7983 */ /* 0x000ea20000300800 */
[----:B------:R-:W-:Y:S02]  /*22170*/  IMAD R3, R29, UR4, RZ ;  /* 0x000000041d037c24 */ /* 0x000fe4000f8e02ff */
        /* <DEDUP_REMOVED lines=1301> */
[----:B0-----:R-:W2:Y:S01]  /*272d0*/  LDL.LU R26, [R1+0x1950] ;  /* 0x00195000011a7983 */ /* 0x001ea20000300800 */
[----:B---3--:R-:W-:Y:S02]  /*272e0*/  IMAD R25, R25, UR4, RZ ;  /* 0x0000000419197c24 */ /* 0x008fe4000f8e02ff */
[----:B----4-:R-:W-:Y:S02]  /*272f0*/  IMAD R24, R24, UR4, RZ ;  /* 0x0000000418187c24 */ /* 0x010fe4000f8e02ff */
[----:B-----5:R-:W-:Y:S02]  /*27300*/  IMAD R23, R23, UR4, RZ ;  /* 0x0000000417177c24 */ /* 0x020fe4000f8e02ff */
[----:B------:R-:W-:-:S02]  /*27310*/  IMAD R22, R22, UR4, RZ ;  /* 0x0000000416167c24 */ /* 0x000fc4000f8e02ff */
[----:B------:R-:W-:Y:S02]  /*27320*/  IMAD R21, R21, UR4, RZ ;  /* 0x0000000415157c24 */ /* 0x000fe4000f8e02ff */
[----:B------:R-:W-:Y:S02]  /*27330*/  IMAD R20, R20, UR4, RZ ;  /* 0x0000000414147c24 */ /* 0x000fe4000f8e02ff */
[----:B------:R-:W-:Y:S02]  /*27340*/  IMAD R19, R19, UR4, RZ ;  /* 0x0000000413137c24 */ /* 0x000fe4000f8e02ff */
[----:B------:R-:W-:Y:S02]  /*27350*/  IMAD R18, R18, UR4, RZ ;  /* 0x0000000412127c24 */ /* 0x000fe4000f8e02ff */
[----:B------:R-:W-:Y:S02]  /*27360*/  IMAD R17, R17, UR4, RZ ;  /* 0x0000000411117c24 */ /* 0x000fe4000f8e02ff */
        /* <DEDUP_REMOVED lines=19> */
[----:B--2---:R-:W-:-:S05]  /*274a0*/  IMAD R26, R26, UR8, RZ ;  /* 0x000000081a1a7c24 */ /* 0x004fca000f8e02ff */
        /* <DEDUP_REMOVED lines=57> */
[----:B0-----:R-:W2:Y:S01]  /*27840*/  LDL.LU R2, [R1+0x18dc] ;  /* 0x0018dc0001027983 */ /* 0x001ea20000300800 */
[----:B-----5:R-:W-:-:S02]  /*27850*/  IMAD R29, R29, UR4, RZ ;  /* 0x000000041d1d7c24 */ /* 0x020fc4000f8e02ff */
[----:B--2---:R-:W-:-:S05]  /*27860*/  IMAD R2, R2, UR4, RZ ;  /* 0x0000000402027c24 */ /* 0x004fca000f8e02ff */
[----:B------:R0:W-:Y:S04]  /*27870*/  STL [R1+0x4], R2 ;  /* 0x0000040201007387 */ /* 0x0001e80000100800 */
[----:B0-----:R-:W2:Y:S04]  /*27880*/  LDL.LU R2, [R1+0x18d8] ;  /* 0x0018d80001027983 */ /* 0x001ea80000300800 */
[----:B------:R0:W-:Y:S04]  /*27890*/  STL [R1], R29 ;  /* 0x0000001d01007387 */ /* 0x0001e80000100800 */
[----:B0-----:R-:W3:Y:S02]  /*278a0*/  LDL R29, [R1+0x770] ;  /* 0x00077000011d7983 */ /* 0x001ee40000100800 */
[----:B---3--:R-:W-:Y:S01]  /*278b0*/  IMAD R29, R3, 0x4, R29 ;  /* 0x00000004031d7824 */ /* 0x008fe200078e021d */
[----:B--2---:R-:W-:-:S05]  /*278c0*/  LEA R3, P6, R28, R2, 0x1 ;  /* 0x000000021c037211 */ /* 0x004fca00078c08ff */
[----:B------:R0:W-:Y:S02]  /*278d0*/  STL [R1+0x17f4], R3 ;  /* 0x0017f40301007387 */ /* 0x0001e40000100800 */
[----:B0-----:R-:W-:-:S05]  /*278e0*/  LEA R3, P0, R27, R2, 0x1 ;  /* 0x000000021b037211 */ /* 0x001fca00078008ff */
[----:B------:R4:W-:Y:S02]  /*278f0*/  STL [R1+0x17f8], R3 ;  /* 0x0017f80301007387 */ /* 0x0009e40000100800 */
[----:B----4-:R-:W-:-:S05]  /*27900*/  LEA R3, P1, R4, R2, 0x1 ;  /* 0x0000000204037211 */ /* 0x010fca00078208ff */
[----:B------:R0:W-:Y:S02]  /*27910*/  STL [R1+0x17fc], R3 ;  /* 0x0017fc0301007387 */ /* 0x0001e40000100800 */
[----:B0-----:R-:W-:-:S05]  /*27920*/  LEA R3, P2, R5, R2, 0x1 ;  /* 0x0000000205037211 */ /* 0x001fca00078408ff */
[----:B------:R0:W-:Y:S02]  /*27930*/  STL [R1+0x1800], R3 ;  /* 0x0018000301007387 */ /* 0x0001e40000100800 */
[----:B0-----:R-:W-:-:S05]  /*27940*/  LEA R3, P3, R6, R2, 0x1 ;  /* 0x0000000206037211 */ /* 0x001fca00078608ff */
[----:B------:R0:W-:Y:S02]  /*27950*/  STL [R1+0x1804], R3 ;  /* 0x0018040301007387 */ /* 0x0001e40000100800 */
[----:B0-----:R-:W-:-:S05]  /*27960*/  LEA R3, P4, R7, R2, 0x1 ;  /* 0x0000000207037211 */ /* 0x001fca00078808ff */
[----:B------:R0:W-:Y:S02]  /*27970*/  STL [R1+0x1808], R3 ;  /* 0x0018080301007387 */ /* 0x0001e40000100800 */
[----:B0-----:R-:W-:-:S05]  /*27980*/  LEA R3, P5, R8, R2, 0x1 ;  /* 0x0000000208037211 */ /* 0x001fca00078a08ff */
[----:B------:R0:W-:Y:S04]  /*27990*/  STL [R1+0x180c], R3 ;  /* 0x00180c0301007387 */ /* 0x0001e80000100800 */
[----:B0-----:R-:W2:Y:S02]  /*279a0*/  LDL.LU R3, [R1+0x18d4] ;  /* 0x0018d40001037983 */ /* 0x001ea40000300800 */
[----:B--2---:R-:W-:-:S05]  /*279b0*/  LEA.HI.X.SX32 R28, R28, R3, 0x1, P6 ;  /* 0x000000031c1c7211 */ /* 0x004fca00030f0eff */
[----:B------:R0:W-:Y:S01]  /*279c0*/  STL [R1+0x17ec], R28 ;  /* 0x0017ec1c01007387 */ /* 0x0001e20000100800 */
[----:B------:R-:W-:Y:S02]  /*279d0*/  LEA.HI.X.SX32 R4, R4, R3, 0x1, P1 ;  /* 0x0000000304047211 */ /* 0x000fe400008f0eff */
[----:B0-----:R-:W-:-:S05]  /*279e0*/  LEA R28, P6, R9, R2, 0x1 ;  /* 0x00000002091c7211 */ /* 0x001fca00078c08ff */
[----:B------:R0:W-:Y:S02]  /*279f0*/  STL [R1+0x17f0], R28 ;  /* 0x0017f01c01007387 */ /* 0x0001e40000100800 */
[----:B0-----:R-:W-:Y:S02]  /*27a00*/  LEA.HI.X.SX32 R28, R27, R3, 0x1, P0 ;  /* 0x000000031b1c7211 */ /* 0x001fe400000f0eff */
[----:B------:R-:W-:-:S03]  /*27a10*/  LEA R27, P0, R10, R2, 0x1 ;  /* 0x000000020a1b7211 */ /* 0x000fc600078008ff */
[----:B------:R0:W-:Y:S04]  /*27a20*/  STL [R1+0x17e4], R28 ;  /* 0x0017e41c01007387 */ /* 0x0001e80000100800 */
[----:B------:R1:W-:Y:S04]  /*27a30*/  STL [R1+0x17e8], R27 ;  /* 0x0017e81b01007387 */ /* 0x0003e80000100800 */
[----:B------:R2:W-:Y:S01]  /*27a40*/  STL [R1+0x17dc], R4 ;  /* 0x0017dc0401007387 */ /* 0x0005e20000100800 */
[----:B0-----:R-:W-:Y:S02]  /*27a50*/  LEA R28, P1, R11, R2, 0x1 ;  /* 0x000000020b1c7211 */ /* 0x001fe400078208ff */
[----:B-1----:R-:W-:-:S02]  /*27a60*/  LEA.HI.X.SX32 R27, R5, R3, 0x1, P2 ;  /* 0x00000003051b7211 */ /* 0x002fc400010f0eff */
[----:B------:R-:W-:Y:S02]  /*27a70*/  LEA.HI.X.SX32 R5, R6, R3, 0x1, P3 ;  /* 0x0000000306057211 */ /* 0x000fe400018f0eff */
[-C--:B--2---:R-:W-:Y:S01]  /*27a80*/  LEA R4, P2, R12, R2.reuse, 0x1 ;  /* 0x000000020c047211 */ /* 0x084fe200078408ff */
[----:B------:R-:W-:Y:S01]  /*27a90*/  STL [R1+0x17e0], R28 ;  /* 0x0017e01c01007387 */ /* 0x000fe20000100800 */
[----:B------:R-:W-:-:S03]  /*27aa0*/  LEA R6, P3, R13, R2, 0x1 ;  /* 0x000000020d067211 */ /* 0x000fc600078608ff */
[----:B------:R-:W-:Y:S04]  /*27ab0*/  STL [R1+0x17d4], R27 ;  /* 0x0017d41b01007387 */ /* 0x000fe80000100800 */
[----:B------:R0:W-:Y:S04]  /*27ac0*/  STL [R1+0x17d8], R4 ;  /* 0x0017d80401007387 */ /* 0x0001e80000100800 */
[----:B------:R1:W-:Y:S01]  /*27ad0*/  STL [R1+0x17cc], R5 ;  /* 0x0017cc0501007387 */ /* 0x0003e20000100800 */
[----:B0-----:R-:W-:-:S03]  /*27ae0*/  LEA.HI.X.SX32 R4, R7, R3, 0x1, P4 ;  /* 0x0000000307047211 */ /* 0x001fc600020f0eff */
[----:B------:R0:W-:Y:S01]  /*27af0*/  STL [R1+0x17d0], R6 ;  /* 0x0017d00601007387 */ /* 0x0001e20000100800 */
[----:B-1----:R-:W-:-:S03]  /*27b00*/  LEA R5, P4, R14, R2, 0x1 ;  /* 0x000000020e057211 */ /* 0x002fc600078808ff */
[----:B------:R1:W-:Y:S04]  /*27b10*/  STL [R1+0x17c4], R4 ;  /* 0x0017c40401007387 */ /* 0x0003e80000100800 */
[----:B------:R2:W-:Y:S01]  /*27b20*/  STL [R1+0x17c8], R5 ;  /* 0x0017c80501007387 */ /* 0x0005e20000100800 */
[----:B0-----:R-:W-:Y:S02]  /*27b30*/  LEA.HI.X.SX32 R6, R8, R3, 0x1, P5 ;  /* 0x0000000308067211 */ /* 0x001fe400028f0eff */
[----:B-1----:R-:W-:-:S03]  /*27b40*/  LEA R4, P5, R15, R2, 0x1 ;  /* 0x000000020f047211 */ /* 0x002fc600078a08ff */
[----:B------:R0:W-:Y:S01]  /*27b50*/  STL [R1+0x17bc], R6 ;  /* 0x0017bc0601007387 */ /* 0x0001e20000100800 */
[----:B--2---:R-:W-:-:S03]  /*27b60*/  LEA.HI.X.SX32 R5, R9, R3, 0x1, P6 ;  /* 0x0000000309057211 */ /* 0x004fc600030f0eff */
[----:B------:R1:W-:Y:S04]  /*27b70*/  STL [R1+0x17c0], R4 ;  /* 0x0017c00401007387 */ /* 0x0003e80000100800 */
[----:B------:R2:W-:Y:S01]  /*27b80*/  STL [R1+0x17b4], R5 ;  /* 0x0017b40501007387 */ /* 0x0005e20000100800 */
[-C--:B0-----:R-:W-:Y:S02]  /*27b90*/  LEA R6, P6, R16, R2.reuse, 0x1 ;  /* 0x0000000210067211 */ /* 0x081fe400078c08ff */
[----:B-1----:R-:W-:Y:S01]  /*27ba0*/  LEA.HI.X.SX32 R4, R10, R3, 0x1, P0 ;  /* 0x000000030a047211 */ /* 0x002fe200000f0eff */
[----:B--2---:R-:W2:Y:S01]  /*27bb0*/  LDL.LU R5, [R1+0x18] ;  /* 0x0000180001057983 */ /* 0x004ea20000300800 */
[----:B------:R-:W-:-:S03]  /*27bc0*/  LEA R7, P0, R17, R2, 0x1 ;  /* 0x0000000211077211 */ /* 0x000fc600078008ff */
[----:B------:R0:W-:Y:S04]  /*27bd0*/  STL [R1+0x17b8], R6 ;  /* 0x0017b80601007387 */ /* 0x0001e80000100800 */
[----:B------:R1:W-:Y:S01]  /*27be0*/  STL [R1+0x17ac], R4 ;  /* 0x0017ac0401007387 */ /* 0x0003e20000100800 */
[----:B0-----:R-:W-:-:S03]  /*27bf0*/  LEA.HI.X.SX32 R6, R11, R3, 0x1, P1 ;  /* 0x000000030b067211 */ /* 0x001fc600008f0eff */
[----:B-1----:R-:W3:Y:S04]  /*27c00*/  LDL.LU R4, [R1+0x1c] ;  /* 0x00001c0001047983 */ /* 0x002ee80000300800 */
[----:B------:R0:W-:Y:S04]  /*27c10*/  STL [R1+0x17b0], R7 ;  /* 0x0017b00701007387 */ /* 0x0001e80000100800 */
[----:B------:R1:W-:Y:S04]  /*27c20*/  STL [R1+0x17a4], R6 ;  /* 0x0017a40601007387 */ /* 0x0003e80000100800 */
[----:B------:R-:W4:Y:S01]  /*27c30*/  LDL.LU R27, [R1+0x24] ;  /* 0x00002400011b7983 */ /* 0x000f220000300800 */
[----:B0-----:R-:W-:-:S02]  /*27c40*/  LEA R7, P1, R18, R2, 0x1 ;  /* 0x0000000212077211 */ /* 0x001fc400078208ff */
[----:B-1----:R-:W-:-:S03]  /*27c50*/  LEA.HI.X.SX32 R6, R12, R3, 0x1, P2 ;  /* 0x000000030c067211 */ /* 0x002fc600010f0eff */
[----:B------:R0:W-:Y:S04]  /*27c60*/  STL [R1+0x17a8], R7 ;  /* 0x0017a80701007387 */ /* 0x0001e80000100800 */
[----:B------:R1:W-:Y:S04]  /*27c70*/  STL [R1+0x179c], R6 ;  /* 0x00179c0601007387 */ /* 0x0003e80000100800 */
[----:B------:R-:W5:Y:S01]  /*27c80*/  LDL.LU R28, [R1+0x2c] ;  /* 0x00002c00011c7983 */ /* 0x000f620000300800 */
[----:B0-----:R-:W-:Y:S02]  /*27c90*/  LEA R7, P2, R19, R2, 0x1 ;  /* 0x0000000213077211 */ /* 0x001fe400078408ff */
[----:B-1----:R-:W-:-:S03]  /*27ca0*/  LEA.HI.X.SX32 R6, R13, R3, 0x1, P3 ;  /* 0x000000030d067211 */ /* 0x002fc600018f0eff */
[----:B------:R-:W-:Y:S04]  /*27cb0*/  STL [R1+0x17a0], R7 ;  /* 0x0017a00701007387 */ /* 0x000fe80000100800 */
[----:B------:R0:W-:Y:S04]  /*27cc0*/  STL [R1+0x1794], R6 ;  /* 0x0017940601007387 */ /* 0x0001e80000100800 */
[----:B0-----:R-:W5:Y:S01]  /*27cd0*/  LDL.LU R6, [R1+0x34] ;  /* 0x0000340001067983 */ /* 0x001f620000300800 */
[----:B------:R-:W-:Y:S02]  /*27ce0*/  LEA R8, P3, R20, R2, 0x1 ;  /* 0x0000000214087211 */ /* 0x000fe400078608ff */
[----:B------:R-:W-:-:S02]  /*27cf0*/  LEA.HI.X.SX32 R7, R14, R3, 0x1, P4 ;  /* 0x000000030e077211 */ /* 0x000fc400020f0eff */
[----:B------:R-:W-:Y:S01]  /*27d00*/  LEA R9, P4, R21, R2, 0x1 ;  /* 0x0000000215097211 */ /* 0x000fe200078808ff */
[----:B------:R0:W-:Y:S04]  /*27d10*/  STL [R1+0x1798], R8 ;  /* 0x0017980801007387 */ /* 0x0001e80000100800 */
[----:B------:R1:W-:Y:S01]  /*27d20*/  STL [R1+0x178c], R7 ;  /* 0x00178c0701007387 */ /* 0x0003e20000100800 */
[----:B0-----:R-:W-:-:S03]  /*27d30*/  LEA.HI.X.SX32 R8, R15, R3, 0x1, P5 ;  /* 0x000000030f087211 */ /* 0x001fc600028f0eff */
[----:B------:R0:W-:Y:S01]  /*27d40*/  STL [R1+0x1790], R9 ;  /* 0x0017900901007387 */ /* 0x0001e20000100800 */
[----:B-1----:R-:W-:-:S03]  /*27d50*/  LEA R7, P5, R22, R2, 0x1 ;  /* 0x0000000216077211 */ /* 0x002fc600078a08ff */
[----:B------:R1:W-:Y:S01]  /*27d60*/  STL [R1+0x1784], R8 ;  /* 0x0017840801007387 */ /* 0x0003e20000100800 */
[----:B0-----:R-:W-:-:S03]  /*27d70*/  LEA.HI.X.SX32 R9, R16, R3, 0x1, P6 ;  /* 0x0000000310097211 */ /* 0x001fc600030f0eff */
[----:B------:R0:W-:Y:S01]  /*27d80*/  STL [R1+0x1788], R7 ;  /* 0x0017880701007387 */ /* 0x0001e20000100800 */
[----:B-1----:R-:W-:-:S03]  /*27d90*/  LEA R8, P6, R23, R2, 0x1 ;  /* 0x0000000217087211 */ /* 0x002fc600078c08ff */
[----:B------:R-:W-:Y:S01]  /*27da0*/  STL [R1+0x177c], R9 ;  /* 0x00177c0901007387 */ /* 0x000fe20000100800 */
[----:B0-----:R-:W-:-:S03]  /*27db0*/  LEA.HI.X.SX32 R7, R17, R3, 0x1, P0 ;  /* 0x0000000311077211 */ /* 0x001fc600000f0eff */
[----:B------:R-:W5:Y:S04]  /*27dc0*/  LDL.LU R17, [R1+0x44] ;  /* 0x0000440001117983 */ /* 0x000f680000300800 */
[----:B------:R-:W-:Y:S04]  /*27dd0*/  STL [R1+0x1780], R8 ;  /* 0x0017800801007387 */ /* 0x000fe80000100800 */
[----:B------:R-:W5:Y:S04]  /*27de0*/  LDL.LU R16, [R1+0x50] ;  /* 0x0000500001107983 */ /* 0x000f680000300800 */
[----:B------:R0:W-:Y:S02]  /*27df0*/  STL [R1+0x1774], R7 ;  /* 0x0017740701007387 */ /* 0x0001e40000100800 */
[----:B0-----:R-:W-:-:S02]  /*27e00*/  LEA.HI.X.SX32 R7, R18, R3, 0x1, P1 ;  /* 0x0000000312077211 */ /* 0x001fc400008f0eff */
[----:B------:R-:W5:Y:S01]  /*27e10*/  LDL.LU R18, [R1+0x3c] ;  /* 0x00003c0001127983 */ /* 0x000f620000300800 */
[----:B------:R-:W-:-:S05]  /*27e20*/  LEA R8, P0, R24, R2, 0x1 ;  /* 0x0000000218087211 */ /* 0x000fca00078008ff */
[----:B------:R0:W-:Y:S04]  /*27e30*/  STL [R1+0x1778], R8 ;  /* 0x0017780801007387 */ /* 0x0001e80000100800 */
[----:B------:R-:W5:Y:S01]  /*27e40*/  LDL.LU R15, [R1+0x8c] ;  /* 0x00008c00010f7983 */ /* 0x000f620000300800 */
[----:B------:R-:W-:-:S03]  /*27e50*/  LEA R9, P1, R25, R2, 0x1 ;  /* 0x0000000219097211 */ /* 0x000fc600078208ff */
[----:B------:R1:W-:Y:S01]  /*27e60*/  STL [R1+0x176c], R7 ;  /* 0x00176c0701007387 */ /* 0x0003e20000100800 */
[----:B0-----:R-:W-:-:S03]  /*27e70*/  LEA.HI.X.SX32 R8, R19, R3, 0x1, P2 ;  /* 0x0000000313087211 */ /* 0x001fc600010f0eff */
[----:B-1----:R-:W5:Y:S04]  /*27e80*/  LDL.LU R7, [R1+0x98] ;  /* 0x0000980001077983 */ /* 0x002f680000300800 */
[----:B------:R0:W-:Y:S04]  /*27e90*/  STL [R1+0x1770], R9 ;  /* 0x0017700901007387 */ /* 0x0001e80000100800 */
[----:B------:R1:W-:Y:S04]  /*27ea0*/  STL [R1+0x1764], R8 ;  /* 0x0017640801007387 */ /* 0x0003e80000100800 */
[----:B------:R-:W5:Y:S01]  /*27eb0*/  LDL.LU R14, [R1+0xa0] ;  /* 0x0000a000010e7983 */ /* 0x000f620000300800 */
[----:B0-----:R-:W-:-:S02]  /*27ec0*/  LEA R9, P2, R26, R2, 0x1 ;  /* 0x000000021a097211 */ /* 0x001fc400078408ff */
[----:B-1----:R-:W-:-:S03]  /*27ed0*/  LEA.HI.X.SX32 R8, R20, R3, 0x1, P3 ;  /* 0x0000000314087211 */ /* 0x002fc600018f0eff */
[----:B------:R-:W-:Y:S04]  /*27ee0*/  STL [R1+0x1768], R9 ;  /* 0x0017680901007387 */ /* 0x000fe80000100800 */
[----:B------:R0:W-:Y:S04]  /*27ef0*/  STL [R1+0x175c], R8 ;  /* 0x00175c0801007387 */ /* 0x0001e80000100800 */
[----:B------:R-:W5:Y:S01]  /*27f00*/  LDL.LU R13, [R1+0xac] ;  /* 0x0000ac00010d7983 */ /* 0x000f620000300800 */
[----:B0-----:R-:W-:Y:S02]  /*27f10*/  LEA.HI.X.SX32 R8, R21, R3, 0x1, P4 ;  /* 0x0000000315087211 */ /* 0x001fe400020f0eff */
[----:B--2---:R-:W-:-:S05]  /*27f20*/  LEA R9, P3, R5, R2, 0x1 ;  /* 0x0000000205097211 */ /* 0x004fca00078608ff */
[----:B------:R3:W-:Y:S04]  /*27f30*/  STL [R1+0x1760], R9 ;  /* 0x0017600901007387 */ /* 0x0007e80000100800 */
[----:B------:R0:W-:Y:S04]  /*27f40*/  STL [R1+0x1754], R8 ;  /* 0x0017540801007387 */ /* 0x0001e80000100800 */
[----:B------:R-:W2:Y:S01]  /*27f50*/  LDL.LU R12, [R1+0xb4] ;  /* 0x0000b400010c7983 */ /* 0x000ea20000300800 */
[----:B---3--:R-:W-:Y:S02]  /*27f60*/  LEA R9, P4, R4, R2, 0x1 ;  /* 0x0000000204097211 */ /* 0x008fe400078808ff */
[----:B0-----:R-:W-:-:S03]  /*27f70*/  LEA.HI.X.SX32 R8, R22, R3, 0x1, P5 ;  /* 0x0000000316087211 */ /* 0x001fc600028f0eff */
[----:B------:R4:W-:Y:S04]  /*27f80*/  STL [R1+0x1758], R9 ;  /* 0x0017580901007387 */ /* 0x0009e80000100800 */
[----:B------:R0:W-:Y:S04]  /*27f90*/  STL [R1+0x174c], R8 ;  /* 0x00174c0801007387 */ /* 0x0001e80000100800 */
[----:B------:R-:W3:Y:S01]  /*27fa0*/  LDL.LU R11, [R1+0xc8] ;  /* 0x0000c800010b7983 */ /* 0x000ee20000300800 */
[----:B----4-:R-:W-:Y:S02]  /*27fb0*/  LEA R9, P5, R27, R2, 0x1 ;  /* 0x000000021b097211 */ /* 0x010fe400078a08ff */
[----:B0-----:R-:W-:-:S03]  /*27fc0*/  LEA.HI.X.SX32 R8, R23, R3, 0x1, P6 ;  /* 0x0000000317087211 */ /* 0x001fc600030f0eff */
[----:B------:R5:W-:Y:S04]  /*27fd0*/  STL [R1+0x1750], R9 ;  /* 0x0017500901007387 */ /* 0x000be80000100800 */
[----:B------:R0:W-:Y:S04]  /*27fe0*/  STL [R1+0x1744], R8 ;  /* 0x0017440801007387 */ /* 0x0001e80000100800 */
[----:B------:R-:W4:Y:S01]  /*27ff0*/  LDL.LU R10, [R1+0xd0] ;  /* 0x0000d000010a7983 */ /* 0x000f220000300800 */
[----:B-----5:R-:W-:Y:S02]  /*28000*/  LEA R9, P6, R28, R2, 0x1 ;  /* 0x000000021c097211 */ /* 0x020fe400078c08ff */
[----:B0-----:R-:W-:-:S03]  /*28010*/  LEA.HI.X.SX32 R8, R24, R3, 0x1, P0 ;  /* 0x0000000318087211 */ /* 0x001fc600000f0eff */
[----:B------:R0:W-:Y:S04]  /*28020*/  STL [R1+0x1748], R9 ;  /* 0x0017480901007387 */ /* 0x0001e80000100800 */
[----:B------:R1:W-:Y:S04]  /*28030*/  STL [R1+0x173c], R8 ;  /* 0x00173c0801007387 */ /* 0x0003e80000100800 */
[----:B0-----:R-:W5:Y:S01]  /*28040*/  LDL.LU R9, [R1+0x174] ;  /* 0x0001740001097983 */ /* 0x001f620000300800 */
[----:B------:R-:W-:Y:S02]  /*28050*/  LEA R19, P0, R6, R2, 0x1 ;  /* 0x0000000206137211 */ /* 0x000fe400078008ff */
[----:B-1----:R-:W-:-:S03]  /*28060*/  LEA.HI.X.SX32 R8, R25, R3, 0x1, P1 ;  /* 0x0000000319087211 */ /* 0x002fc600008f0eff */
[----:B------:R-:W-:Y:S04]  /*28070*/  STL [R1+0x1740], R19 ;  /* 0x0017401301007387 */ /* 0x000fe80000100800 */
[----:B------:R0:W-:Y:S04]  /*28080*/  STL [R1+0x1734], R8 ;  /* 0x0017340801007387 */ /* 0x0001e80000100800 */
[----:B0-----:R-:W5:Y:S01]  /*28090*/  LDL.LU R8, [R1+0x178] ;  /* 0x0001780001087983 */ /* 0x001f620000300800 */
[----:B------:R-:W-:Y:S02]  /*280a0*/  LEA.HI.X.SX32 R19, R26, R3, 0x1, P2 ;  /* 0x000000031a137211 */ /* 0x000fe400010f0eff */
[----:B------:R-:W-:-:S05]  /*280b0*/  LEA R20, P1, R18, R2, 0x1 ;  /* 0x0000000212147211 */ /* 0x000fca00078208ff */
[----:B------:R0:W-:Y:S04]  /*280c0*/  STL [R1+0x1738], R20 ;  /* 0x0017381401007387 */ /* 0x0001e80000100800 */
[----:B------:R1:W-:Y:S01]  /*280d0*/  STL [R1+0x830], R19 ;  /* 0x0008301301007387 */ /* 0x0003e20000100800 */
[-C--:B0-----:R-:W-:Y:S02]  /*280e0*/  LEA R20, P2, R17, R2.reuse, 0x1 ;  /* 0x0000000211147211 */ /* 0x081fe400078408ff */
[----:B-1----:R-:W-:Y:S02]  /*280f0*/  LEA.HI.X.SX32 R19, R5, R3, 0x1, P3 ;  /* 0x0000000305137211 */ /* 0x002fe400018f0eff */
[----:B------:R-:W5:Y:S04]  /*28100*/  LDL.LU R5, [R1+0x17c] ;  /* 0x00017c0001057983 */ /* 0x000f680000300800 */
[----:B------:R0:W-:Y:S04]  /*28110*/  STL [R1+0x850], R20 ;  /* 0x0008501401007387 */ /* 0x0001e80000100800 */
[----:B------:R1:W-:Y:S01]  /*28120*/  STL [R1+0x834], R19 ;  /* 0x0008341301007387 */ /* 0x0003e20000100800 */
[----:B0-----:R-:W-:-:S02]  /*28130*/  LEA R20, P3, R16, R2, 0x1 ;  /* 0x0000000210147211 */ /* 0x001fc400078608ff */
[-C--:B-1----:R-:W-:Y:S02]  /*28140*/  LEA.HI.X.SX32 R19, R4, R3.reuse, 0x1, P4 ;  /* 0x0000000304137211 */ /* 0x082fe400020f0eff */
[----:B------:R-:W5:Y:S04]  /*28150*/  LDL.LU R4, [R1+0x180] ;  /* 0x0001800001047983 */ /* 0x000f680000300800 */
[----:B------:R-:W-:Y:S04]  /*28160*/  STL [R1+0x858], R20 ;  /* 0x0008581401007387 */ /* 0x000fe80000100800 */
[----:B------:R0:W-:Y:S02]  /*28170*/  STL [R1+0x838], R19 ;  /* 0x0008381301007387 */ /* 0x0001e40000100800 */
[----:B0-----:R-:W-:-:S02]  /*28180*/  LEA.HI.X.SX32 R19, R27, R3, 0x1, P5 ;  /* 0x000000031b137211 */ /* 0x001fc400028f0eff */
[----:B------:R-:W5:Y:S01]  /*28190*/  LDL.LU R27, [R1+0x184] ;  /* 0x00018400011b7983 */ /* 0x000f620000300800 */
        /* <DEDUP_REMOVED lines=20> */
[----:B--2---:R-:W-:-:S05]  /*282e0*/  LEA R20, P1, R12, R2, 0x1 ;  /* 0x000000020c147211 */ /* 0x004fca00078208ff */
[----:B------:R3:W-:Y:S04]  /*282f0*/  STL [R1+0x880], R20 ;  /* 0x0008801401007387 */ /* 0x0007e80000100800 */
[----:B------:R0:W-:Y:S01]  /*28300*/  STL [R1+0x84c], R19 ;  /* 0x00084c1301007387 */ /* 0x0001e20000100800 */
[-C--:B---3--:R-:W-:Y:S02]  /*28310*/  LEA R20, P2, R11, R2.reuse, 0x1 ;  /* 0x000000020b147211 */ /* 0x088fe400078408ff */
[----:B0-----:R-:W-:Y:S02]  /*28320*/  LEA.HI.X.SX32 R19, R16, R3, 0x1, P3 ;  /* 0x0000000310137211 */ /* 0x001fe400018f0eff */
[----:B------:R-:W2:Y:S04]  /*28330*/  LDL.LU R16, [R1+0x1a4] ;  /* 0x0001a40001107983 */ /* 0x000ea80000300800 */
[----:B------:R4:W-:Y:S04]  /*28340*/  STL [R1+0x888], R20 ;  /* 0x0008881401007387 */ /* 0x0009e80000100800 */
[----:B------:R0:W-:Y:S01]  /*28350*/  STL [R1+0x854], R19 ;  /* 0x0008541301007387 */ /* 0x0001e20000100800 */
[----:B----4-:R-:W-:-:S02]  /*28360*/  LEA R20, P3, R10, R2, 0x1 ;  /* 0x000000020a147211 */ /* 0x010fc400078608ff */
[----:B0-----:R-:W-:Y:S02]  /*28370*/  LEA.HI.X.SX32 R19, R15, R3, 0x1, P4 ;  /* 0x000000030f137211 */ /* 0x001fe400020f0eff */
[----:B------:R-:W3:Y:S04]  /*28380*/  LDL.LU R15, [R1+0x1a8] ;  /* 0x0001a800010f7983 */ /* 0x000ee80000300800 */
[----:B------:R5:W-:Y:S04]  /*28390*/  STL [R1+0x890], R20 ;  /* 0x0008901401007387 */ /* 0x000be80000100800 */
[----:B------:R0:W-:Y:S01]  /*283a0*/  STL [R1+0x85c], R19 ;  /* 0x00085c1301007387 */ /* 0x0001e20000100800 */
[----:B-----5:R-:W-:-:S02]  /*283b0*/  LEA R20, P4, R9, R2, 0x1 ;  /* 0x0000000209147211 */ /* 0x020fc400078808ff */
[----:B0-----:R-:W-:Y:S02]  /*283c0*/  LEA.HI.X.SX32 R19, R7, R3, 0x1, P5 ;  /* 0x0000000307137211 */ /* 0x001fe400028f0eff */
[----:B------:R-:W4:Y:S04]  /*283d0*/  LDL.LU R7, [R1+0x1b4] ;  /* 0x0001b40001077983 */ /* 0x000f280000300800 */
        /* <DEDUP_REMOVED lines=10> */
[----:B------:R-:W-:Y:S04]  /*28480*/  STL [R1+0x8a8], R20 ;  /* 0x0008a81401007387 */ /* 0x000fe80000100800 */
[----:B------:R0:W-:Y:S02]  /*28490*/  STL [R1+0x874], R19 ;  /* 0x0008741301007387 */ /* 0x0001e40000100800 */
[----:B0-----:R-:W-:Y:S02]  /*284a0*/  LEA.HI.X.SX32 R19, R12, R3, 0x1, P1 ;  /* 0x000000030c137211 */ /* 0x001fe400008f0eff */
[-C--:B------:R-:W-:Y:S01]  /*284b0*/  LEA R20, P0, R4, R2.reuse, 0x1 ;  /* 0x0000000204147211 */ /* 0x080fe200078008ff */
        /* <DEDUP_REMOVED lines=31> */
[----:B------:R-:W-:Y:S04]  /*286b0*/  STL [R1+0x8e0], R20 ;  /* 0x0008e01401007387 */ /* 0x000fe80000100800 */
[----:B------:R0:W-:Y:S02]  /*286c0*/  STL [R1+0x8ac], R19 ;  /* 0x0008ac1301007387 */ /* 0x0001e40000100800 */
[----:B0-----:R-:W-:Y:S02]  /*286d0*/  LEA.HI.X.SX32 R19, R27, R3, 0x1, P1 ;  /* 0x000000031b137211 */ /* 0x001fe400008f0eff */
[-C--:B---3--:R-:W-:Y:S01]  /*286e0*/  LEA R20, P0, R15, R2.reuse, 0x1 ;  /* 0x000000020f147211 */ /* 0x088fe200078008ff */
        /* <DEDUP_REMOVED lines=24> */
[----:B------:R-:W5:Y:S01]  /*28870*/  LDL.LU R16, [R1+0x21c] ;  /* 0x00021c0001107983 */ /* 0x000f620000300800 */
[----:B------:R-:W-:-:S05]  /*28880*/  LEA R20, P5, R11, R2, 0x1 ;  /* 0x000000020b147211 */ /* 0x000fca00078a08ff */
[----:B------:R-:W-:Y:S04]  /*28890*/  STL [R1+0x910], R20 ;  /* 0x0009101401007387 */ /* 0x000fe80000100800 */
[----:B------:R0:W-:Y:S02]  /*288a0*/  STL [R1+0x8dc], R19 ;  /* 0x0008dc1301007387 */ /* 0x0001e40000100800 */
[-C--:B0-----:R-:W-:Y:S02]  /*288b0*/  LEA.HI.X.SX32 R19, R15, R3.reuse, 0x1, P0 ;  /* 0x000000030f137211 */ /* 0x081fe400000f0eff */
[----:B------:R-:W-:Y:S01]  /*288c0*/  LEA R20, P6, R10, R2, 0x1 ;  /* 0x000000020a147211 */ /* 0x000fe200078c08ff */
        /* <DEDUP_REMOVED lines=29> */
[----:B------:R-:W2:Y:S01]  /*28aa0*/  LDL.LU R10, [R1+0x23c] ;  /* 0x00023c00010a7983 */ /* 0x000ea20000300800 */
[----:B---3--:R-:W-:-:S05]  /*28ab0*/  LEA R20, P5, R28, R2, 0x1 ;  /* 0x000000021c147211 */ /* 0x008fca00078a08ff */
[----:B------:R-:W-:Y:S04]  /*28ac0*/  STL [R1+0x948], R20 ;  /* 0x0009481401007387 */ /* 0x000fe80000100800 */
[----:B------:R0:W-:Y:S02]  /*28ad0*/  STL [R1+0x914], R19 ;  /* 0x0009141301007387 */ /* 0x0001e40000100800 */
[----:B0-----:R-:W-:Y:S02]  /*28ae0*/  LEA.HI.X.SX32 R19, R9, R3, 0x1, P0 ;  /* 0x0000000309137211 */ /* 0x001fe400000f0eff */
[-C--:B----4-:R-:W-:Y:S01]  /*28af0*/  LEA R20, P6, R6, R2.reuse, 0x1 ;  /* 0x0000000206147211 */ /* 0x090fe200078c08ff */
        /* <DEDUP_REMOVED lines=59> */
[----:B------:R-:W3:Y:S01]  /*28eb0*/  LDL.LU R14, [R1+0x278] ;  /* 0x00027800010e7983 */ /* 0x000ee20000300800 */
[----:B----4-:R-:W-:-:S05]  /*28ec0*/  LEA R20, P4, R8, R2, 0x1 ;  /* 0x0000000208147211 */ /* 0x010fca00078808ff */
[----:B------:R-:W-:Y:S04]  /*28ed0*/  STL [R1+0x9b0], R20 ;  /* 0x0009b01401007387 */ /* 0x000fe80000100800 */
[----:B------:R0:W-:Y:S02]  /*28ee0*/  STL [R1+0x97c], R19 ;  /* 0x00097c1301007387 */ /* 0x0001e40000100800 */
[----:B0-----:R-:W-:Y:S02]  /*28ef0*/  LEA.HI.X.SX32 R19, R13, R3, 0x1, P6 ;  /* 0x000000030d137211 */ /* 0x001fe400030f0eff */
[-C--:B-----5:R-:W-:Y:S01]  /*28f00*/  LEA R20, P5, R5, R2.reuse, 0x1 ;  /* 0x0000000205147211 */ /* 0x0a0fe200078a08ff */
        /* <DEDUP_REMOVED lines=59> */
[----:B------:R-:W4:Y:S01]  /*292c0*/  LDL.LU R17, [R1+0x3c0] ;  /* 0x0003c00001117983 */ /* 0x000f220000300800 */
[----:B-----5:R-:W-:-:S05]  /*292d0*/  LEA R20, P3, R12, R2, 0x1 ;  /* 0x000000020c147211 */ /* 0x020fca00078608ff */
        /* <DEDUP_REMOVED lines=1783> */
[----:B--2---:R-:W-:Y:S01]  /*30250*/  LEA R20, P3, R12, R2, 0x1 ;  /* 0x000000020c147211 */ /* 0x004fe200078608ff */
[----:B------:R-:W2:Y:S04]  /*30260*/  LDL.LU R17, [R1+0x118] ;  /* 0x0001180001117983 */ /* 0x000ea80000300800 */
[----:B------:R-:W-:Y:S04]  /*30270*/  STL [R1+0x1540], R20 ;  /* 0x0015401401007387 */ /* 0x000fe80000100800 */
[----:B------:R0:W-:Y:S02]  /*30280*/  STL [R1+0x150c], R19 ;  /* 0x00150c1301007387 */ /* 0x0001e40000100800 */
[----:B0-----:R-:W-:-:S02]  /*30290*/  LEA.HI.X.SX32 R19, R16, R3, 0x1, P5 ;  /* 0x0000000310137211 */ /* 0x001fc400028f0eff */
        /* <DEDUP_REMOVED lines=23> */
[----:B------:R0:W-:Y:S01]  /*30410*/  STL [R1+0x1534], R19 ;  /* 0x0015341301007387 */ /* 0x0001e20000100800 */
[-C--:B------:R-:W-:Y:S02]  /*30420*/  LEA.HI.X.SX32 R11, R11, R3.reuse, 0x1, P4 ;  /* 0x000000030b0b7211 */ /* 0x080fe400020f0eff */
[----:B0-----:R-:W-:Y:S02]  /*30430*/  LEA.HI.X.SX32 R19, R12, R3, 0x1, P3 ;  /* 0x000000030c137211 */ /* 0x001fe400018f0eff */
[----:B------:R-:W5:Y:S01]  /*30440*/  LDL.LU R12, [R1+0x100] ;  /* 0x00010000010c7983 */ /* 0x000f620000300800 */
[----:B------:R-:W-:-:S05]  /*30450*/  LEA R20, P2, R4, R2, 0x1 ;  /* 0x0000000204147211 */ /* 0x000fca00078408ff */
[----:B------:R-:W-:Y:S04]  /*30460*/  STL [R1+0x1570], R20 ;  /* 0x0015701401007387 */ /* 0x000fe80000100800 */
[----:B------:R0:W-:Y:S04]  /*30470*/  STL [R1+0x153c], R19 ;  /* 0x00153c1301007387 */ /* 0x0001e80000100800 */
[----:B0-----:R-:W5:Y:S01]  /*30480*/  LDL.LU R19, [R1+0xfc] ;  /* 0x0000fc0001137983 */ /* 0x001f620000300800 */
[----:B------:R-:W-:-:S05]  /*30490*/  LEA R20, P3, R27, R2, 0x1 ;  /* 0x000000021b147211 */ /* 0x000fca00078608ff */
[----:B------:R-:W-:Y:S04]  /*304a0*/  STL [R1+0x1578], R20 ;  /* 0x0015781401007387 */ /* 0x000fe80000100800 */
[----:B------:R0:W-:Y:S04]  /*304b0*/  STL [R1+0x1544], R11 ;  /* 0x0015440b01007387 */ /* 0x0001e80000100800 */
[----:B0-----:R-:W5:Y:S01]  /*304c0*/  LDL.LU R11, [R1+0xf8] ;  /* 0x0000f800010b7983 */ /* 0x001f620000300800 */
[----:B------:R-:W-:Y:S02]  /*304d0*/  LEA.HI.X.SX32 R10, R10, R3, 0x1, P5 ;  /* 0x000000030a0a7211 */ /* 0x000fe400028f0eff */
[----:B------:R-:W-:-:S02]  /*304e0*/  LEA R20, P4, R28, R2, 0x1 ;  /* 0x000000021c147211 */ /* 0x000fc400078808ff */
[----:B------:R-:W-:-:S03]  /*304f0*/  LEA.HI.X.SX32 R9, R9, R3, 0x1, P6 ;  /* 0x0000000309097211 */ /* 0x000fc600030f0eff */
[----:B------:R-:W-:Y:S04]  /*30500*/  STL [R1+0x1580], R20 ;  /* 0x0015801401007387 */ /* 0x000fe80000100800 */
[----:B------:R0:W-:Y:S01]  /*30510*/  STL [R1+0x154c], R10 ;  /* 0x00154c0a01007387 */ /* 0x0001e20000100800 */
[----:B------:R-:W-:-:S03]  /*30520*/  LEA.HI.X.SX32 R8, R8, R3, 0x1, P0 ;  /* 0x0000000308087211 */ /* 0x000fc600000f0eff */
[----:B0-----:R-:W5:Y:S01]  /*30530*/  LDL.LU R10, [R1+0xf4] ;  /* 0x0000f400010a7983 */ /* 0x001f620000300800 */
[----:B------:R-:W-:-:S05]  /*30540*/  LEA R20, P5, R6, R2, 0x1 ;  /* 0x0000000206147211 */ /* 0x000fca00078a08ff */
        /* <DEDUP_REMOVED lines=9> */
[----:B--2---:R-:W-:-:S05]  /*305e0*/  LEA R20, P0, R17, R2, 0x1 ;  /* 0x0000000211147211 */ /* 0x004fca00078008ff */
[----:B------:R-:W-:Y:S04]  /*305f0*/  STL [R1+0x1598], R20 ;  /* 0x0015981401007387 */ /* 0x000fe80000100800 */
[----:B------:R0:W-:Y:S01]  /*30600*/  STL [R1+0x1564], R5 ;  /* 0x0015640501007387 */ /* 0x0001e20000100800 */
[----:B------:R-:W-:-:S03]  /*30610*/  LEA.HI.X.SX32 R21, R27, R3, 0x1, P3 ;  /* 0x000000031b157211 */ /* 0x000fc600018f0eff */
[----:B0-----:R-:W2:Y:S01]  /*30620*/  LDL.LU R5, [R1+0xe8] ;  /* 0x0000e80001057983 */ /* 0x001ea20000300800 */
[----:B------:R-:W-:-:S05]  /*30630*/  LEA R20, P1, R16, R2, 0x1 ;  /* 0x0000000210147211 */ /* 0x000fca00078208ff */
[----:B------:R-:W-:Y:S04]  /*30640*/  STL [R1+0x15a0], R20 ;  /* 0x0015a01401007387 */ /* 0x000fe80000100800 */
[----:B------:R0:W-:Y:S04]  /*30650*/  STL [R1+0x156c], R4 ;  /* 0x00156c0401007387 */ /* 0x0001e80000100800 */
[----:B0-----:R-:W2:Y:S01]  /*30660*/  LDL.LU R4, [R1+0xe4] ;  /* 0x0000e40001047983 */ /* 0x001ea20000300800 */
[----:B---3--:R-:W-:-:S05]  /*30670*/  LEA R20, P2, R15, R2, 0x1 ;  /* 0x000000020f147211 */ /* 0x008fca00078408ff */
[----:B------:R-:W-:Y:S04]  /*30680*/  STL [R1+0x15a8], R20 ;  /* 0x0015a81401007387 */ /* 0x000fe80000100800 */
[----:B------:R0:W-:Y:S04]  /*30690*/  STL [R1+0x1574], R21 ;  /* 0x0015741501007387 */ /* 0x0001e80000100800 */
[----:B------:R-:W3:Y:S01]  /*306a0*/  LDL.LU R27, [R1+0xe0] ;  /* 0x0000e000011b7983 */ /* 0x000ee20000300800 */
[----:B0-----:R-:W-:Y:S02]  /*306b0*/  LEA.HI.X.SX32 R21, R28, R3, 0x1, P4 ;  /* 0x000000031c157211 */ /* 0x001fe400020f0eff */
[----:B----4-:R-:W-:-:S05]  /*306c0*/  LEA R20, P3, R7, R2, 0x1 ;  /* 0x0000000207147211 */ /* 0x010fca00078608ff */
[----:B------:R-:W-:Y:S04]  /*306d0*/  STL [R1+0x15b0], R20 ;  /* 0x0015b01401007387 */ /* 0x000fe80000100800 */
[----:B------:R0:W-:Y:S04]  /*306e0*/  STL [R1+0x157c], R21 ;  /* 0x00157c1501007387 */ /* 0x0001e80000100800 */
[----:B------:R-:W4:Y:S01]  /*306f0*/  LDL.LU R28, [R1+0xdc] ;  /* 0x0000dc00011c7983 */ /* 0x000f220000300800 */
[----:B0-----:R-:W-:Y:S02]  /*30700*/  LEA.HI.X.SX32 R21, R6, R3, 0x1, P5 ;  /* 0x0000000306157211 */ /* 0x001fe400028f0eff */
[----:B-----5:R-:W-:-:S05]  /*30710*/  LEA R20, P4, R14, R2, 0x1 ;  /* 0x000000020e147211 */ /* 0x020fca00078808ff */
[----:B------:R0:W-:Y:S04]  /*30720*/  STL [R1+0x15b8], R20 ;  /* 0x0015b81401007387 */ /* 0x0001e80000100800 */
[----:B------:R-:W5:Y:S04]  /*30730*/  LDL.LU R6, [R1+0xd8] ;  /* 0x0000d80001067983 */ /* 0x000f680000300800 */
[----:B------:R1:W-:Y:S01]  /*30740*/  STL [R1+0x1584], R21 ;  /* 0x0015841501007387 */ /* 0x0003e20000100800 */
[----:B0-----:R-:W-:Y:S02]  /*30750*/  LEA R20, P5, R13, R2, 0x1 ;  /* 0x000000020d147211 */ /* 0x001fe400078a08ff */
[----:B-1----:R-:W-:-:S03]  /*30760*/  LEA.HI.X.SX32 R21, R18, R3, 0x1, P6 ;  /* 0x0000000312157211 */ /* 0x002fc600030f0eff */
[----:B------:R0:W-:Y:S04]  /*30770*/  STL [R1+0x15c0], R20 ;  /* 0x0015c01401007387 */ /* 0x0001e80000100800 */
[----:B------:R-:W5:Y:S04]  /*30780*/  LDL.LU R18, [R1+0xd4] ;  /* 0x0000d40001127983 */ /* 0x000f680000300800 */
[----:B------:R1:W-:Y:S01]  /*30790*/  STL [R1+0x158c], R21 ;  /* 0x00158c1501007387 */ /* 0x0003e20000100800 */
[----:B------:R-:W-:Y:S02]  /*307a0*/  LEA.HI.X.SX32 R16, R16, R3, 0x1, P1 ;  /* 0x0000000310107211 */ /* 0x000fe400008f0eff */
[----:B0-----:R-:W-:-:S02]  /*307b0*/  LEA R20, P6, R12, R2, 0x1 ;  /* 0x000000020c147211 */ /* 0x001fc400078c08ff */
[----:B-1----:R-:W-:-:S03]  /*307c0*/  LEA.HI.X.SX32 R21, R17, R3, 0x1, P0 ;  /* 0x0000000311157211 */ /* 0x002fc600000f0eff */
[----:B------:R0:W-:Y:S04]  /*307d0*/  STL [R1+0x15c8], R20 ;  /* 0x0015c81401007387 */ /* 0x0001e80000100800 */
[----:B------:R-:W5:Y:S01]  /*307e0*/  LDL.LU R17, [R1+0xcc] ;  /* 0x0000cc0001117983 */ /* 0x000f620000300800 */
[----:B------:R-:W-:-:S03]  /*307f0*/  LEA.HI.X.SX32 R15, R15, R3, 0x1, P2 ;  /* 0x000000030f0f7211 */ /* 0x000fc600010f0eff */
[----:B------:R-:W-:Y:S01]  /*30800*/  STL [R1+0x1594], R21 ;  /* 0x0015941501007387 */ /* 0x000fe20000100800 */
[----:B0-----:R-:W-:-:S05]  /*30810*/  LEA R20, P0, R19, R2, 0x1 ;  /* 0x0000000213147211 */ /* 0x001fca00078008ff */
[----:B------:R-:W-:Y:S04]  /*30820*/  STL [R1+0x15d0], R20 ;  /* 0x0015d01401007387 */ /* 0x000fe80000100800 */
[----:B------:R0:W-:Y:S04]  /*30830*/  STL [R1+0x159c], R16 ;  /* 0x00159c1001007387 */ /* 0x0001e80000100800 */
[----:B0-----:R-:W5:Y:S01]  /*30840*/  LDL.LU R16, [R1+0xc4] ;  /* 0x0000c40001107983 */ /* 0x001f620000300800 */
[----:B------:R-:W-:-:S05]  /*30850*/  LEA R20, P1, R11, R2, 0x1 ;  /* 0x000000020b147211 */ /* 0x000fca00078208ff */
[----:B------:R-:W-:Y:S04]  /*30860*/  STL [R1+0x15d8], R20 ;  /* 0x0015d81401007387 */ /* 0x000fe80000100800 */
[----:B------:R0:W-:Y:S02]  /*30870*/  STL [R1+0x15a4], R15 ;  /* 0x0015a40f01007387 */ /* 0x0001e40000100800 */
[----:B0-----:R-:W-:Y:S02]  /*30880*/  LEA.HI.X.SX32 R15, R7, R3, 0x1, P3 ;  /* 0x00000003070f7211 */ /* 0x001fe400018f0eff */
[----:B------:R-:W5:Y:S01]  /*30890*/  LDL.LU R7, [R1+0xc0] ;  /* 0x0000c00001077983 */ /* 0x000f620000300800 */
[----:B------:R-:W-:-:S05]  /*308a0*/  LEA R20, P2, R10, R2, 0x1 ;  /* 0x000000020a147211 */ /* 0x000fca00078408ff */
[----:B------:R-:W-:Y:S01]  /*308b0*/  STL [R1+0x15e0], R20 ;  /* 0x0015e01401007387 */ /* 0x000fe20000100800 */
[----:B------:R-:W-:-:S03]  /*308c0*/  LEA.HI.X.SX32 R14, R14, R3, 0x1, P4 ;  /* 0x000000030e0e7211 */ /* 0x000fc600020f0eff */
        /* <DEDUP_REMOVED lines=14> */
[----:B------:R0:W-:Y:S04]  /*309b0*/  STL [R1+0x15f8], R20 ;  /* 0x0015f81401007387 */ /* 0x0001e80000100800 */
[----:B------:R-:W2:Y:S01]  /*309c0*/  LDL.LU R12, [R1+0xb0] ;  /* 0x0000b000010c7983 */ /* 0x000ea20000300800 */
[----:B------:R-:W-:-:S03]  /*309d0*/  LEA.HI.X.SX32 R11, R11, R3, 0x1, P1 ;  /* 0x000000030b0b7211 */ /* 0x000fc600008f0eff */
[----:B------:R-:W-:Y:S01]  /*309e0*/  STL [R1+0x15c4], R21 ;  /* 0x0015c41501007387 */ /* 0x000fe20000100800 */
[----:B0-----:R-:W-:-:S05]  /*309f0*/  LEA R20, P6, R4, R2, 0x1 ;  /* 0x0000000204147211 */ /* 0x001fca00078c08ff */
[----:B------:R3:W-:Y:S04]  /*30a00*/  STL [R1+0x1600], R20 ;  /* 0x0016001401007387 */ /* 0x0007e80000100800 */
[----:B------:R-:W-:Y:S01]  /*30a10*/  STL [R1+0x15cc], R19 ;  /* 0x0015cc1301007387 */ /* 0x000fe20000100800 */
[----:B---3--:R-:W-:Y:S02]  /*30a20*/  LEA R20, P0, R27, R2, 0x1 ;  /* 0x000000021b147211 */ /* 0x008fe400078008ff */
[----:B------:R-:W-:-:S03]  /*30a30*/  LEA.HI.X.SX32 R10, R10, R3, 0x1, P2 ;  /* 0x000000030a0a7211 */ /* 0x000fc600010f0eff */
[----:B------:R-:W-:Y:S04]  /*30a40*/  STL [R1+0x1608], R20 ;  /* 0x0016081401007387 */ /* 0x000fe80000100800 */
[----:B------:R0:W-:Y:S04]  /*30a50*/  STL [R1+0x15d4], R11 ;  /* 0x0015d40b01007387 */ /* 0x0001e80000100800 */
[----:B0-----:R-:W3:Y:S01]  /*30a60*/  LDL.LU R11, [R1+0x94] ;  /* 0x00009400010b7983 */ /* 0x001ee20000300800 */
[----:B----4-:R-:W-:-:S05]  /*30a70*/  LEA R19, P1, R28, R2, 0x1 ;  /* 0x000000021c137211 */ /* 0x010fca00078208ff */
[----:B------:R0:W-:Y:S04]  /*30a80*/  STL [R1+0x1610], R19 ;  /* 0x0016101301007387 */ /* 0x0001e80000100800 */
[----:B------:R1:W-:Y:S01]  /*30a90*/  STL [R1+0x15dc], R10 ;  /* 0x0015dc0a01007387 */ /* 0x0003e20000100800 */
[----:B0-----:R-:W-:-:S03]  /*30aa0*/  LEA.HI.X.SX32 R19, R9, R3, 0x1, P3 ;  /* 0x0000000309137211 */ /* 0x001fc600018f0eff */
[----:B-1----:R-:W4:Y:S01]  /*30ab0*/  LDL.LU R10, [R1+0x90] ;  /* 0x00009000010a7983 */ /* 0x002f220000300800 */
        /* <DEDUP_REMOVED lines=9> */
[----:B0-----:R-:W-:Y:S02]  /*30b50*/  LEA R20, P4, R17, R2, 0x1 ;  /* 0x0000000211147211 */ /* 0x001fe400078808ff */
[----:B-1----:R-:W-:-:S03]  /*30b60*/  LEA.HI.X.SX32 R19, R5, R3, 0x1, P5 ;  /* 0x0000000305137211 */ /* 0x002fc600028f0eff */
[----:B------:R-:W-:Y:S04]  /*30b70*/  STL [R1+0x1628], R20 ;  /* 0x0016281401007387 */ /* 0x000fe80000100800 */
[----:B------:R-:W5:Y:S04]  /*30b80*/  LDL.LU R5, [R1+0x80] ;  /* 0x0000800001057983 */ /* 0x000f680000300800 */
        /* <DEDUP_REMOVED lines=14> */
[----:B------:R0:W-:Y:S01]  /*30c70*/  STL [R1+0x1640], R20 ;  /* 0x0016401401007387 */ /* 0x0001e20000100800 */
[----:B------:R-:W-:-:S03]  /*30c80*/  LEA.HI.X.SX32 R18, R18, R3, 0x1, P3 ;  /* 0x0000000312127211 */ /* 0x000fc600018f0eff */
[----:B------:R1:W-:Y:S01]  /*30c90*/  STL [R1+0x160c], R19 ;  /* 0x00160c1301007387 */ /* 0x0003e20000100800 */
[----:B0-----:R-:W-:Y:S02]  /*30ca0*/  LEA.HI.X.SX32 R20, R6, R3, 0x1, P2 ;  /* 0x0000000306147211 */ /* 0x001fe400010f0eff */
[----:B------:R-:W-:-:S05]  /*30cb0*/  LEA R21, P1, R14, R2, 0x1 ;  /* 0x000000020e157211 */ /* 0x000fca00078208ff */
[----:B------:R-:W-:Y:S04]  /*30cc0*/  STL [R1+0x1648], R21 ;  /* 0x0016481501007387 */ /* 0x000fe80000100800 */
[----:B------:R-:W5:Y:S01]  /*30cd0*/  LDL.LU R6, [R1+0x70] ;  /* 0x0000700001067983 */ /* 0x000f620000300800 */
[----:B------:R-:W-:-:S03]  /*30ce0*/  IMAD R0, R0, UR4, RZ ;  /* 0x0000000400007c24 */ /* 0x000fc6000f8e02ff */
[----:B------:R-:W-:Y:S01]  /*30cf0*/  STL [R1+0x1614], R20 ;  /* 0x0016141401007387 */ /* 0x000fe20000100800 */
[----:B-1----:R-:W-:-:S05]  /*30d00*/  LEA R19, P2, R13, R2, 0x1 ;  /* 0x000000020d137211 */ /* 0x002fca00078408ff */
[----:B------:R2:W-:Y:S04]  /*30d10*/  STL [R1+0x1650], R19 ;  /* 0x0016501301007387 */ /* 0x0005e80000100800 */
[----:B------:R-:W5:Y:S04]  /*30d20*/  LDL.LU R22, [R1+0x6c] ;  /* 0x00006c0001167983 */ /* 0x000f680000300800 */
[----:B------:R0:W-:Y:S01]  /*30d30*/  STL [R1+0x161c], R18 ;  /* 0x00161c1201007387 */ /* 0x0001e20000100800 */
[----:B--2---:R-:W-:Y:S02]  /*30d40*/  LEA R19, P3, R12, R2, 0x1 ;  /* 0x000000020c137211 */ /* 0x004fe400078608ff */
[----:B------:R-:W-:-:S02]  /*30d50*/  LEA.HI.X.SX32 R16, R16, R3, 0x1, P5 ;  /* 0x0000000310107211 */ /* 0x000fc400028f0eff */
[----:B0-----:R-:W-:Y:S01]  /*30d60*/  LEA.HI.X.SX32 R18, R17, R3, 0x1, P4 ;  /* 0x0000000311127211 */ /* 0x001fe200020f0eff */
[----:B------:R-:W-:Y:S01]  /*30d70*/  STL [R1+0x1730], R19 ;  /* 0x0017301301007387 */ /* 0x000fe20000100800 */
[----:B------:R-:W-:-:S03]  /*30d80*/  LEA R17, P4, R0, R2, 0x1 ;  /* 0x0000000200117211 */ /* 0x000fc600078808ff */
[----:B------:R-:W-:Y:S04]  /*30d90*/  STL [R1+0x1624], R18 ;  /* 0x0016241201007387 */ /* 0x000fe80000100800 */
[----:B------:R-:W2:Y:S04]  /*30da0*/  LDL.LU R21, [R1+0x68] ;  /* 0x0000680001157983 */ /* 0x000ea80000300800 */
[----:B------:R-:W-:Y:S04]  /*30db0*/  STL [R1+0x1658], R17 ;  /* 0x0016581101007387 */ /* 0x000fe80000100800 */
[----:B------:R0:W-:Y:S02]  /*30dc0*/  STL [R1+0x162c], R16 ;  /* 0x00162c1001007387 */ /* 0x0001e40000100800 */
[----:B0-----:R-:W-:-:S02]  /*30dd0*/  LEA.HI.X.SX32 R16, R7, R3, 0x1, P6 ;  /* 0x0000000307107211 */ /* 0x001fc400030f0eff */
[----:B---3--:R-:W-:-:S05]  /*30de0*/  LEA R18, P5, R11, R2, 0x1 ;  /* 0x000000020b127211 */ /* 0x008fca00078a08ff */
[----:B------:R-:W-:Y:S04]  /*30df0*/  STL [R1+0x1660], R18 ;  /* 0x0016601201007387 */ /* 0x000fe80000100800 */
[----:B------:R-:W3:Y:S04]  /*30e00*/  LDL.LU R7, [R1+0x64] ;  /* 0x0000640001077983 */ /* 0x000ee80000300800 */
[----:B------:R0:W-:Y:S01]  /*30e10*/  STL [R1+0x1634], R16 ;  /* 0x0016341001007387 */ /* 0x0001e20000100800 */
[----:B------:R-:W-:Y:S02]  /*30e20*/  LEA.HI.X.SX32 R14, R14, R3, 0x1, P1 ;  /* 0x000000030e0e7211 */ /* 0x000fe400008f0eff */
[----:B----4-:R-:W-:-:S02]  /*30e30*/  LEA R17, P6, R10, R2, 0x1 ;  /* 0x000000020a117211 */ /* 0x010fc400078c08ff */
[----:B0-----:R-:W-:-:S03]  /*30e40*/  LEA.HI.X.SX32 R16, R15, R3, 0x1, P0 ;  /* 0x000000030f107211 */ /* 0x001fc600000f0eff */
[----:B------:R-:W-:Y:S04]  /*30e50*/  STL [R1+0x1668], R17 ;  /* 0x0016681101007387 */ /* 0x000fe80000100800 */
[----:B------:R-:W-:Y:S04]  /*30e60*/  STL [R1+0x163c], R16 ;  /* 0x00163c1001007387 */ /* 0x000fe80000100800 */
[----:B------:R-:W4:Y:S01]  /*30e70*/  LDL.LU R20, [R1+0x60] ;  /* 0x0000600001147983 */ /* 0x000f220000300800 */
[----:B-----5:R-:W-:-:S05]  /*30e80*/  LEA R15, P0, R9, R2, 0x1 ;  /* 0x00000002090f7211 */ /* 0x020fca00078008ff */
[----:B------:R0:W-:Y:S04]  /*30e90*/  STL [R1+0x1670], R15 ;  /* 0x0016700f01007387 */ /* 0x0001e80000100800 */
[----:B------:R1:W-:Y:S01]  /*30ea0*/  STL [R1+0x1644], R14 ;  /* 0x0016440e01007387 */ /* 0x0003e20000100800 */
[----:B0-----:R-:W-:-:S05]  /*30eb0*/  LEA R15, P1, R8, R2, 0x1 ;  /* 0x00000002080f7211 */ /* 0x001fca00078208ff */
[----:B------:R-:W-:Y:S04]  /*30ec0*/  STL [R1+0x1678], R15 ;  /* 0x0016780f01007387 */ /* 0x000fe80000100800 */
[----:B------:R-:W5:Y:S01]  /*30ed0*/  LDL.LU R19, [R1+0x5c] ;  /* 0x00005c0001137983 */ /* 0x000f620000300800 */
[----:B-1----:R-:W-:-:S05]  /*30ee0*/  LEA.HI.X.SX32 R14, R13, R3, 0x1, P2 ;  /* 0x000000030d0e7211 */ /* 0x002fca00010f0eff */
[----:B------:R0:W-:Y:S01]  /*30ef0*/  STL [R1+0x164c], R14 ;  /* 0x00164c0e01007387 */ /* 0x0001e20000100800 */
[----:B------:R-:W-:Y:S02]  /*30f00*/  LEA R13, P2, R5, R2, 0x1 ;  /* 0x00000002050d7211 */ /* 0x000fe400078408ff */
[----:B0-----:R-:W-:-:S03]  /*30f10*/  LEA.HI.X.SX32 R14, R12, R3, 0x1, P3 ;  /* 0x000000030c0e7211 */ /* 0x001fc600018f0eff */
[----:B------:R0:W-:Y:S01]  /*30f20*/  STL [R1+0x1680], R13 ;  /* 0x0016800d01007387 */ /* 0x0001e20000100800 */
[----:B------:R-:W-:-:S03]  /*30f30*/  LEA.HI.X.SX32 R12, R0, R3, 0x1, P4 ;  /* 0x00000003000c7211 */ /* 0x000fc600020f0eff */
[----:B------:R-:W-:Y:S04]  /*30f40*/  STL [R1+0x172c], R14 ;  /* 0x00172c0e01007387 */ /* 0x000fe80000100800 */
[----:B------:R-:W5:Y:S01]  /*30f50*/  LDL.LU R18, [R1+0x58] ;  /* 0x0000580001127983 */ /* 0x000f620000300800 */
[----:B0-----:R-:W-:Y:S02]  /*30f60*/  LEA R13, P3, R4, R2, 0x1 ;  /* 0x00000002040d7211 */ /* 0x001fe400078608ff */
[----:B------:R-:W-:-:S03]  /*30f70*/  LEA.HI.X.SX32 R11, R11, R3, 0x1, P5 ;  /* 0x000000030b0b7211 */ /* 0x000fc600028f0eff */
[----:B------:R-:W-:Y:S04]  /*30f80*/  STL [R1+0x1688], R13 ;  /* 0x0016880d01007387 */ /* 0x000fe80000100800 */
[----:B------:R-:W-:Y:S04]  /*30f90*/  STL [R1+0x1654], R12 ;  /* 0x0016540c01007387 */ /* 0x000fe80000100800 */
[----:B------:R-:W5:Y:S01]  /*30fa0*/  LDL.LU R17, [R1+0x54] ;  /* 0x0000540001117983 */ /* 0x000f620000300800 */
[----:B------:R-:W-:-:S05]  /*30fb0*/  LEA R0, P4, R27, R2, 0x1 ;  /* 0x000000021b007211 */ /* 0x000fca00078808ff */
[----:B------:R0:W-:Y:S04]  /*30fc0*/  STL [R1+0x1690], R0 ;  /* 0x0016900001007387 */ /* 0x0001e80000100800 */
[----:B------:R-:W-:Y:S04]  /*30fd0*/  STL [R1+0x165c], R11 ;  /* 0x00165c0b01007387 */ /* 0x000fe80000100800 */
[----:B------:R-:W5:Y:S01]  /*30fe0*/  LDL.LU R16, [R1+0x4c] ;  /* 0x00004c0001107983 */ /* 0x000f620000300800 */
[----:B0-----:R-:W-:-:S05]  /*30ff0*/  LEA R0, P5, R28, R2, 0x1 ;  /* 0x000000021c007211 */ /* 0x001fca00078a08ff */
[----:B------:R0:W-:Y:S04]  /*31000*/  STL [R1+0x1698], R0 ;  /* 0x0016980001007387 */ /* 0x0001e80000100800 */
[----:B------:R-:W5:Y:S01]  /*31010*/  LDL.LU R15, [R1+0x48] ;  /* 0x00004800010f7983 */ /* 0x000f620000300800 */
[----:B------:R-:W-:-:S05]  /*31020*/  LEA.HI.X.SX32 R10, R10, R3, 0x1, P6 ;  /* 0x000000030a0a7211 */ /* 0x000fca00030f0eff */
[----:B------:R-:W-:Y:S04]  /*31030*/  STL [R1+0x1664], R10 ;  /* 0x0016640a01007387 */ /* 0x000fe80000100800 */
[----:B------:R-:W5:Y:S01]  /*31040*/  LDL.LU R14, [R1+0x40] ;  /* 0x00004000010e7983 */ /* 0x000f620000300800 */
[----:B------:R-:W-:Y:S02]  /*31050*/  LEA.HI.X.SX32 R9, R9, R3, 0x1, P0 ;  /* 0x0000000309097211 */ /* 0x000fe400000f0eff */
[----:B0-----:R-:W-:-:S05]  /*31060*/  LEA R0, P6, R6, R2, 0x1 ;  /* 0x0000000206007211 */ /* 0x001fca00078c08ff */
[----:B------:R0:W-:Y:S04]  /*31070*/  STL [R1+0x16a0], R0 ;  /* 0x0016a00001007387 */ /* 0x0001e80000100800 */
[----:B------:R-:W5:Y:S01]  /*31080*/  LDL.LU R13, [R1+0x38] ;  /* 0x00003800010d7983 */ /* 0x000f620000300800 */
[----:B------:R-:W-:-:S03]  /*31090*/  LEA.HI.X.SX32 R8, R8, R3, 0x1, P1 ;  /* 0x0000000308087211 */ /* 0x000fc600008f0eff */
[----:B------:R-:W-:Y:S01]  /*310a0*/  STL [R1+0x166c], R9 ;  /* 0x00166c0901007387 */ /* 0x000fe20000100800 */
[----:B0-----:R-:W-:-:S05]  /*310b0*/  LEA R0, P0, R22, R2, 0x1 ;  /* 0x0000000216007211 */ /* 0x001fca00078008ff */
[----:B------:R2:W-:Y:S04]  /*310c0*/  STL [R1+0x16a8], R0 ;  /* 0x0016a80001007387 */ /* 0x0005e80000100800 */
[----:B------:R-:W5:Y:S01]  /*310d0*/  LDL.LU R12, [R1+0x30] ;  /* 0x00003000010c7983 */ /* 0x000f620000300800 */
[----:B------:R-:W-:-:S03]  /*310e0*/  LEA.HI.X.SX32 R5, R5, R3, 0x1, P2 ;  /* 0x0000000305057211 */ /* 0x000fc600010f0eff */
[----:B------:R-:W-:Y:S04]  /*310f0*/  STL [R1+0x1674], R8 ;  /* 0x0016740801007387 */ /* 0x000fe80000100800 */
[----:B------:R-:W5:Y:S01]  /*31100*/  LDL.LU R11, [R1+0x28] ;  /* 0x00002800010b7983 */ /* 0x000f620000300800 */
[----:B--2---:R-:W-:-:S05]  /*31110*/  LEA R0, P1, R21, R2, 0x1 ;  /* 0x0000000215007211 */ /* 0x004fca00078208ff */
[----:B------:R3:W-:Y:S04]  /*31120*/  STL [R1+0x16b0], R0 ;  /* 0x0016b00001007387 */ /* 0x0007e80000100800 */
[----:B------:R-:W2:Y:S01]  /*31130*/  LDL.LU R10, [R1+0x20] ;  /* 0x00002000010a7983 */ /* 0x000ea20000300800 */
[----:B------:R-:W-:-:S03]  /*31140*/  LEA.HI.X.SX32 R4, R4, R3, 0x1, P3 ;  /* 0x0000000304047211 */ /* 0x000fc600018f0eff */
[----:B------:R0:W-:Y:S04]  /*31150*/  STL [R1+0x167c], R5 ;  /* 0x00167c0501007387 */ /* 0x0001e80000100800 */
[----:B------:R-:W2:Y:S01]  /*31160*/  LDL.LU R9, [R1+0x14] ;  /* 0x0000140001097983 */ /* 0x000ea20000300800 */
[----:B------:R-:W-:Y:S02]  /*31170*/  LEA.HI.X.SX32 R23, R27, R3, 0x1, P4 ;  /* 0x000000031b177211 */ /* 0x000fe400020f0eff */
[----:B---3--:R-:W-:-:S05]  /*31180*/  LEA R0, P2, R7, R2, 0x1 ;  /* 0x0000000207007211 */ /* 0x008fca00078408ff */
[----:B------:R4:W-:Y:S04]  /*31190*/  STL [R1+0x16b8], R0 ;  /* 0x0016b80001007387 */ /* 0x0009e80000100800 */
[----:B------:R-:W3:Y:S04]  /*311a0*/  LDL.LU R8, [R1+0xa8] ;  /* 0x0000a80001087983 */ /* 0x000ee80000300800 */
[----:B------:R1:W-:Y:S04]  /*311b0*/  STL [R1+0x1684], R4 ;  /* 0x0016840401007387 */ /* 0x0003e80000100800 */
[----:B0-----:R-:W3:Y:S01]  /*311c0*/  LDL.LU R5, [R1+0x10] ;  /* 0x0000100001057983 */ /* 0x001ee20000300800 */
[----:B----4-:R-:W-:-:S05]  /*311d0*/  LEA R0, P3, R20, R2, 0x1 ;  /* 0x0000000214007211 */ /* 0x010fca00078608ff */
[----:B------:R-:W-:Y:S04]  /*311e0*/  STL [R1+0x16c0], R0 ;  /* 0x0016c00001007387 */ /* 0x000fe80000100800 */
[----:B-1----:R-:W4:Y:S04]  /*311f0*/  LDL.LU R4, [R1+0xc] ;  /* 0x00000c0001047983 */ /* 0x002f280000300800 */
[----:B------:R0:W-:Y:S04]  /*31200*/  STL [R1+0x168c], R23 ;  /* 0x00168c1701007387 */ /* 0x0001e80000100800 */
[----:B------:R-:W4:Y:S01]  /*31210*/  LDL.LU R27, [R1+0x8] ;  /* 0x00000800011b7983 */ /* 0x000f220000300800 */
[----:B0-----:R-:W-:-:S02]  /*31220*/  LEA.HI.X.SX32 R23, R28, R3, 0x1, P5 ;  /* 0x000000031c177211 */ /* 0x001fc400028f0eff */
[----:B-----5:R-:W-:-:S05]  /*31230*/  LEA R0, P4, R19, R2, 0x1 ;  /* 0x0000000213007211 */ /* 0x020fca00078808ff */
[----:B------:R-:W-:Y:S04]  /*31240*/  STL [R1+0x16c8], R0 ;  /* 0x0016c80001007387 */ /* 0x000fe80000100800 */
[----:B------:R-:W5:Y:S04]  /*31250*/  LDL.LU R28, [R1+0x4] ;  /* 0x00000400011c7983 */ /* 0x000f680000300800 */
[----:B------:R0:W-:Y:S02]  /*31260*/  STL [R1+0x1694], R23 ;  /* 0x0016941701007387 */ /* 0x0001e40000100800 */
[----:B0-----:R-:W-:-:S02]  /*31270*/  LEA.HI.X.SX32 R23, R6, R3, 0x1, P6 ;  /* 0x0000000306177211 */ /* 0x001fc400030f0eff */
[----:B------:R-:W5:Y:S01]  /*31280*/  LDL.LU R6, [R1] ;  /* 0x0000000001067983 */ /* 0x000f620000300800 */
[----:B------:R-:W-:Y:S02]  /*31290*/  LEA R0, P5, R18, R2, 0x1 ;  /* 0x0000000212007211 */ /* 0x000fe400078a08ff */
[----:B------:R-:W-:-:S03]  /*312a0*/  LEA.HI.X.SX32 R22, R22, R3, 0x1, P0 ;  /* 0x0000000316167211 */ /* 0x000fc600000f0eff */
[----:B------:R0:W-:Y:S04]  /*312b0*/  STL [R1+0x16d0], R0 ;  /* 0x0016d00001007387 */ /* 0x0001e80000100800 */
[----:B------:R-:W-:Y:S01]  /*312c0*/  STL [R1+0x169c], R23 ;  /* 0x00169c1701007387 */ /* 0x000fe20000100800 */
[----:B0-----:R-:W-:-:S05]  /*312d0*/  LEA R0, P6, R17, R2, 0x1 ;  /* 0x0000000211007211 */ /* 0x001fca00078c08ff */
[----:B------:R0:W-:Y:S04]  /*312e0*/  STL [R1+0x16d8], R0 ;  /* 0x0016d80001007387 */ /* 0x0001e80000100800 */
[----:B------:R1:W-:Y:S01]  /*312f0*/  STL [R1+0x16a4], R22 ;  /* 0x0016a41601007387 */ /* 0x0003e20000100800 */
[-C--:B0-----:R-:W-:Y:S02]  /*31300*/  LEA.HI.X.SX32 R0, R21, R3.reuse, 0x1, P1 ;  /* 0x0000000315007211 */ /* 0x081fe400008f0eff */
[----:B------:R-:W-:Y:S02]  /*31310*/  LEA.HI.X.SX32 R21, R7, R3, 0x1, P2 ;  /* 0x0000000307157211 */ /* 0x000fe400010f0eff */
[----:B------:R-:W-:-:S05]  /*31320*/  LEA R23, P0, R16, R2, 0x1 ;  /* 0x0000000210177211 */ /* 0x000fca00078008ff */
[----:B------:R-:W-:Y:S04]  /*31330*/  STL [R1+0x16e0], R23 ;  /* 0x0016e01701007387 */ /* 0x000fe80000100800 */
[----:B------:R0:W-:Y:S01]  /*31340*/  STL [R1+0x16ac], R0 ;  /* 0x0016ac0001007387 */ /* 0x0001e20000100800 */
[----:B-1----:R-:W-:-:S05]  /*31350*/  LEA R22, P1, R15, R2, 0x1 ;  /* 0x000000020f167211 */ /* 0x002fca00078208ff */
[----:B------:R-:W-:Y:S04]  /*31360*/  STL [R1+0x16e8], R22 ;  /* 0x0016e81601007387 */ /* 0x000fe80000100800 */
[----:B------:R-:W5:Y:S01]  /*31370*/  LDL.LU R7, [R1+0x9c] ;  /* 0x00009c0001077983 */ /* 0x000f620000300800 */
[----:B0-----:R-:W-:-:S03]  /*31380*/  LEA R0, P2, R14, R2, 0x1 ;  /* 0x000000020e007211 */ /* 0x001fc600078408ff */
[----:B------:R0:W-:Y:S04]  /*31390*/  STL [R1+0x16b4], R21 ;  /* 0x0016b41501007387 */ /* 0x0001e80000100800 */
[----:B------:R1:W-:Y:S01]  /*313a0*/  STL [R1+0x16f0], R0 ;  /* 0x0016f00001007387 */ /* 0x0003e20000100800 */
[-C--:B0-----:R-:W-:Y:S02]  /*313b0*/  LEA.HI.X.SX32 R21, R20, R3.reuse, 0x1, P3 ;  /* 0x0000000314157211 */ /* 0x081fe400018f0eff */
[-C--:B------:R-:W-:Y:S02]  /*313c0*/  LEA.HI.X.SX32 R20, R19, R3.reuse, 0x1, P4 ;  /* 0x0000000313147211 */ /* 0x080fe400020f0eff */
[----:B-1----:R-:W-:Y:S01]  /*313d0*/  LEA R0, P3, R13, R2, 0x1 ;  /* 0x000000020d007211 */ /* 0x002fe200078608ff */
[----:B------:R-:W-:Y:S04]  /*313e0*/  STL [R1+0x16bc], R21 ;  /* 0x0016bc1501007387 */ /* 0x000fe80000100800 */
[----:B------:R0:W-:Y:S01]  /*313f0*/  STL [R1+0x16f8], R0 ;  /* 0x0016f80001007387 */ /* 0x0001e20000100800 */
[----:B------:R-:W-:-:S03]  /*31400*/  LEA.HI.X.SX32 R17, R17, R3, 0x1, P6 ;  /* 0x0000000311117211 */ /* 0x000fc600030f0eff */
[----:B------:R-:W-:Y:S01]  /*31410*/  STL [R1+0x16c4], R20 ;  /* 0x0016c41401007387 */ /* 0x000fe20000100800 */
[----:B0-----:R-:W-:Y:S02]  /*31420*/  LEA.HI.X.SX32 R0, R18, R3, 0x1, P5 ;  /* 0x0000000312007211 */ /* 0x001fe400028f0eff */
[----:B------:R-:W-:-:S05]  /*31430*/  LEA R19, P4, R12, R2, 0x1 ;  /* 0x000000020c137211 */ /* 0x000fca00078808ff */
[----:B------:R-:W-:Y:S01]  /*31440*/  STL [R1+0x1700], R19 ;  /* 0x0017001301007387 */ /* 0x000fe20000100800 */
[----:B------:R-:W-:-:S03]  /*31450*/  LEA R18, P5, R11, R2, 0x1 ;  /* 0x000000020b127211 */ /* 0x000fc600078a08ff */
[----:B------:R2:W-:Y:S01]  /*31460*/  STL [R1+0x16cc], R0 ;  /* 0x0016cc0001007387 */ /* 0x0005e20000100800 */
[----:B------:R-:W-:-:S03]  /*31470*/  LEA.HI.X.SX32 R16, R16, R3, 0x1, P0 ;  /* 0x0000000310107211 */ /* 0x000fc600000f0eff */
[----:B------:R-:W-:Y:S04]  /*31480*/  STL [R1+0x1708], R18 ;  /* 0x0017081201007387 */ /* 0x000fe80000100800 */
[----:B------:R0:W-:Y:S01]  /*31490*/  STL [R1+0x16d4], R17 ;  /* 0x0016d41101007387 */ /* 0x0001e20000100800 */
[----:B--2---:R-:W-:-:S05]  /*314a0*/  LEA R0, P6, R10, R2, 0x1 ;  /* 0x000000020a007211 */ /* 0x004fca00078c08ff */
[----:B------:R1:W-:Y:S01]  /*314b0*/  STL [R1+0x1710], R0 ;  /* 0x0017100001007387 */ /* 0x0003e20000100800 */
[----:B0-----:R-:W-:-:S03]  /*314c0*/  LEA R17, P0, R9, R2, 0x1 ;  /* 0x0000000209117211 */ /* 0x001fc600078008ff */
[----:B------:R3:W-:Y:S01]  /*314d0*/  STL [R1+0x16dc], R16 ;  /* 0x0016dc1001007387 */ /* 0x0007e20000100800 */
[----:B-1----:R-:W-:-:S03]  /*314e0*/  LEA.HI.X.SX32 R0, R15, R3, 0x1, P1 ;  /* 0x000000030f007211 */ /* 0x002fc600008f0eff */
[----:B------:R-:W-:Y:S01]  /*314f0*/  STL [R1+0x1714], R17 ;  /* 0x0017141101007387 */ /* 0x000fe20000100800 */
[----:B------:R-:W-:-:S03]  /*31500*/  LEA.HI.X.SX32 R15, R14, R3, 0x1, P2 ;  /* 0x000000030e0f7211 */ /* 0x000fc600010f0eff */
[----:B------:R0:W-:Y:S01]  /*31510*/  STL [R1+0x16e4], R0 ;  /* 0x0016e40001007387 */ /* 0x0001e20000100800 */
[-C--:B------:R-:W-:Y:S02]  /*31520*/  LEA.HI.X.SX32 R14, R13, R3.reuse, 0x1, P3 ;  /* 0x000000030d0e7211 */ /* 0x080fe400018f0eff */
[----:B------:R-:W-:Y:S02]  /*31530*/  LEA.HI.X.SX32 R11, R11, R3, 0x1, P5 ;  /* 0x000000030b0b7211 */ /* 0x000fe400028f0eff */
[----:B---3--:R-:W-:-:S05]  /*31540*/  LEA R16, P1, R8, R2, 0x1 ;  /* 0x0000000208107211 */ /* 0x008fca00078208ff */
[----:B------:R-:W-:Y:S01]  /*31550*/  STL [R1+0x1718], R16 ;  /* 0x0017181001007387 */ /* 0x000fe20000100800 */
[----:B0-----:R-:W-:-:S03]  /*31560*/  LEA R0, P2, R5, R2, 0x1 ;  /* 0x0000000205007211 */ /* 0x001fc600078408ff */
[----:B------:R-:W-:Y:S04]  /*31570*/  STL [R1+0x16ec], R15 ;  /* 0x0016ec0f01007387 */ /* 0x000fe80000100800 */
[----:B------:R0:W-:Y:S04]  /*31580*/  STL [R1+0x171c], R0 ;  /* 0x00171c0001007387 */ /* 0x0001e80000100800 */
[----:B------:R-:W-:Y:S01]  /*31590*/  STL [R1+0x16f4], R14 ;  /* 0x0016f40e01007387 */ /* 0x000fe20000100800 */
[----:B0-----:R-:W-:Y:S02]  /*315a0*/  LEA.HI.X.SX32 R0, R12, R3, 0x1, P4 ;  /* 0x000000030c007211 */ /* 0x001fe400020f0eff */
[----:B----4-:R-:W-:-:S05]  /*315b0*/  LEA R13, P3, R4, R2, 0x1 ;  /* 0x00000002040d7211 */ /* 0x010fca00078608ff */
[----:B------:R-:W-:Y:S01]  /*315c0*/  STL [R1+0x1720], R13 ;  /* 0x0017200d01007387 */ /* 0x000fe20000100800 */
[----:B------:R-:W-:-:S03]  /*315d0*/  LEA R12, P4, R27, R2, 0x1 ;  /* 0x000000021b0c7211 */ /* 0x000fc600078808ff */
[----:B------:R5:W-:Y:S01]  /*315e0*/  STL [R1+0x16fc], R0 ;  /* 0x0016fc0001007387 */ /* 0x000be20000100800 */
[----:B------:R-:W-:-:S03]  /*315f0*/  LEA.HI.X.SX32 R10, R10, R3, 0x1, P6 ;  /* 0x000000030a0a7211 */ /* 0x000fc600030f0eff */
[----:B------:R-:W-:Y:S04]  /*31600*/  STL [R1+0x1724], R12 ;  /* 0x0017240c01007387 */ /* 0x000fe80000100800 */
[----:B------:R-:W-:Y:S04]  /*31610*/  STL [R1+0x1704], R11 ;  /* 0x0017040b01007387 */ /* 0x000fe80000100800 */
[----:B------:R-:W2:Y:S01]  /*31620*/  LDL.LU R21, [R1+0x18b8] ;  /* 0x0018b80001157983 */ /* 0x000ea20000300800 */
[----:B------:R-:W-:Y:S02]  /*31630*/  LEA.HI.X.SX32 R5, R5, R3, 0x1, P2 ;  /* 0x0000000305057211 */ /* 0x000fe400010f0eff */
[----:B-----5:R-:W-:-:S05]  /*31640*/  LEA R0, P5, R28, R2, 0x1 ;  /* 0x000000021c007211 */ /* 0x020fca00078a08ff */
[----:B------:R0:W-:Y:S04]  /*31650*/  STL [R1+0x1728], R0 ;  /* 0x0017280001007387 */ /* 0x0001e80000100800 */
[----:B------:R-:W-:Y:S04]  /*31660*/  STL [R1+0x170c], R10 ;  /* 0x00170c0a01007387 */ /* 0x000fe80000100800 */
[----:B------:R-:W3:Y:S01]  /*31670*/  LDL.LU R20, [R1+0x18bc] ;  /* 0x0018bc0001147983 */ /* 0x000ee20000300800 */
[----:B0-----:R-:W-:-:S03]  /*31680*/  LEA R0, P6, R6, R2, 0x1 ;  /* 0x0000000206007211 */ /* 0x001fc600078c08ff */
[----:B------:R-:W4:Y:S04]  /*31690*/  LDL.LU R19, [R1+0x804] ;  /* 0x0008040001137983 */ /* 0x000f280000300800 */
[----:B------:R0:W-:Y:S04]  /*316a0*/  STL [R1+0x82c], R0 ;  /* 0x00082c0001007387 */ /* 0x0001e80000100800 */
[----:B------:R-:W5:Y:S04]  /*316b0*/  LDL.LU R18, [R1+0x80c] ;  /* 0x00080c0001127983 */ /* 0x000f680000300800 */
[----:B------:R-:W5:Y:S01]  /*316c0*/  LDL.LU R17, [R1+0x808] ;  /* 0x0008080001117983 */ /* 0x000f620000300800 */
[----:B0-----:R-:W-:-:S03]  /*316d0*/  LEA.HI.X.SX32 R0, R9, R3, 0x1, P0 ;  /* 0x0000000309007211 */ /* 0x001fc600000f0eff */
[----:B------:R-:W5:Y:S04]  /*316e0*/  LDL.LU R16, [R1+0x810] ;  /* 0x0008100001107983 */ /* 0x000f680000300800 */
[----:B------:R-:W5:Y:S04]  /*316f0*/  LDL.LU R15, [R1+0x1810] ;  /* 0x00181000010f7983 */ /* 0x000f680000300800 */
[----:B------:R0:W-:Y:S04]  /*31700*/  STL [R1+0x814], R0 ;  /* 0x0008140001007387 */ /* 0x0001e80000100800 */
[----:B------:R-:W5:Y:S01]  /*31710*/  LDL.LU R14, [R1+0x1814] ;  /* 0x00181400010e7983 */ /* 0x000f620000300800 */
[----:B0-----:R-:W-:-:S05]  /*31720*/  LEA.HI.X.SX32 R0, R8, R3, 0x1, P1 ;  /* 0x0000000308007211 */ /* 0x001fca00008f0eff */
[----:B------:R-:W-:Y:S04]  /*31730*/  STL [R1+0x818], R0 ;  /* 0x0008180001007387 */ /* 0x000fe80000100800 */
[----:B------:R-:W5:Y:S04]  /*31740*/  LDL.LU R13, [R1+0x1818] ;  /* 0x00181800010d7983 */ /* 0x000f680000300800 */
[----:B------:R0:W-:Y:S02]  /*31750*/  STL [R1+0x81c], R5 ;  /* 0x00081c0501007387 */ /* 0x0001e40000100800 */
[----:B0-----:R-:W-:-:S02]  /*31760*/  LEA.HI.X.SX32 R5, R27, R3, 0x1, P4 ;  /* 0x000000031b057211 */ /* 0x001fc400020f0eff */
[----:B------:R-:W0:Y:S01]  /*31770*/  S2R R27, SR_TID.X ;  /* 0x00000000001b7919 */ /* 0x000e220000002100 */
[-C--:B------:R-:W-:Y:S02]  /*31780*/  LEA.HI.X.SX32 R0, R4, R3.reuse, 0x1, P3 ;  /* 0x0000000304007211 */ /* 0x080fe400018f0eff */
[----:B------:R-:W5:Y:S04]  /*31790*/  LDL.LU R4, [R1+0x181c] ;  /* 0x00181c0001047983 */ /* 0x000f680000300800 */
[----:B------:R1:W-:Y:S04]  /*317a0*/  STL [R1+0x820], R0 ;  /* 0x0008200001007387 */ /* 0x0003e80000100800 */
[----:B------:R-:W5:Y:S01]  /*317b0*/  LDL.LU R12, [R1+0x1828] ;  /* 0x00182800010c7983 */ /* 0x000f620000300800 */
[----:B-1----:R-:W-:-:S03]  /*317c0*/  LEA.HI.X.SX32 R0, R28, R3, 0x1, P5 ;  /* 0x000000031c007211 */ /* 0x002fc600028f0eff */
[----:B------:R1:W-:Y:S04]  /*317d0*/  STL [R1+0x824], R5 ;  /* 0x0008240501007387 */ /* 0x0003e80000100800 */
[----:B-1----:R-:W5:Y:S01]  /*317e0*/  LDL.LU R5, [R1+0x1820] ;  /* 0x0018200001057983 */ /* 0x002f620000300800 */
[----:B0-----:R-:W-:-:S03]  /*317f0*/  SHF.R.U32.HI R27, RZ, 0x5, R27 ;  /* 0x00000005ff1b7819 */ /* 0x001fc6000001161b */
[----:B------:R0:W-:Y:S01]  /*31800*/  STL [R1+0x828], R0 ;  /* 0x0008280001007387 */ /* 0x0001e20000100800 */
[----:B------:R-:W-:-:S03]  /*31810*/  SGXT.U32 R27, R27, 0x2 ;  /* 0x000000021b1b781a */ /* 0x000fc60000000000 */
[----:B------:R-:W5:Y:S01]  /*31820*/  LDL.LU R11, [R1+0x1824] ;  /* 0x00182400010b7983 */ /* 0x000f620000300800 */
[----:B0-----:R-:W-:Y:S02]  /*31830*/  LEA.HI.X.SX32 R0, R6, R3, 0x1, P6 ;  /* 0x0000000306007211 */ /* 0x001fe400030f0eff */
[----:B------:R-:W-:Y:S02]  /*31840*/  LOP3.LUT R22, R27, 0x7c, RZ, 0xfc, !PT ;  /* 0x0000007c1b167812 */ /* 0x000fe400078efcff */
[C---:B------:R-:W-:Y:S01]  /*31850*/  LEA R2, P0, R7.reuse, UR12, 0x1 ;  /* 0x0000000c07027c11 */ /* 0x040fe2000f8008ff */
[----:B------:R0:W-:Y:S04]  /*31860*/  STL [R1+0x710], R0 ;  /* 0x0007100001007387 */ /* 0x0001e80000100800 */
[----:B------:R-:W5:Y:S01]  /*31870*/  LDL.LU R6, [R1+0x1830] ;  /* 0x0018300001067983 */ /* 0x000f620000300800 */
[----:B------:R-:W-:Y:S01]  /*31880*/  IMAD R22, R22, UR6, RZ ;  /* 0x0000000616167c24 */ /* 0x000fe2000f8e02ff */
[----:B0-----:R-:W-:-:S02]  /*31890*/  LEA.HI.X.SX32 R0, R7, UR13, 0x1, P0 ;  /* 0x0000000d07007c11 */ /* 0x001fc400080f0eff */
[----:B------:R-:W5:Y:S02]  /*318a0*/  LDL.LU R7, [R1+0x1864] ;  /* 0x0018640001077983 */ /* 0x000f640000300800 */
[----:B------:R-:W-:Y:S02]  /*318b0*/  LEA R23, P4, R22, R2, 0x1 ;  /* 0x0000000216177211 */ /* 0x000fe400078808ff */
[----:B------:R-:W5:Y:S01]  /*318c0*/  LDL.LU R10, [R1+0x182c] ;  /* 0x00182c00010a7983 */ /* 0x000f620000300800 */
[----:B------:R-:W-:-:S03]  /*318d0*/  IMAD R9, R27, UR6, RZ ;  /* 0x000000061b097c24 */ /* 0x000fc6000f8e02ff */
[----:B------:R-:W5:Y:S04]  /*318e0*/  LDL.LU R8, [R1+0x76c] ;  /* 0x00076c0001087983 */ /* 0x000f680000300800 */
[----:B------:R3:W-:Y:S04]  /*318f0*/  STL [R1+0x718], R23 ;  /* 0x0007181701007387 */ /* 0x0007e80000100800 */
[----:B------:R-:W5:Y:S01]  /*31900*/  LDL.LU R27, [R1+0x770] ;  /* 0x00077000011b7983 */ /* 0x000f620000300800 */
[----:B------:R-:W-:Y:S01]  /*31910*/  LEA.HI.X.SX32 R22, R22, R0, 0x1, P4 ;  /* 0x0000000016167211 */ /* 0x000fe200020f0eff */
[----:B------:R-:W-:-:S04]  /*31920*/  IMAD R28, RZ, RZ, -UR6 ;  /* 0x80000006ff1c7e24 */ /* 0x000fc8000f8e02ff */
[----:B------:R-:W-:Y:S01]  /*31930*/  IMAD R3, R28, 0x4, R29 ;  /* 0x000000041c037824 */ /* 0x000fe200078e021d */
[----:B--2---:R-:W-:-:S05]  /*31940*/  LEA R24, P5, R21, R2, 0x1 ;  /* 0x0000000215187211 */ /* 0x004fca00078a08ff */
[----:B------:R5:W-:Y:S01]  /*31950*/  STL [R1+0x720], R24 ;  /* 0x0007201801007387 */ /* 0x000be20000100800 */
[-C--:B---3--:R-:W-:Y:S02]  /*31960*/  LEA R23, P0, R20, R2.reuse, 0x1 ;  /* 0x0000000214177211 */ /* 0x088fe400078008ff */
[----:B----4-:R-:W-:-:S03]  /*31970*/  LEA R25, P1, R19, R2, 0x1 ;  /* 0x0000000213197211 */ /* 0x010fc600078208ff */
[----:B------:R0:W-:Y:S01]  /*31980*/  STL [R1+0x728], R23 ;  /* 0x0007281701007387 */ /* 0x0001e20000100800 */
[----:B-----5:R-:W-:-:S03]  /*31990*/  LEA R24, P2, R18, R2, 0x1 ;  /* 0x0000000212187211 */ /* 0x020fc600078408ff */
[----:B------:R-:W-:Y:S01]  /*319a0*/  STL [R1+0x730], R25 ;  /* 0x0007301901007387 */ /* 0x000fe20000100800 */
[----:B0-----:R-:W-:-:S03]  /*319b0*/  LEA R23, P3, R17, R2, 0x1 ;  /* 0x0000000211177211 */ /* 0x001fc600078608ff */
        /* <DEDUP_REMOVED lines=8> */
[----:B------:R-:W-:Y:S02]  /*31a40*/  LEA R20, P0, R14, R2, 0x1 ;  /* 0x000000020e147211 */ /* 0x000fe400078008ff */
[----:B------:R-:W-:Y:S01]  /*31a50*/  LEA.HI.X.SX32 R19, R19, R0, 0x1, P1 ;  /* 0x0000000013137211 */ /* 0x000fe200008f0eff */
[----:B------:R-:W-:Y:S04]  /*31a60*/  STL [R1+0x71c], R23 ;  /* 0x00071c1701007387 */ /* 0x000fe80000100800 */
[----:B------:R-:W-:Y:S04]  /*31a70*/  STL [R1+0x750], R22 ;  /* 0x0007501601007387 */ /* 0x000fe80000100800 */
[----:B------:R0:W-:Y:S04]  /*31a80*/  STL [R1+0x724], R21 ;  /* 0x0007241501007387 */ /* 0x0001e80000100800 */
[----:B------:R1:W-:Y:S04]  /*31a90*/  STL [R1+0x758], R20 ;  /* 0x0007581401007387 */ /* 0x0003e80000100800 */
[----:B------:R2:W-:Y:S01]  /*31aa0*/  STL [R1+0x72c], R19 ;  /* 0x00072c1301007387 */ /* 0x0005e20000100800 */
[----:B0-----:R-:W-:-:S02]  /*31ab0*/  LEA R21, P1, R13, R2, 0x1 ;  /* 0x000000020d157211 */ /* 0x001fc400078208ff */
[-C--:B-1----:R-:W-:Y:S02]  /*31ac0*/  LEA.HI.X.SX32 R20, R18, R0.reuse, 0x1, P2 ;  /* 0x0000000012147211 */ /* 0x082fe400010f0eff */
[----:B------:R-:W-:Y:S02]  /*31ad0*/  LEA.HI.X.SX32 R18, R17, R0, 0x1, P3 ;  /* 0x0000000011127211 */ /* 0x000fe400018f0eff */
[----:B--2---:R-:W-:Y:S01]  /*31ae0*/  LEA R19, P2, R4, R2, 0x1 ;  /* 0x0000000204137211 */ /* 0x004fe200078408ff */
[----:B------:R-:W-:Y:S01]  /*31af0*/  STL [R1+0x760], R21 ;  /* 0x0007601501007387 */ /* 0x000fe20000100800 */
[----:B------:R-:W-:-:S03]  /*31b00*/  LEA.HI.X.SX32 R16, R16, R0, 0x1, P4 ;  /* 0x0000000010107211 */ /* 0x000fc600020f0eff */
[----:B------:R-:W-:Y:S01]  /*31b10*/  STL [R1+0x734], R20 ;  /* 0x0007341401007387 */ /* 0x000fe20000100800 */
[----:B------:R-:W-:-:S03]  /*31b20*/  LEA R17, P3, R12, R2, 0x1 ;  /* 0x000000020c117211 */ /* 0x000fc600078608ff */
[----:B------:R-:W-:Y:S04]  /*31b30*/  STL [R1+0x768], R19 ;  /* 0x0007681301007387 */ /* 0x000fe80000100800 */
[----:B------:R0:W-:Y:S04]  /*31b40*/  STL [R1+0x73c], R18 ;  /* 0x00073c1201007387 */ /* 0x0001e80000100800 */
[----:B------:R1:W-:Y:S04]  /*31b50*/  STL [R1+0x784], R17 ;  /* 0x0007841101007387 */ /* 0x0003e80000100800 */
[----:B------:R2:W-:Y:S01]  /*31b60*/  STL [R1+0x744], R16 ;  /* 0x0007441001007387 */ /* 0x0005e20000100800 */
[----:B0-----:R-:W-:-:S02]  /*31b70*/  LEA R18, P4, R5, R2, 0x1 ;  /* 0x0000000205127211 */ /* 0x001fc400078808ff */
[-C--:B-1----:R-:W-:Y:S02]  /*31b80*/  LEA.HI.X.SX32 R17, R15, R0.reuse, 0x1, P5 ;  /* 0x000000000f117211 */ /* 0x082fe400028f0eff */
[----:B------:R-:W-:Y:S01]  /*31b90*/  LEA.HI.X.SX32 R15, R14, R0, 0x1, P0 ;  /* 0x000000000e0f7211 */ /* 0x000fe200000f0eff */
[----:B------:R-:W-:Y:S01]  /*31ba0*/  STL [R1+0x78c], R18 ;  /* 0x00078c1201007387 */ /* 0x000fe20000100800 */
[----:B--2---:R-:W-:-:S03]  /*31bb0*/  LEA R16, P5, R11, R2, 0x1 ;  /* 0x000000020b107211 */ /* 0x004fc600078a08ff */
[----:B------:R-:W-:Y:S01]  /*31bc0*/  STL [R1+0x74c], R17 ;  /* 0x00074c1101007387 */ /* 0x000fe20000100800 */
[----:B------:R-:W-:-:S03]  /*31bd0*/  LEA.HI.X.SX32 R13, R13, R0, 0x1, P1 ;  /* 0x000000000d0d7211 */ /* 0x000fc600008f0eff */
[----:B------:R-:W-:Y:S04]  /*31be0*/  STL [R1+0x794], R16 ;  /* 0x0007941001007387 */ /* 0x000fe80000100800 */
[----:B------:R0:W-:Y:S01]  /*31bf0*/  STL [R1+0x754], R15 ;  /* 0x0007540f01007387 */ /* 0x0001e20000100800 */
[----:B------:R-:W-:Y:S02]  /*31c00*/  LEA R14, P0, R6, R2, 0x1 ;  /* 0x00000002060e7211 */ /* 0x000fe400078008ff */
[----:B------:R-:W-:-:S03]  /*31c10*/  LEA.HI.X.SX32 R12, R12, R0, 0x1, P3 ;  /* 0x000000000c0c7211 */ /* 0x000fc600018f0eff */
[----:B------:R1:W-:Y:S01]  /*31c20*/  STL [R1+0x79c], R14 ;  /* 0x00079c0e01007387 */ /* 0x0003e20000100800 */
[----:B0-----:R-:W-:-:S03]  /*31c30*/  LEA R15, P1, R7, R2, 0x1 ;  /* 0x00000002070f7211 */ /* 0x001fc600078208ff */
[----:B------:R0:W-:Y:S01]  /*31c40*/  STL [R1+0x75c], R13 ;  /* 0x00075c0d01007387 */ /* 0x0001e20000100800 */
[----:B-1----:R-:W-:-:S03]  /*31c50*/  LEA.HI.X.SX32 R14, R4, R0, 0x1, P2 ;  /* 0x00000000040e7211 */ /* 0x002fc600010f0eff */
[----:B------:R-:W-:Y:S01]  /*31c60*/  STL [R1+0x7a4], R15 ;  /* 0x0007a40f01007387 */ /* 0x000fe20000100800 */
[----:B0-----:R-:W-:-:S03]  /*31c70*/  LEA R13, P2, R10, R2, 0x1 ;  /* 0x000000020a0d7211 */ /* 0x001fc600078408ff */
[----:B------:R0:W-:Y:S04]  /*31c80*/  STL [R1+0x764], R14 ;  /* 0x0007640e01007387 */ /* 0x0001e80000100800 */
[----:B------:R1:W-:Y:S04]  /*31c90*/  STL [R1+0x7ac], R13 ;  /* 0x0007ac0d01007387 */ /* 0x0003e80000100800 */
[----:B------:R2:W-:Y:S01]  /*31ca0*/  STL [R1+0x780], R12 ;  /* 0x0007800c01007387 */ /* 0x0005e20000100800 */
[----:B0-----:R-:W-:Y:S02]  /*31cb0*/  LEA R14, P3, R8, R2, 0x1 ;  /* 0x00000002080e7211 */ /* 0x001fe400078608ff */
[----:B-1----:R-:W-:-:S03]  /*31cc0*/  LEA.HI.X.SX32 R13, R5, R0, 0x1, P4 ;  /* 0x00000000050d7211 */ /* 0x002fc600020f0eff */
[----:B------:R-:W-:Y:S01]  /*31cd0*/  STL [R1+0x7b4], R14 ;  /* 0x0007b40e01007387 */ /* 0x000fe20000100800 */
[----:B--2---:R-:W-:-:S03]  /*31ce0*/  LEA R12, P4, R27, R2, 0x1 ;  /* 0x000000021b0c7211 */ /* 0x004fc600078808ff */
[----:B------:R0:W-:Y:S04]  /*31cf0*/  STL [R1+0x788], R13 ;  /* 0x0007880d01007387 */ /* 0x0001e80000100800 */
[----:B------:R1:W-:Y:S01]  /*31d00*/  STL [R1+0x7bc], R12 ;  /* 0x0007bc0c01007387 */ /* 0x0003e20000100800 */
[-C--:B0-----:R-:W-:Y:S02]  /*31d10*/  LEA.HI.X.SX32 R13, R11, R0.reuse, 0x1, P5 ;  /* 0x000000000b0d7211 */ /* 0x081fe400028f0eff */
[----:B------:R-:W-:Y:S02]  /*31d20*/  LEA.HI.X.SX32 R11, R6, R0, 0x1, P0 ;  /* 0x00000000060b7211 */ /* 0x000fe400000f0eff */
[-C--:B-1----:R-:W-:Y:S01]  /*31d30*/  LEA R12, P5, R29, R2.reuse, 0x1 ;  /* 0x000000021d0c7211 */ /* 0x082fe200078a08ff */
[----:B------:R0:W-:Y:S04]  /*31d40*/  STL [R1+0x790], R13 ;  /* 0x0007900d01007387 */ /* 0x0001e80000100800 */
[----:B------:R1:W-:Y:S04]  /*31d50*/  STL [R1+0x7c4], R12 ;  /* 0x0007c40c01007387 */ /* 0x0003e80000100800 */
[----:B------:R2:W-:Y:S01]  /*31d60*/  STL [R1+0x798], R11 ;  /* 0x0007980b01007387 */ /* 0x0005e20000100800 */
[----:B0-----:R-:W-:-:S02]  /*31d70*/  LEA R13, P0, R3, R2, 0x1 ;  /* 0x00000002030d7211 */ /* 0x001fc400078008ff */
[----:B-1----:R-:W-:-:S03]  /*31d80*/  LEA.HI.X.SX32 R12, R7, R0, 0x1, P1 ;  /* 0x00000000070c7211 */ /* 0x002fc600008f0eff */
[----:B------:R-:W-:Y:S01]  /*31d90*/  STL [R1+0x7cc], R13 ;  /* 0x0007cc0d01007387 */ /* 0x000fe20000100800 */
[----:B--2---:R-:W-:-:S03]  /*31da0*/  LEA R11, P1, R9, R2, 0x1 ;  /* 0x00000002090b7211 */ /* 0x004fc600078208ff */
[----:B------:R0:W-:Y:S01]  /*31db0*/  STL [R1+0x7a0], R12 ;  /* 0x0007a00c01007387 */ /* 0x0001e20000100800 */
[----:B------:R-:W-:-:S03]  /*31dc0*/  IMAD R4, R28, 0x4, R3 ;  /* 0x000000041c047824 */ /* 0x000fc600078e0203 */
[----:B------:R1:W-:Y:S01]  /*31dd0*/  STL [R1+0x810], R11 ;  /* 0x0008100b01007387 */ /* 0x0003e20000100800 */
[-C--:B0-----:R-:W-:Y:S02]  /*31de0*/  LEA.HI.X.SX32 R12, R10, R0.reuse, 0x1, P2 ;  /* 0x000000000a0c7211 */ /* 0x081fe400010f0eff */
[-C--:B------:R-:W-:Y:S02]  /*31df0*/  LEA.HI.X.SX32 R10, R27, R0.reuse, 0x1, P4 ;  /* 0x000000001b0a7211 */ /* 0x080fe400020f0eff */
[----:B-1----:R-:W-:Y:S01]  /*31e00*/  LEA.HI.X.SX32 R11, R8, R0, 0x1, P3 ;  /* 0x00000000080b7211 */ /* 0x002fe200018f0eff */
[----:B------:R0:W-:Y:S01]  /*31e10*/  STL [R1+0x7a8], R12 ;  /* 0x0007a80c01007387 */ /* 0x0001e20000100800 */
[----:B------:R-:W-:-:S03]  /*31e20*/  IMAD R5, R28, 0x4, R4 ;  /* 0x000000041c057824 */ /* 0x000fc600078e0204 */
[----:B------:R1:W-:Y:S01]  /*31e30*/  STL [R1+0x7b0], R11 ;  /* 0x0007b00b01007387 */ /* 0x0003e20000100800 */
[----:B------:R-:W-:-:S03]  /*31e40*/  IMAD R6, R28, 0x4, R5 ;  /* 0x000000041c067824 */ /* 0x000fc600078e0205 */
[----:B------:R2:W-:Y:S01]  /*31e50*/  STL [R1+0x7b8], R10 ;  /* 0x0007b80a01007387 */ /* 0x0005e20000100800 */
[-C--:B0-----:R-:W-:Y:S02]  /*31e60*/  LEA.HI.X.SX32 R12, R29, R0.reuse, 0x1, P5 ;  /* 0x000000001d0c7211 */ /* 0x081fe400028f0eff */
[----:B-1----:R-:W-:-:S03]  /*31e70*/  LEA.HI.X.SX32 R11, R3, R0, 0x1, P0 ;  /* 0x00000000030b7211 */ /* 0x002fc600000f0eff */
[----:B------:R-:W-:Y:S01]  /*31e80*/  STL [R1+0x7c0], R12 ;  /* 0x0007c00c01007387 */ /* 0x000fe20000100800 */
[----:B--2---:R-:W-:-:S03]  /*31e90*/  LEA.HI.X.SX32 R10, R9, R0, 0x1, P1 ;  /* 0x00000000090a7211 */ /* 0x004fc600008f0eff */
[----:B------:R0:W-:Y:S01]  /*31ea0*/  STL [R1+0x7c8], R11 ;  /* 0x0007c80b01007387 */ /* 0x0001e20000100800 */
[----:B------:R-:W-:Y:S01]  /*31eb0*/  LEA R9, P0, R4, R2, 0x1 ;  /* 0x0000000204097211 */ /* 0x000fe200078008ff */
[----:B------:R-:W-:Y:S02]  /*31ec0*/  IMAD R7, R28, 0x4, R6 ;  /* 0x000000041c077824 */ /* 0x000fe400078e0206 */
[----:B------:R1:W-:Y:S01]  /*31ed0*/  STL [R1+0x80c], R10 ;  /* 0x00080c0a01007387 */ /* 0x0003e20000100800 */
[----:B------:R-:W-:Y:S02]  /*31ee0*/  LEA.HI.X.SX32 R4, R4, R0, 0x1, P0 ;  /* 0x0000000004047211 */ /* 0x000fe400000f0eff */
[CC--:B0-----:R-:W-:Y:S01]  /*31ef0*/  LEA R11, P1, R5.reuse, R2.reuse, 0x1 ;  /* 0x00000002050b7211 */ /* 0x0c1fe200078208ff */
[----:B------:R-:W-:Y:S01]  /*31f00*/  STL [R1+0x7d4], R9 ;  /* 0x0007d40901007387 */ /* 0x000fe20000100800 */
[----:B-1----:R-:W-:Y:S02]  /*31f10*/  LEA R10, P2, R6, R2, 0x1 ;  /* 0x00000002060a7211 */ /* 0x002fe400078408ff */
[-C--:B------:R-:W-:Y:S01]  /*31f20*/  LEA.HI.X.SX32 R5, R5, R0.reuse, 0x1, P1 ;  /* 0x0000000005057211 */ /* 0x080fe200008f0eff */
[----:B------:R-:W-:Y:S01]  /*31f30*/  IMAD R8, R28, 0x4, R7 ;  /* 0x000000041c087824 */ /* 0x000fe200078e0207 */
[----:B------:R-:W-:Y:S01]  /*31f40*/  STL [R1+0x7dc], R11 ;  /* 0x0007dc0b01007387 */ /* 0x000fe20000100800 */
[----:B------:R-:W-:-:S03]  /*31f50*/  LEA.HI.X.SX32 R6, R6, R0, 0x1, P2 ;  /* 0x0000000006067211 */ /* 0x000fc600010f0eff */
[----:B------:R0:W-:Y:S01]  /*31f60*/  STL [R1+0x7e4], R10 ;  /* 0x0007e40a01007387 */ /* 0x0001e20000100800 */
[----:B------:R-:W-:-:S03]  /*31f70*/  IMAD R3, R28, 0x4, R8 ;  /* 0x000000041c037824 */ /* 0x000fc600078e0208 */
[----:B------:R-:W-:Y:S04]  /*31f80*/  STL [R1+0x7d0], R4 ;  /* 0x0007d00401007387 */ /* 0x000fe80000100800 */
[----:B------:R1:W-:Y:S01]  /*31f90*/  STL [R1+0x7d8], R5 ;  /* 0x0007d80501007387 */ /* 0x0003e20000100800 */
[----:B0-----:R-:W-:-:S03]  /*31fa0*/  LEA R10, P1, R8, R2, 0x1 ;  /* 0x00000002080a7211 */ /* 0x001fc600078208ff */
[----:B------:R0:W-:Y:S01]  /*31fb0*/  STL [R1+0x7e0], R6 ;  /* 0x0007e00601007387 */ /* 0x0001e20000100800 */
[-C--:B-1----:R-:W-:Y:S02]  /*31fc0*/  LEA R5, P0, R7, R2.reuse, 0x1 ;  /* 0x0000000207057211 */ /* 0x082fe400078008ff */
[----:B0-----:R-:W-:-:S03]  /*31fd0*/  LEA R6, P2, R3, R2, 0x1 ;  /* 0x0000000203067211 */ /* 0x001fc600078408ff */
[----:B------:R-:W-:Y:S04]  /*31fe0*/  STL [R1+0x7ec], R5 ;  /* 0x0007ec0501007387 */ /* 0x000fe80000100800 */
[----:B------:R0:W-:Y:S04]  /*31ff0*/  STL [R1+0x7f4], R10 ;  /* 0x0007f40a01007387 */ /* 0x0001e80000100800 */
[----:B------:R-:W-:Y:S01]  /*32000*/  STL [R1+0x7fc], R6 ;  /* 0x0007fc0601007387 */ /* 0x000fe20000100800 */
[----:B0-----:R-:W-:Y:S01]  /*32010*/  LEA.HI.X.SX32 R10, R7, R0, 0x1, P0 ;  /* 0x00000000070a7211 */ /* 0x001fe200000f0eff */
[----:B------:R-:W-:-:S04]  /*32020*/  IMAD R9, R28, 0x4, R3 ;  /* 0x000000041c097824 */ /* 0x000fc800078e0203 */
[----:B------:R0:W-:Y:S01]  /*32030*/  STL [R1+0x7e8], R10 ;  /* 0x0007e80a01007387 */ /* 0x0001e20000100800 */
[C---:B------:R-:W-:Y:S01]  /*32040*/  IMAD R4, R28.reuse, 0x4, R9 ;  /* 0x000000041c047824 */ /* 0x040fe200078e0209 */
[----:B0-----:R-:W0:Y:S03]  /*32050*/  S2R R10, SR_TID.X ;  /* 0x00000000000a7919 */ /* 0x001e260000002100 */
[----:B------:R-:W-:Y:S01]  /*32060*/  IMAD R5, R28, 0x4, R4 ;  /* 0x000000041c057824 */ /* 0x000fe200078e0204 */
[-C--:B------:R-:W-:Y:S02]  /*32070*/  LEA.HI.X.SX32 R7, R8, R0.reuse, 0x1, P1 ;  /* 0x0000000008077211 */ /* 0x080fe400008f0eff */
[----:B------:R-:W-:Y:S01]  /*32080*/  LEA.HI.X.SX32 R6, R3, R0, 0x1, P2 ;  /* 0x0000000003067211 */ /* 0x000fe200010f0eff */
[----:B------:R-:W-:Y:S01]  /*32090*/  IMAD R3, R28, 0x4, R5 ;  /* 0x000000041c037824 */ /* 0x000fe200078e0205 */
[-C--:B------:R-:W-:Y:S01]  /*320a0*/  LEA R8, P0, R9, R2.reuse, 0x1 ;  /* 0x0000000209087211 */ /* 0x080fe200078008ff */
[----:B------:R1:W-:Y:S04]  /*320b0*/  STL [R1+0x7f0], R7 ;  /* 0x0007f00701007387 */ /* 0x0003e80000100800 */
[----:B------:R2:W-:Y:S01]  /*320c0*/  STL [R1+0x7f8], R6 ;  /* 0x0007f80601007387 */ /* 0x0005e20000100800 */
[----:B-1----:R-:W-:-:S02]  /*320d0*/  LEA R7, P2, R5, R2, 0x1 ;  /* 0x0000000205077211 */ /* 0x002fc400078408ff */
[-C--:B--2---:R-:W-:Y:S02]  /*320e0*/  LEA R6, P1, R4, R2.reuse, 0x1 ;  /* 0x0000000204067211 */ /* 0x084fe400078208ff */
[----:B------:R-:W-:Y:S01]  /*320f0*/  LEA R2, P3, R3, R2, 0x1 ;  /* 0x0000000203027211 */ /* 0x000fe200078608ff */
[----:B------:R-:W-:Y:S04]  /*32100*/  STL [R1+0x800], R8 ;  /* 0x0008000801007387 */ /* 0x000fe80000100800 */
[----:B------:R1:W-:Y:S04]  /*32110*/  STL [R1+0x804], R6 ;  /* 0x0008040601007387 */ /* 0x0003e80000100800 */
[----:B------:R-:W-:Y:S04]  /*32120*/  STL [R1+0x808], R7 ;  /* 0x0008080701007387 */ /* 0x000fe80000100800 */
[----:B------:R2:W-:Y:S01]  /*32130*/  STL [R1+0x77c], R2 ;  /* 0x00077c0201007387 */ /* 0x0005e20000100800 */
[----:B-1----:R-:W-:-:S02]  /*32140*/  LEA.HI.X.SX32 R6, R9, R0, 0x1, P0 ;  /* 0x0000000009067211 */ /* 0x002fc400000f0eff */
[-C--:B--2---:R-:W-:Y:S02]  /*32150*/  LEA.HI.X.SX32 R2, R4, R0.reuse, 0x1, P1 ;  /* 0x0000000004027211 */ /* 0x084fe400008f0eff */
[-C--:B------:R-:W-:Y:S01]  /*32160*/  LEA.HI.X.SX32 R4, R5, R0.reuse, 0x1, P2 ;  /* 0x0000000005047211 */ /* 0x080fe200010f0eff */
[----:B------:R-:W-:Y:S01]  /*32170*/  STL [R1+0x76c], R6 ;  /* 0x00076c0601007387 */ /* 0x000fe20000100800 */
[----:B------:R-:W-:-:S03]  /*32180*/  LEA.HI.X.SX32 R0, R3, R0, 0x1, P3 ;  /* 0x0000000003007211 */ /* 0x000fc600018f0eff */
[----:B------:R0:W-:Y:S04]  /*32190*/  STL [R1+0x770], R2 ;  /* 0x0007700201007387 */ /* 0x0001e80000100800 */
[----:B------:R-:W-:Y:S04]  /*321a0*/  STL [R1+0x778], R4 ;  /* 0x0007780401007387 */ /* 0x000fe80000100800 */
[----:B------:R1:W-:Y:S01]  /*321b0*/  STL [R1+0x774], R0 ;  /* 0x0007740001007387 */ /* 0x0003e20000100800 */
[----:B0-----:R-:W-:-:S03]  /*321c0*/  IMAD.SHL.U32 R2, R10, 0x20, RZ ;  /* 0x000000200a027824 */ /* 0x001fc600078e00ff */
[----:B------:R-:W-:Y:S04]  /*321d0*/  STL [R1+0x460], RZ ;  /* 0x000460ff01007387 */ /* 0x000fe80000100800 */
[----:B------:R-:W-:Y:S04]  /*321e0*/  STL [R1+0x464], RZ ;  /* 0x000464ff01007387 */ /* 0x000fe80000100800 */
[----:B------:R-:W-:Y:S04]  /*321f0*/  STL [R1+0x18b4], R2 ;  /* 0x0018b40201007387 */ /* 0x000fe80000100800 */
[----:B------:R-:W-:Y:S04]  /*32200*/  STL [R1+0x468], RZ ;  /* 0x000468ff01007387 */ /* 0x000fe80000100800 */
        /* <DEDUP_REMOVED lines=62> */
[----:B------:R-:W-:Y:S01]  /*325f0*/  STL [R1+0x444], RZ ;  /* 0x000444ff01007387 */ /* 0x000fe20000100800 */
[----:B------:R-:W-:-:S02]  /*32600*/  USHF.L.U32 UR6, UR6, 0x7, URZ ;  /* 0x0000000706067899 */ /* 0x000fc4000800063f */
[----:B------:R-:W-:Y:S01]  /*32610*/  USHF.L.U32 UR7, UR7, 0x7, URZ ;  /* 0x0000000707077899 */ /* 0x000fe2000800063f */
[----:B------:R-:W-:Y:S01]  /*32620*/  UMOV UR4, URZ ;  /* 0x0000003f00047c82 */ /* 0x000fe20008000000 */
[----:B------:R-:W-:Y:S02]  /*32630*/  USHF.R.S32.HI UR8, URZ, 0x1f, UR6 ;  /* 0x0000001f3f087899 */ /* 0x000fe40008011406 */
[----:B------:R-:W-:Y:S02]  /*32640*/  USHF.R.S32.HI UR9, URZ, 0x1f, UR7 ;  /* 0x0000001f3f097899 */ /* 0x000fe40008011407 */
[----:B------:R-:W-:Y:S01]  /*32650*/  USHF.L.U32 UR13, UR6, 0x1, URZ ;  /* 0x00000001060d7899 */ /* 0x000fe2000800063f */
[----:B------:R-:W0:Y:S01]  /*32660*/  LDC R27, c[0x0][0x230] ;  /* 0x00008c00ff1b7b82 */ /* 0x000e220000000800 */
[----:B------:R-:W-:Y:S02]  /*32670*/  USHF.L.U32 UR12, UR7, 0x1, URZ ;  /* 0x00000001070c7899 */ /* 0x000fe4000800063f */
[----:B------:R-:W-:Y:S01]  /*32680*/  USHF.L.U64.HI UR8, UR6, 0x1, UR8 ;  /* 0x0000000106087899 */ /* 0x000fe20008010208 */
[----:B0-----:R-:W-:-:S05]  /*32690*/  VIADD R27, R27, 0x7f ;  /* 0x0000007f1b1b7836 */ /* 0x001fca0000000000 */
[----:B------:R-:W-:-:S04]  /*326a0*/  SHF.R.S32.HI R28, RZ, 0x1f, R27 ;  /* 0x0000001fff1c7819 */ /* 0x000fc8000001141b */
[----:B------:R-:W-:-:S04]  /*326b0*/  LEA.HI R28, R28, R27, RZ, 0x7 ;  /* 0x0000001b1c1c7211 */ /* 0x000fc800078f38ff */
[----:B-1----:R-:W-:Y:S02]  /*326c0*/  SHF.R.S32.HI R0, RZ, 0x7, R28 ;  /* 0x00000007ff007819 */ /* 0x002fe4000001141c */
[----:B------:R-:W2:Y:S01]  /*326d0*/  LDL.LU R28, [R1+0x18c4] ;  /* 0x0018c400011c7983 */ /* 0x000ea20000300800 */
[----:B------:R-:W-:-:S03]  /*326e0*/  USHF.L.U64.HI UR9, UR7, 0x1, UR9 ;  /* 0x0000000107097899 */ /* 0x000fc60008010209 */
[----:B------:R-:W-:Y:S01]  /*326f0*/  STL [R1+0x448], RZ ;  /* 0x000448ff01007387 */ /* 0x000fe20000100800 */
[----:B------:R-:W-:Y:S01]  /*32700*/  IMAD.SHL.U32 R11, R10, 0x2, RZ ;  /* 0x000000020a0b7824 */ /* 0x000fe200078e00ff */
[----:B------:R-:W-:Y:S02]  /*32710*/  ULDC UR7, c[0x0][0x230] ;  /* 0x00008c0000077ab9 */ /* 0x000fe40000000800 */
[----:B------:R-:W-:Y:S04]  /*32720*/  STL [R1+0x44c], RZ ;  /* 0x00044cff01007387 */ /* 0x000fe80000100800 */
[----:B------:R-:W-:Y:S01]  /*32730*/  STL [R1+0x430], RZ ;  /* 0x000430ff01007387 */ /* 0x000fe20000100800 */
[----:B--2---:R-:W-:-:S05]  /*32740*/  LOP3.LUT R0, R28, 0x200, R2, 0xf8, !PT ;  /* 0x000002001c007812 */ /* 0x004fca00078ef802 */
[----:B------:R0:W-:Y:S04]  /*32750*/  STL [R1+0x69c], R0 ;  /* 0x00069c0001007387 */ /* 0x0001e80000100800 */
        /* <DEDUP_REMOVED lines=35> */
[----:B------:R-:W2:Y:S01]  /*32990*/  LDL R27, [R1+0x490] ;  /* 0x00049000011b7983 */ /* 0x000ea20000100800 */
[----:B------:R-:W-:-:S02]  /*329a0*/  SHF.R.S32.HI R10, RZ, 0x6, R10 ;  /* 0x00000006ff0a7819 */ /* 0x000fc4000001140a */
[----:B0-----:R-:W-:Y:S01]  /*329b0*/  LOP3.LUT R0, R0, 0x20, RZ, 0x3c, !PT ;  /* 0x0000002000007812 */ /* 0x001fe200078e3cff */
[----:B------:R-:W0:Y:S01]  /*329c0*/  S2R R28, SR_TID.X ;  /* 0x00000000001c7919 */ /* 0x000e220000002100 */
[----:B------:R-:W-:Y:S01]  /*329d0*/  SGXT R10, R10, 0x1 ;  /* 0x000000010a0a781a */ /* 0x000fe20000000200 */
[----:B------:R1:W-:Y:S03]  /*329e0*/  STL [R1+0x320], RZ ;  /* 0x000320ff01007387 */ /* 0x0003e60000100800 */
[----:B------:R-:W-:Y:S01]  /*329f0*/  LOP3.LUT R10, R10, 0x90, RZ, 0xc0, !PT ;  /* 0x000000900a0a7812 */ /* 0x000fe200078ec0ff */
[----:B------:R1:W-:Y:S03]  /*32a00*/  STL [R1+0x324], RZ ;  /* 0x000324ff01007387 */ /* 0x0003e60000100800 */
[----:B------:R-:W-:Y:S01]  /*32a10*/  LOP3.LUT R10, R10, 0x7e, R11, 0x78, !PT ;  /* 0x0000007e0a0a7812 */ /* 0x000fe200078e780b */
[----:B------:R1:W-:Y:S04]  /*32a20*/  STL [R1+0x328], RZ ;  /* 0x000328ff01007387 */ /* 0x0003e80000100800 */
[----:B------:R1:W-:Y:S04]  /*32a30*/  STL [R1+0x32c], RZ ;  /* 0x00032cff01007387 */ /* 0x0003e80000100800 */
[----:B------:R1:W-:Y:S04]  /*32a40*/  STL [R1+0x310], RZ ;  /* 0x000310ff01007387 */ /* 0x0003e80000100800 */
[----:B------:R1:W-:Y:S04]  /*32a50*/  STL [R1+0x314], RZ ;  /* 0x000314ff01007387 */ /* 0x0003e80000100800 */
[----:B------:R1:W-:Y:S04]  /*32a60*/  STL [R1+0x318], RZ ;  /* 0x000318ff01007387 */ /* 0x0003e80000100800 */
[----:B------:R1:W-:Y:S01]  /*32a70*/  STL [R1+0x31c], RZ ;  /* 0x00031cff01007387 */ /* 0x0003e20000100800 */
[----:B0-----:R-:W-:-:S03]  /*32a80*/  LOP3.LUT R28, R28, 0x7f, RZ, 0xc0, !PT ;  /* 0x0000007f1c1c7812 */ /* 0x001fc600078ec0ff */
[----:B------:R1:W-:Y:S02]  /*32a90*/  STL [R1+0x2a0], RZ ;  /* 0x0002a0ff01007387 */ /* 0x0003e40000100800 */
[----:B------:R-:W-:Y:S02]  /*32aa0*/  IMAD.SHL.U32 R28, R28, 0x2, RZ ;  /* 0x000000021c1c7824 */ /* 0x000fe400078e00ff */
[----:B------:R1:W-:Y:S03]  /*32ab0*/  STL [R1+0x2a4], RZ ;  /* 0x0002a4ff01007387 */ /* 0x0003e60000100800 */
[C---:B------:R-:W-:Y:S01]  /*32ac0*/  LOP3.LUT R2, R28.reuse, 0x10, RZ, 0x3c, !PT ;  /* 0x000000101c027812 */ /* 0x040fe200078e3cff */
[----:B------:R1:W-:Y:S01]  /*32ad0*/  STL [R1+0x2a8], RZ ;  /* 0x0002a8ff01007387 */ /* 0x0003e20000100800 */
[C---:B------:R-:W-:Y:S02]  /*32ae0*/  LOP3.LUT R3, R28.reuse, 0x30, RZ, 0x3c, !PT ;  /* 0x000000301c037812 */ /* 0x040fe400078e3cff */
[C---:B------:R-:W-:Y:S01]  /*32af0*/  LOP3.LUT R2, R28.reuse, 0x40, RZ, 0x3c, !PT ;  /* 0x000000401c027812 */ /* 0x040fe200078e3cff */
[----:B------:R1:W-:Y:S01]  /*32b00*/  STL [R1+0x2ac], RZ ;  /* 0x0002acff01007387 */ /* 0x0003e20000100800 */
[----:B------:R-:W-:-:S02]  /*32b10*/  LOP3.LUT R3, R28, 0x50, RZ, 0x3c, !PT ;  /* 0x000000501c037812 */ /* 0x000fc400078e3cff */
[----:B------:R-:W-:Y:S01]  /*32b20*/  LOP3.LUT R2, R28, 0x60, RZ, 0x3c, !PT ;  /* 0x000000601c027812 */ /* 0x000fe200078e3cff */
[----:B------:R1:W-:Y:S01]  /*32b30*/  STL [R1+0x280], RZ ;  /* 0x000280ff01007387 */ /* 0x0003e20000100800 */
[----:B------:R-:W-:Y:S02]  /*32b40*/  LOP3.LUT R3, R10, 0x20, RZ, 0x3c, !PT ;  /* 0x000000200a037812 */ /* 0x000fe400078e3cff */
[C---:B------:R-:W-:Y:S01]  /*32b50*/  LOP3.LUT R4, R28.reuse, 0x20, RZ, 0x3c, !PT ;  /* 0x000000201c047812 */ /* 0x040fe200078e3cff */
[----:B------:R1:W-:Y:S01]  /*32b60*/  STL [R1+0x284], RZ ;  /* 0x000284ff01007387 */ /* 0x0003e20000100800 */
[----:B------:R-:W-:-:S03]  /*32b70*/  LOP3.LUT R4, R28, 0x70, RZ, 0x3c, !PT ;  /* 0x000000701c047812 */ /* 0x000fc600078e3cff */
        /* <DEDUP_REMOVED lines=10> */
[----:B------:R1:W-:Y:S01]  /*32c20*/  STL [R1+0x1864], R3 ;  /* 0x0018640301007387 */ /* 0x0003e20000100800 */
[----:B--2---:R-:W-:-:S05]  /*32c30*/  LOP3.LUT R2, R27, 0x40, RZ, 0x3c, !PT ;  /* 0x000000401b027812 */ /* 0x004fca00078e3cff */
[----:B------:R1:W-:Y:S04]  /*32c40*/  STL [R1+0x182c], R2 ;  /* 0x00182c0201007387 */ /* 0x0003e80000100800 */
[----:B------:R1:W-:Y:S02]  /*32c50*/  STL [R1+0x6ac], R0 ;  /* 0x0006ac0001007387 */ /* 0x0003e40000100800 */
.L_x_2:
[----:B-1---5:R-:W2:Y:S01]  /*32c60*/  LDL R3, [R1+0x774] ;  /* 0x0007740001037983 */ /* 0x022ea20000100800 */
[----:B------:R-:W-:-:S03]  /*32c70*/  UIMAD UR6, UR4, -0x80, UR7 ;  /* 0xffffff80040678a4 */ /* 0x000fc6000f8e0207 */
[----:B--2---:R-:W-:Y:S04]  /*32c80*/  STL [R1+0x34d8], R3 ;  /* 0x0034d80301007387 */ /* 0x004fe80000100800 */
[----:B------:R-:W2:Y:S04]  /*32c90*/  LDL R2, [R1+0x77c] ;  /* 0x00077c0001027983 */ /* 0x000ea80000100800 */
[----:B------:R-:W-:Y:S04]  /*32ca0*/  STL [R1+0x34a8], R5 ;  /* 0x0034a80501007387 */ /* 0x000fe80000100800 */
[----:B------:R-:W-:Y:S04]  /*32cb0*/  STL [R1+0x34b4], R5 ;  /* 0x0034b40501007387 */ /* 0x000fe80000100800 */
[----:B------:R-:W-:Y:S04]  /*32cc0*/  STL [R1+0x34bc], R5 ;  /* 0x0034bc0501007387 */ /* 0x000fe80000100800 */
[----:B------:R0:W-:Y:S04]  /*32cd0*/  STL [R1+0x34c8], R5 ;  /* 0x0034c80501007387 */ /* 0x0001e80000100800 */
[----:B------:R-:W-:Y:S04]  /*32ce0*/  STL [R1+0x3494], R0 ;  /* 0x0034940001007387 */ /* 0x000fe80000100800 */
        /* <DEDUP_REMOVED lines=59> */
[----:B------:R-:W-:Y:S01]  /*330a0*/  STL [R1+0x33fc], R9 ;  /* 0x0033fc0901007387 */ /* 0x000fe20000100800 */
[----:B0-----:R-:W0:Y:S03]  /*330b0*/  S2R R5, SR_TID.X ;  /* 0x0000000000057919 */ /* 0x001e260000002100 */
        /* <DEDUP_REMOVED lines=8> */
[----:B0-----:R-:W-:-:S02]  /*33140*/  SHF.R.U32.HI R3, RZ, 0x5, R5 ;  /* 0x00000005ff037819 */ /* 0x001fc40000011605 */
[----:B------:R-:W-:Y:S01]  /*33150*/  SHF.R.U32.HI R5, RZ, 0x5, R5 ;  /* 0x00000005ff057819 */ /* 0x000fe20000011605 */
[----:B------:R-:W-:Y:S01]  /*33160*/  STL [R1+0x3444], R9 ;  /* 0x0034440901007387 */ /* 0x000fe20000100800 */
[----:B------:R-:W-:Y:S02]  /*33170*/  SGXT.U32 R3, R3, 0x2 ;  /* 0x000000020303781a */ /* 0x000fe40000000000 */
[----:B------:R-:W-:Y:S01]  /*33180*/  SGXT.U32 R5, R5, 0x2 ;  /* 0x000000020505781a */ /* 0x000fe20000000000 */
[----:B------:R-:W-:Y:S01]  /*33190*/  STL [R1+0x344c], R9 ;  /* 0x00344c0901007387 */ /* 0x000fe20000100800 */
[----:B-1----:R-:W-:-:S03]  /*331a0*/  LOP3.LUT R6, R3, 0x4, RZ, 0xfc, !PT ;  /* 0x0000000403067812 */ /* 0x002fc600078efcff */
[----:B------:R-:W-:Y:S01]  /*331b0*/  STL [R1+0x3454], R9 ;  /* 0x0034540901007387 */ /* 0x000fe20000100800 */
[----:B------:R-:W-:Y:S02]  /*331c0*/  ISETP.GE.AND P0, PT, R6, UR6, PT ;  /* 0x0000000606007c0c */ /* 0x000fe4000bf06270 */
[C---:B------:R-:W-:Y:S01]  /*331d0*/  LOP3.LUT R6, R5.reuse, 0x8, RZ, 0xfc, !PT ;  /* 0x0000000805067812 */ /* 0x040fe200078efcff */
[----:B------:R-:W-:Y:S01]  /*331e0*/  STL [R1+0x345c], R9 ;  /* 0x00345c0901007387 */ /* 0x000fe20000100800 */
[----:B------:R-:W-:Y:S02]  /*331f0*/  PRMT R0, RZ, 0x7610, R0 ;  /* 0x00007610ff007816 */ /* 0x000fe40000000000 */
[----:B------:R-:W-:Y:S01]  /*33200*/  ISETP.GE.AND P1, PT, R6, UR6, PT ;  /* 0x0000000606007c0c */ /* 0x000fe2000bf26270 */
[----:B------:R-:W-:Y:S01]  /*33210*/  STL [R1+0x3468], R9 ;  /* 0x0034680901007387 */ /* 0x000fe20000100800 */
[----:B---3--:R-:W-:Y:S02]  /*33220*/  PRMT R28, RZ, 0x7610, R28 ;  /* 0x00007610ff1c7816 */ /* 0x008fe4000000001c */
[----:B------:R-:W-:Y:S01]  /*33230*/  LOP3.LUT R5, R5, 0xc, RZ, 0xfc, !PT ;  /* 0x0000000c05057812 */ /* 0x000fe200078efcff */
[----:B------:R-:W-:Y:S03]  /*33240*/  STL [R1+0x32c8], R11 ;  /* 0x0032c80b01007387 */ /* 0x000fe60000100800 */
[----:B------:R-:W-:Y:S01]  /*33250*/  ISETP.GE.AND P2, PT, R5, UR6, PT ;  /* 0x0000000605007c0c */ /* 0x000fe2000bf46270 */
        /* <DEDUP_REMOVED lines=28> */
[----:B------:R-:W0:Y:S03]  /*33420*/  S2R R3, SR_TID.X ;  /* 0x0000000000037919 */ /* 0x000e260000002100 */
        /* <DEDUP_REMOVED lines=8> */
[----:B0-----:R-:W-:-:S03]  /*334b0*/  SHF.R.U32.HI R3, RZ, 0x5, R3 ;  /* 0x00000005ff037819 */ /* 0x001fc60000011603 */
[----:B------:R-:W-:Y:S01]  /*334c0*/  STL [R1+0x33f0], R11 ;  /* 0x0033f00b01007387 */ /* 0x000fe20000100800 */
[----:B------:R-:W-:-:S03]  /*334d0*/  SGXT.U32 R3, R3, 0x2 ;  /* 0x000000020303781a */ /* 0x000fc60000000000 */
        /* <DEDUP_REMOVED lines=27> */
[----:B------:R-:W-:-:S03]  /*33690*/  LOP3.LUT R3, R3, 0x10, RZ, 0xfc, !PT ;  /* 0x0000001003037812 */ /* 0x000fc600078efcff */
[----:B------:R-:W-:Y:S04]  /*336a0*/  STL [R1+0x3298], R23 ;  /* 0x0032981701007387 */ /* 0x000fe80000100800 */
[----:B------:R-:W-:Y:S04]  /*336b0*/  STL [R1+0x3294], R19 ;  /* 0x0032941301007387 */ /* 0x000fe80000100800 */
[----:B------:R-:W-:Y:S04]  /*336c0*/  STL [R1+0x3290], R17 ;  /* 0x0032901101007387 */ /* 0x000fe80000100800 */
[----:B------:R-:W-:Y:S04]  /*336d0*/  STL [R1+0x328c], R16 ;  /* 0x00328c1001007387 */ /* 0x000fe80000100800 */
[----:B------:R-:W-:Y:S01]  /*336e0*/  STL [R1+0x3288], R18 ;  /* 0x0032881201007387 */ /* 0x000fe20000100800 */
[----:B------:R-:W-:-:S03]  /*336f0*/  ISETP.GE.AND P3, PT, R3, UR6, PT ;  /* 0x0000000603007c0c */ /* 0x000fc6000bf66270 */
[----:B------:R-:W-:Y:S04]  /*33700*/  STL [R1+0x3284], R20 ;  /* 0x0032841401007387 */ /* 0x000fe80000100800 */
[----:B------:R-:W-:Y:S04]  /*33710*/  STL [R1+0x3280], R21 ;  /* 0x0032801501007387 */ /* 0x000fe80000100800 */
[----:B------:R-:W-:Y:S04]  /*33720*/  STL [R1+0x327c], R22 ;  /* 0x00327c1601007387 */ /* 0x000fe80000100800 */
[----:B------:R-:W3:Y:S04]  /*33730*/  LDL R6, [R1+0x800] ;  /* 0x0008000001067983 */ /* 0x000ee80000100800 */
[----:B------:R-:W2:Y:S01]  /*33740*/  LDL.LU R3, [R1+0x34d8] ;  /* 0x0034d80001037983 */ /* 0x000ea20000300800 */
[----:B------:R-:W0:Y:S03]  /*33750*/  S2R R5, SR_TID.X ;  /* 0x0000000000057919 */ /* 0x000e260000002100 */
[----:B--2---:R-:W2:Y:S04]  /*33760*/  @!P0 LDG.E.U16 R0, desc[UR10][R2.64] ;  /* 0x0000000a02008981 */ /* 0x004ea8000c1e1500 */
[----:B------:R-:W4:Y:S04]  /*33770*/  LDL R2, [R1+0x778] ;  /* 0x0007780001027983 */ /* 0x000f280000100800 */
[----:B--2---:R1:W-:Y:S04]  /*33780*/  STL [R1+0x2f0], R0 ;  /* 0x0002f00001007387 */ /* 0x0043e80000100800 */
[----:B------:R-:W4:Y:S01]  /*33790*/  LDL R3, [R1+0x808] ;  /* 0x0008080001037983 */ /* 0x000f220000100800 */
[----:B0-----:R-:W-:-:S02]  /*337a0*/  SHF.R.U32.HI R5, RZ, 0x5, R5 ;  /* 0x00000005ff057819 */ /* 0x001fc40000011605 */
[----:B----4-:R-:W-:-:S04]  /*337b0*/  @!P1 LOP3.LUT R3, R3, R2, RZ, 0x3c, !PT ;  /* 0x0000000203039212 */ /* 0x010fc800078e3cff */
[----:B------:R-:W-:-:S04]  /*337c0*/  @!P1 LOP3.LUT R2, R3, R2, RZ, 0x3c, !PT ;  /* 0x0000000203029212 */ /* 0x000fc800078e3cff */
[----:B------:R-:W-:-:S05]  /*337d0*/  @!P1 LOP3.LUT R3, R3, R2, RZ, 0x3c, !PT ;  /* 0x0000000203039212 */ /* 0x000fca00078e3cff */
[----:B------:R-:W2:Y:S01]  /*337e0*/  @!P1 LDG.E.U16 R28, desc[UR10][R2.64] ;  /* 0x0000000a021c9981 */ /* 0x000ea2000c1e1500 */
[----:B------:R-:W-:-:S04]  /*337f0*/  SGXT.U32 R5, R5, 0x2 ;  /* 0x000000020505781a */ /* 0x000fc80000000000 */
[----:B-1----:R-:W-:-:S04]  /*33800*/  LOP3.LUT R0, R5, 0x14, RZ, 0xfc, !PT ;  /* 0x0000001405007812 */ /* 0x002fc800078efcff */
[----:B------:R-:W-:Y:S02]  /*33810*/  ISETP.GE.AND P0, PT, R0, UR6, PT ;  /* 0x0000000600007c0c */ /* 0x000fe4000bf06270 */
[----:B------:R-:W4:Y:S04]  /*33820*/  LDL.LU R0, [R1+0x34d4] ;  /* 0x0034d40001007983 */ /* 0x000f280000300800 */
[----:B--2---:R0:W-:Y:S04]  /*33830*/  STL [R1+0x2ec], R28 ;  /* 0x0002ec1c01007387 */ /* 0x0041e80000100800 */
[----:B------:R-:W2:Y:S04]  /*33840*/  LDL R2, [R1+0x770] ;  /* 0x0007700001027983 */ /* 0x000ea80000100800 */
[----:B------:R-:W2:Y:S01]  /*33850*/  LDL R3, [R1+0x804] ;  /* 0x0008040001037983 */ /* 0x000ea20000100800 */
[----:B------:R-:W-:Y:S01]  /*33860*/  PRMT R7, RZ, 0x7610, R7 ;  /* 0x00007610ff077816 */ /* 0x000fe20000000007 */
[----:B------:R-:W0:Y:S01]  /*33870*/  S2R R5, SR_TID.X ;  /* 0x0000000000057919 */ /* 0x000e220000002100 */
[----:B--2---:R-:W-:-:S04]  /*33880*/  @!P2 LOP3.LUT R3, R3, R2, RZ, 0x3c, !PT ;  /* 0x000000020303a212 */ /* 0x004fc800078e3cff */
[----:B------:R-:W-:-:S04]  /*33890*/  @!P2 LOP3.LUT R2, R3, R2, RZ, 0x3c, !PT ;  /* 0x000000020302a212 */ /* 0x000fc800078e3cff */
[----:B------:R-:W-:-:S05]  /*338a0*/  @!P2 LOP3.LUT R3, R3, R2, RZ, 0x3c, !PT ;  /* 0x000000020303a212 */ /* 0x000fca00078e3cff */
[----:B------:R-:W2:Y:S01]  /*338b0*/  @!P2 LDG.E.U16 R7, desc[UR10][R2.64] ;  /* 0x0000000a0207a981 */ /* 0x000ea2000c1e1500 */
[----:B0-----:R-:W-:-:S04]  /*338c0*/  SHF.R.U32.HI R28, RZ, 0x5, R5 ;  /* 0x00000005ff1c7819 */ /* 0x001fc80000011605 */
[----:B------:R-:W-:-:S04]  /*338d0*/  SGXT.U32 R28, R28, 0x2 ;  /* 0x000000021c1c781a */ /* 0x000fc80000000000 */
[----:B------:R-:W-:-:S04]  /*338e0*/  LOP3.LUT R28, R28, 0x18, RZ, 0xfc, !PT ;  /* 0x000000181c1c7812 */ /* 0x000fc800078efcff */
[----:B------:R-:W-:Y:S02]  /*338f0*/  ISETP.GE.AND P1, PT, R28, UR6, PT ;  /* 0x000000061c007c0c */ /* 0x000fe4000bf26270 */
[----:B------:R-:W3:Y:S01]  /*33900*/  LDL.LU R28, [R1+0x34d0] ;  /* 0x0034d000011c7983 */ /* 0x000ee20000300800 */
[----:B------:R-:W-:-:S03]  /*33910*/  SHF.R.U32.HI R5, RZ, 0x5, R5 ;  /* 0x00000005ff057819 */ /* 0x000fc60000011605 */
[----:B--2---:R0:W-:Y:S04]  /*33920*/  STL [R1+0x2e8], R7 ;  /* 0x0002e80701007387 */ /* 0x0041e80000100800 */
[----:B0-----:R-:W2:Y:S04]  /*33930*/  LDL.LU R7, [R1+0x34cc] ;  /* 0x0034cc0001077983 */ /* 0x001ea80000300800 */
[----:B------:R-:W2:Y:S01]  /*33940*/  LDL R3, [R1+0x76c] ;  /* 0x00076c0001037983 */ /* 0x000ea20000100800 */
[----:B------:R-:W-:-:S04]  /*33950*/  SGXT.U32 R5, R5, 0x2 ;  /* 0x000000020505781a */ /* 0x000fc80000000000 */
[----:B------:R-:W-:Y:S02]  /*33960*/  LOP3.LUT R2, R5, 0x1c, RZ, 0xfc, !PT ;  /* 0x0000001c05027812 */ /* 0x000fe400078efcff */
[----:B----4-:R-:W-:Y:S02]  /*33970*/  PRMT R0, RZ, 0x7610, R0 ;  /* 0x00007610ff007816 */ /* 0x010fe40000000000 */
[----:B------:R-:W-:Y:S01]  /*33980*/  ISETP.GE.AND P2, PT, R2, UR6, PT ;  /* 0x0000000602007c0c */ /* 0x000fe2000bf46270 */
[----:B---3--:R-:W-:Y:S02]  /*33990*/  @!P3 IMAD.MOV.U32 R2, RZ, RZ, R6 ;  /* 0x000000ffff02b224 */ /* 0x008fe400078e0006 */
[----:B------:R-:W3:Y:S04]  /*339a0*/  LDL R6, [R1+0x7e4] ;  /* 0x0007e40001067983 */ /* 0x000ee80000100800 */
[----:B--2---:R-:W2:Y:S04]  /*339b0*/  @!P3 LDG.E.U16 R0, desc[UR10][R2.64] ;  /* 0x0000000a0200b981 */ /* 0x004ea8000c1e1500 */
[----:B------:R-:W4:Y:S04]  /*339c0*/  LDL R2, [R1+0x7f8] ;  /* 0x0007f80001027983 */ /* 0x000f280000100800 */
[----:B--2---:R0:W-:Y:S04]  /*339d0*/  STL [R1+0x2e4], R0 ;  /* 0x0002e40001007387 */ /* 0x0041e80000100800 */
[----:B------:R-:W4:Y:S01]  /*339e0*/  LDL R3, [R1+0x7fc] ;  /* 0x0007fc0001037983 */ /* 0x000f220000100800 */
[----:B------:R-:W-:Y:S01]  /*339f0*/  PRMT R28, RZ, 0x7610, R28 ;  /* 0x00007610ff1c7816 */ /* 0x000fe2000000001c */
[----:B------:R-:W1:Y:S01]  /*33a00*/  S2R R5, SR_TID.X ;  /* 0x0000000000057919 */ /* 0x000e620000002100 */
[----:B----4-:R-:W-:-:S04]  /*33a10*/  @!P0 LOP3.LUT R3, R3, R2, RZ, 0x3c, !PT ;  /* 0x0000000203038212 */ /* 0x010fc800078e3cff */
[----:B------:R-:W-:-:S04]  /*33a20*/  @!P0 LOP3.LUT R2, R3, R2, RZ, 0x3c, !PT ;  /* 0x0000000203028212 */ /* 0x000fc800078e3cff */
[----:B------:R-:W-:-:S05]  /*33a30*/  @!P0 LOP3.LUT R3, R3, R2, RZ, 0x3c, !PT ;  /* 0x0000000203038212 */ /* 0x000fca00078e3cff */
[----:B------:R-:W2:Y:S01]  /*33a40*/  @!P0 LDG.E.U16 R28, desc[UR10][R2.64] ;  /* 0x0000000a021c8981 */ /* 0x000ea2000c1e1500 */
[----:B-1----:R-:W-:-:S04]  /*33a50*/  SHF.R.U32.HI R5, RZ, 0x5, R5 ;  /* 0x00000005ff057819 */ /* 0x002fc80000011605 */
[----:B------:R-:W-:-:S04]  /*33a60*/  SGXT.U32 R5, R5, 0x2 ;  /* 0x000000020505781a */ /* 0x000fc80000000000 */
[----:B------:R-:W-:-:S04]  /*33a70*/  LOP3.LUT R5, R5, 0x20, RZ, 0xfc, !PT ;  /* 0x0000002005057812 */ /* 0x000fc800078efcff */
[----:B------:R-:W-:Y:S02]  /*33a80*/  ISETP.GE.AND P3, PT, R5, UR6, PT ;  /* 0x0000000605007c0c */ /* 0x000fe4000bf66270 */
[----:B------:R-:W4:Y:S04]  /*33a90*/  LDL.LU R5, [R1+0x34c8] ;  /* 0x0034c80001057983 */ /* 0x000f280000300800 */
[----:B------:R-:W3:Y:S04]  /*33aa0*/  LDL R2, [R1+0x7f0] ;  /* 0x0007f00001027983 */ /* 0x000ee80000100800 */
[----:B--2---:R1:W-:Y:S04]  /*33ab0*/  STL [R1+0x2e0], R28 ;  /* 0x0002e01c01007387 */ /* 0x0043e80000100800 */
[----:B------:R-:W3:Y:S01]  /*33ac0*/  LDL R3, [R1+0x7f4] ;  /* 0x0007f40001037983 */ /* 0x000ee20000100800 */
[----:B------:R-:W-:Y:S01]  /*33ad0*/  PRMT R7, RZ, 0x7610, R7 ;  /* 0x00007610ff077816 */ /* 0x000fe20000000007 */
[----:B0-----:R-:W0:Y:S01]  /*33ae0*/  S2R R0, SR_TID.X ;  /* 0x0000000000007919 */ /* 0x001e220000002100 */
[----:B---3--:R-:W-:-:S04]  /*33af0*/  @!P1 LOP3.LUT R3, R3, R2, RZ, 0x3c, !PT ;  /* 0x0000000203039212 */ /* 0x008fc800078e3cff */
[----:B------:R-:W-:-:S04]  /*33b00*/  @!P1 LOP3.LUT R2, R3, R2, RZ, 0x3c, !PT ;  /* 0x0000000203029212 */ /* 0x000fc800078e3cff */
[----:B------:R-:W-:-:S05]  /*33b10*/  @!P1 LOP3.LUT R3, R3, R2, RZ, 0x3c, !PT ;  /* 0x0000000203039212 */ /* 0x000fca00078e3cff */
[----:B------:R-:W2:Y:S01]  /*33b20*/  @!P1 LDG.E.U16 R7, desc[UR10][R2.64] ;  /* 0x0000000a02079981 */ /* 0x000ea2000c1e1500 */
[----:B0-----:R-:W-:-:S04]  /*33b30*/  SHF.R.U32.HI R0, RZ, 0x5, R0 ;  /* 0x00000005ff007819 */ /* 0x001fc80000011600 */
[----:B------:R-:W-:-:S04]  /*33b40*/  SGXT.U32 R0, R0, 0x2 ;  /* 0x000000020000781a */ /* 0x000fc80000000000 */
[----:B-1----:R-:W-:-:S04]  /*33b50*/  LOP3.LUT R28, R0, 0x24, RZ, 0xfc, !PT ;  /* 0x00000024001c7812 */ /* 0x002fc800078efcff */
[----:B------:R-:W-:Y:S02]  /*33b60*/  ISETP.GE.AND P0, PT, R28, UR6, PT ;  /* 0x000000061c007c0c */ /* 0x000fe4000bf06270 */
[----:B------:R-:W3:Y:S04]  /*33b70*/  LDL.LU R28, [R1+0x34c4] ;  /* 0x0034c400011c7983 */ /* 0x000ee80000300800 */
[----:B--2---:R0:W-:Y:S04]  /*33b80*/  STL [R1+0x2dc], R7 ;  /* 0x0002dc0701007387 */ /* 0x0041e80000100800 */
[----:B------:R-:W2:Y:S04]  /*33b90*/  LDL R2, [R1+0x7e8] ;  /* 0x0007e80001027983 */ /* 0x000ea80000100800 */
[----:B------:R-:W2:Y:S01]  /*33ba0*/  LDL R3, [R1+0x7ec] ;  /* 0x0007ec0001037983 */ /* 0x000ea20000100800 */
[----:B----4-:R-:W-:Y:S01]  /*33bb0*/  PRMT R5, RZ, 0x7610, R5 ;  /* 0x00007610ff057816 */ /* 0x010fe20000000005 */
        /* <DEDUP_REMOVED lines=9> */
[----:B------:R-:W4:Y:S01]  /*33c50*/  LDL.LU R7, [R1+0x34c0] ;  /* 0x0034c00001077983 */ /* 0x000f220000300800 */
[----:B------:R-:W-:-:S03]  /*33c60*/  SHF.R.U32.HI R0, RZ, 0x5, R0 ;  /* 0x00000005ff007819 */ /* 0x000fc60000011600 */
[----:B--2---:R0:W-:Y:S04]  /*33c70*/  STL [R1+0x2d8], R5 ;  /* 0x0002d80501007387 */ /* 0x0041e80000100800 */
[----:B0-----:R-:W2:Y:S04]  /*33c80*/  LDL.LU R5, [R1+0x34bc] ;  /* 0x0034bc0001057983 */ /* 0x001ea80000300800 */
[----:B------:R-:W4:Y:S01]  /*33c90*/  LDL R3, [R1+0x7e0] ;  /* 0x0007e00001037983 */ /* 0x000f220000100800 */
[----:B------:R-:W-:-:S04]  /*33ca0*/  SGXT.U32 R0, R0, 0x2 ;  /* 0x000000020000781a */ /* 0x000fc80000000000 */
[----:B------:R-:W-:Y:S02]  /*33cb0*/  LOP3.LUT R2, R0, 0x2c, RZ, 0xfc, !PT ;  /* 0x0000002c00027812 */ /* 0x000fe400078efcff */
[----:B---3--:R-:W-:Y:S02]  /*33cc0*/  PRMT R28, RZ, 0x7610, R28 ;  /* 0x00007610ff1c7816 */ /* 0x008fe4000000001c */
[----:B------:R-:W-:Y:S01]  /*33cd0*/  ISETP.GE.AND P2, PT, R2, UR6, PT ;  /* 0x0000000602007c0c */ /* 0x000fe2000bf46270 */
[----:B------:R-:W-:Y:S02]  /*33ce0*/  @!P3 IMAD.MOV.U32 R2, RZ, RZ, R6 ;  /* 0x000000ffff02b224 */ /* 0x000fe400078e0006 */
[----:B------:R-:W3:Y:S04]  /*33cf0*/  LDL R6, [R1+0x7c4] ;  /* 0x0007c40001067983 */ /* 0x000ee80000100800 */
[----:B----4-:R-:W4:Y:S04]  /*33d00*/  @!P3 LDG.E.U16 R28, desc[UR10][R2.64] ;  /* 0x0000000a021cb981 */ /* 0x010f28000c1e1500 */
[----:B------:R-:W2:Y:S04]  /*33d10*/  LDL R2, [R1+0x7d8] ;  /* 0x0007d80001027983 */ /* 0x000ea80000100800 */
[----:B----4-:R0:W-:Y:S04]  /*33d20*/  STL [R1+0x2d4], R28 ;  /* 0x0002d41c01007387 */ /* 0x0101e80000100800 */
[----:B------:R-:W2:Y:S01]  /*33d30*/  LDL R3, [R1+0x7dc] ;  /* 0x0007dc0001037983 */ /* 0x000ea20000100800 */
[----:B------:R-:W-:Y:S01]  /*33d40*/  PRMT R7, RZ, 0x7610, R7 ;  /* 0x00007610ff077816 */ /* 0x000fe20000000007 */
[----:B------:R-:W1:Y:S01]  /*33d50*/  S2R R0, SR_TID.X ;  /* 0x0000000000007919 */ /* 0x000e620000002100 */
[----:B--2---:R-:W-:-:S04]  /*33d60*/  @!P0 LOP3.LUT R3, R3, R2, RZ, 0x3c, !PT ;  /* 0x0000000203038212 */ /* 0x004fc800078e3cff */
[----:B------:R-:W-:-:S04]  /*33d70*/  @!P0 LOP3.LUT R2, R3, R2, RZ, 0x3c, !PT ;  /* 0x0000000203028212 */ /* 0x000fc800078e3cff */
[----:B------:R-:W-:-:S05]  /*33d80*/  @!P0 LOP3.LUT R3, R3, R2, RZ, 0x3c, !PT ;  /* 0x0000000203038212 */ /* 0x000fca00078e3cff */
[----:B------:R-:W2:Y:S01]  /*33d90*/  @!P0 LDG.E.U16 R7, desc[UR10][R2.64] ;  /* 0x0000000a02078981 */ /* 0x000ea2000c1e1500 */
[----:B-1----:R-:W-:-:S04]  /*33da0*/  SHF.R.U32.HI R0, RZ, 0x5, R0 ;  /* 0x00000005ff007819 */ /* 0x002fc80000011600 */
[----:B------:R-:W-:-:S04]  /*33db0*/  SGXT.U32 R0, R0, 0x2 ;  /* 0x000000020000781a */ /* 0x000fc80000000000 */
[----:B0-----:R-:W-:-:S04]  /*33dc0*/  LOP3.LUT R28, R0, 0x30, RZ, 0xfc, !PT ;  /* 0x00000030001c7812 */ /* 0x001fc800078efcff */
[----:B------:R-:W-:Y:S02]  /*33dd0*/  ISETP.GE.AND P3, PT, R28, UR6, PT ;  /* 0x000000061c007c0c */ /* 0x000fe4000bf66270 */
[----:B------:R-:W4:Y:S04]  /*33de0*/  LDL R28, [R1+0x7bc] ;  /* 0x0007bc00011c7983 */ /* 0x000f280000100800 */
[----:B--2---:R-:W-:Y:S04]  /*33df0*/  STL [R1+0x2d0], R7 ;  /* 0x0002d00701007387 */ /* 0x004fe80000100800 */
        /* <DEDUP_REMOVED lines=12> */
[----:B------:R-:W3:Y:S04]  /*33ec0*/  LDL.LU R0, [R1+0x34b8] ;  /* 0x0034b80001007983 */ /* 0x000ee80000300800 */
[----:B--2---:R0:W-:Y:S04]  /*33ed0*/  STL [R1+0x2cc], R5 ;  /* 0x0002cc0501007387 */ /* 0x0041e80000100800 */
[----:B0-----:R-:W2:Y:S04]  /*33ee0*/  LDL.LU R5, [R1+0x34b4] ;  /* 0x0034b40001057983 */ /* 0x001ea80000300800 */
[----:B------:R-:W4:Y:S04]  /*33ef0*/  LDL R2, [R1+0x7c8] ;  /* 0x0007c80001027983 */ /* 0x000f280000100800 */
[----:B------:R-:W4:Y:S01]  /*33f00*/  LDL R3, [R1+0x7cc] ;  /* 0x0007cc0001037983 */ /* 0x000f220000100800 */
[----:B---3--:R-:W-:Y:S01]  /*33f10*/  PRMT R0, RZ, 0x7610, R0 ;  /* 0x00007610ff007816 */ /* 0x008fe20000000000 */
[----:B------:R-:W0:Y:S01]  /*33f20*/  S2R R7, SR_TID.X ;  /* 0x0000000000077919 */ /* 0x000e220000002100 */
[----:B----4-:R-:W-:-:S04]  /*33f30*/  @!P2 LOP3.LUT R3, R3, R2, RZ, 0x3c, !PT ;  /* 0x000000020303a212 */ /* 0x010fc800078e3cff */
[----:B------:R-:W-:-:S04]  /*33f40*/  @!P2 LOP3.LUT R2, R3, R2, RZ, 0x3c, !PT ;  /* 0x000000020302a212 */ /* 0x000fc800078e3cff */
[----:B------:R-:W-:-:S05]  /*33f50*/  @!P2 LOP3.LUT R3, R3, R2, RZ, 0x3c, !PT ;  /* 0x000000020303a212 */ /* 0x000fca00078e3cff */
[----:B------:R1:W3:Y:S02]  /*33f60*/  @!P2 LDG.E.U16 R0, desc[UR10][R2.64] ;  /* 0x0000000a0200a981 */ /* 0x0002e4000c1e1500 */
[----:B-1----:R-:W1:Y:S01]  /*33f70*/  S2R R3, SR_TID.X ;  /* 0x0000000000037919 */ /* 0x002e620000002100 */
[----:B0-----:R-:W-:-:S04]  /*33f80*/  SHF.R.U32.HI R7, RZ, 0x5, R7 ;  /* 0x00000005ff077819 */ /* 0x001fc80000011607 */
[----:B------:R-:W-:-:S04]  /*33f90*/  SGXT.U32 R7, R7, 0x2 ;  /* 0x000000020707781a */ /* 0x000fc80000000000 */
[----:B------:R-:W-:-:S04]  /*33fa0*/  LOP3.LUT R7, R7, 0x38, RZ, 0xfc, !PT ;  /* 0x0000003807077812 */ /* 0x000fc800078efcff */
[----:B------:R-:W-:Y:S02]  /*33fb0*/  ISETP.GE.AND P0, PT, R7, UR6, PT ;  /* 0x0000000607007c0c */ /* 0x000fe4000bf06270 */
[----:B------:R-:W4:Y:S01]  /*33fc0*/  LDL.LU R7, [R1+0x34b0] ;  /* 0x0034b00001077983 */ /* 0x000f220000300800 */
[----:B-1----:R-:W-:-:S04]  /*33fd0*/  SHF.R.U32.HI R3, RZ, 0x5, R3 ;  /* 0x00000005ff037819 */ /* 0x002fc80000011603 */
[----:B------:R-:W-:-:S04]  /*33fe0*/  SGXT.U32 R3, R3, 0x2 ;  /* 0x000000020303781a */ /* 0x000fc80000000000 */
[----:B------:R-:W-:Y:S01]  /*33ff0*/  LOP3.LUT R2, R3, 0x3c, RZ, 0xfc, !PT ;  /* 0x0000003c03027812 */ /* 0x000fe200078efcff */
[----:B---3--:R0:W-:Y:S04]  /*34000*/  STL [R1+0x2c8], R0 ;  /* 0x0002c80001007387 */ /* 0x0081e80000100800 */
[----:B0-----:R-:W3:Y:S04]  /*34010*/  LDL.LU R0, [R1+0x34ac] ;  /* 0x0034ac0001007983 */ /* 0x001ee80000300800 */
[----:B------:R-:W4:Y:S01]  /*34020*/  LDL R3, [R1+0x7c0] ;  /* 0x0007c00001037983 */ /* 0x000f220000100800 */
[----:B--2---:R-:W-:-:S02]  /*34030*/  PRMT R5, RZ, 0x7610, R5 ;  /* 0x00007610ff057816 */ /* 0x004fc40000000005 */
[----:B------:R-:W-:Y:S01]  /*34040*/  ISETP.GE.AND P1, PT, R2, UR6, PT ;  /* 0x0000000602007c0c */ /* 0x000fe2000bf26270 */
[----:B------:R-:W-:-:S05]  /*34050*/  @!P3 IMAD.MOV.U32 R2, RZ, RZ, R6 ;  /* 0x000000ffff02b224 */ /* 0x000fca00078e0006 */
[----:B----4-:R0:W2:Y:S02]  /*34060*/  @!P3 LDG.E.U16 R5, desc[UR10][R2.64] ;  /* 0x0000000a0205b981 */ /* 0x0100a4000c1e1500 */
[----:B0-----:R-:W0:Y:S02]  /*34070*/  S2R R3, SR_TID.X ;  /* 0x0000000000037919 */ /* 0x001e240000002100 */
[----:B0-----:R-:W-:-:S04]  /*34080*/  SHF.R.U32.HI R3, RZ, 0x5, R3 ;  /* 0x00000005ff037819 */ /* 0x001fc80000011603 */
[----:B------:R-:W-:-:S04]  /*34090*/  SGXT.U32 R3, R3, 0x2 ;  /* 0x000000020303781a */ /* 0x000fc80000000000 */
[----:B------:R-:W-:Y:S01]  /*340a0*/  LOP3.LUT R2, R3, 0x40, RZ, 0xfc, !PT ;  /* 0x0000004003027812 */ /* 0x000fe200078efcff */
[----:B--2---:R0:W-:Y:S04]  /*340b0*/  STL [R1+0x2c4], R5 ;  /* 0x0002c40501007387 */ /* 0x0041e80000100800 */
[----:B0-----:R-:W2:Y:S04]  /*340c0*/  LDL.LU R5, [R1+0x34a8] ;  /* 0x0034a80001057983 */ /* 0x001ea80000300800 */
[----:B------:R-:W4:Y:S01]  /*340d0*/  LDL R3, [R1+0x7b8] ;  /* 0x0007b80001037983 */ /* 0x000f220000100800 */
[----:B---3--:R-:W-:-:S02]  /*340e0*/  PRMT R0, RZ, 0x7610, R0 ;  /* 0x00007610ff007816 */ /* 0x008fc40000000000 */
[----:B------:R-:W-:Y:S01]  /*340f0*/  ISETP.GE.AND P2, PT, R2, UR6, PT ;  /* 0x0000000602007c0c */ /* 0x000fe2000bf46270 */
[----:B------:R-:W-:-:S05]  /*34100*/  @!P4 IMAD.MOV.U32 R2, RZ, RZ, R28 ;  /* 0x000000ffff02c224 */ /* 0x000fca00078e001c */
[----:B----4-:R0:W3:Y:S04]  /*34110*/  @!P4 LDG.E.U16 R0, desc[UR10][R2.64] ;  /* 0x0000000a0200c981 */ /* 0x0100e8000c1e1500 */
[----:B------:R-:W0:Y:S04]  /*34120*/  LDL R2, [R1+0x7b0] ;  /* 0x0007b00001027983 */ /* 0x000e280000100800 */
[----:B------:R-:W0:Y:S01]  /*34130*/  LDL R3, [R1+0x7b4] ;  /* 0x0007b40001037983 */ /* 0x000e220000100800 */
[----:B--2---:R-:W-:Y:S01]  /*34140*/  PRMT R5, RZ, 0x7610, R5 ;  /* 0x00007610ff057816 */ /* 0x004fe20000000005 */
[----:B------:R-:W1:Y:S01]  /*34150*/  S2R R6, SR_TID.X ;  /* 0x0000000000067919 */ /* 0x000e620000002100 */
[----:B0-----:R-:W-:-:S04]  /*34160*/  @!P0 LOP3.LUT R3, R3, R2, RZ, 0x3c, !PT ;  /* 0x0000000203038212 */ /* 0x001fc800078e3cff */
[----:B------:R-:W-:-:S04]  /*34170*/  @!P0 LOP3.LUT R2, R3, R2, RZ, 0x3c, !PT ;  /* 0x0000000203028212 */ /* 0x000fc800078e3cff */
[----:B------:R-:W-:-:S05]  /*34180*/  @!P0 LOP3.LUT R3, R3, R2, RZ, 0x3c, !PT ;  /* 0x0000000203038212 */ /* 0x000fca00078e3cff */
[----:B------:R-:W2:Y:S01]  /*34190*/  @!P0 LDG.E.U16 R5, desc[UR10][R2.64] ;  /* 0x0000000a02058981 */ /* 0x000ea2000c1e1500 */
[----:B-1----:R-:W-:-:S04]  /*341a0*/  SHF.R.U32.HI R6, RZ, 0x5, R6 ;  /* 0x00000005ff067819 */ /* 0x002fc80000011606 */
[----:B------:R-:W-:Y:S01]  /*341b0*/  SGXT.U32 R6, R6, 0x2 ;  /* 0x000000020606781a */ /* 0x000fe20000000000 */
[----:B---3--:R0:W-:Y:S04]  /*341c0*/  STL [R1+0x2c0], R0 ;  /* 0x0002c00001007387 */ /* 0x0081e80000100800 */
[----:B------:R-:W3:Y:S01]  /*341d0*/  LDL R28, [R1+0x790] ;  /* 0x00079000011c7983 */ /* 0x000ee20000100800 */
[C---:B0-----:R-:W-:Y:S02]  /*341e0*/  LOP3.LUT R0, R6.reuse, 0x44, RZ, 0xfc, !PT ;  /* 0x0000004406007812 */ /* 0x041fe400078efcff */
[----:B------:R-:W-:Y:S02]  /*341f0*/  LOP3.LUT R6, R6, 0x48, RZ, 0xfc, !PT ;  /* 0x0000004806067812 */ /* 0x000fe400078efcff */
[----:B------:R-:W-:-:S02]  /*34200*/  ISETP.GE.AND P3, PT, R0, UR6, PT ;  /* 0x0000000600007c0c */ /* 0x000fc4000bf66270 */
[----:B------:R-:W4:Y:S01]  /*34210*/  LDL R0, [R1+0x794] ;  /* 0x0007940001007983 */ /* 0x000f220000100800 */
[----:B------:R-:W-:-:S03]  /*34220*/  ISETP.GE.AND P4, PT, R6, UR6, PT ;  /* 0x0000000606007c0c */ /* 0x000fc6000bf86270 */
[----:B------:R-:W3:Y:S04]  /*34230*/  LDL.LU R6, [R1+0x34a4] ;  /* 0x0034a40001067983 */ /* 0x000ee80000300800 */
[----:B--2---:R0:W-:Y:S04]  /*34240*/  STL [R1+0x2bc], R5 ;  /* 0x0002bc0501007387 */ /* 0x0041e80000100800 */
[----:B------:R-:W2:Y:S04]  /*34250*/  LDL R2, [R1+0x7a8] ;  /* 0x0007a80001027983 */ /* 0x000ea80000100800 */
[----:B------:R-:W2:Y:S01]  /*34260*/  LDL R3, [R1+0x7ac] ;  /* 0x0007ac0001037983 */ /* 0x000ea20000100800 */
[----:B------:R-:W-:-:S02]  /*34270*/  PRMT R7, RZ, 0x7610, R7 ;  /* 0x00007610ff077816 */ /* 0x000fc40000000007 */
[----:B--2---:R-:W-:-:S04]  /*34280*/  @!P1 LOP3.LUT R3, R3, R2, RZ, 0x3c, !PT ;  /* 0x0000000203039212 */ /* 0x004fc800078e3cff */
[----:B------:R-:W-:-:S04]  /*34290*/  @!P1 LOP3.LUT R2, R3, R2, RZ, 0x3c, !PT ;  /* 0x0000000203029212 */ /* 0x000fc800078e3cff */
[----:B------:R-:W-:-:S05]  /*342a0*/  @!P1 LOP3.LUT R3, R3, R2, RZ, 0x3c, !PT ;  /* 0x0000000203039212 */ /* 0x000fca00078e3cff */
[----:B------:R-:W2:Y:S04]  /*342b0*/  @!P1 LDG.E.U16 R7, desc[UR10][R2.64] ;  /* 0x0000000a02079981 */ /* 0x000ea8000c1e1500 */
[----:B------:R-:W4:Y:S04]  /*342c0*/  LDL R2, [R1+0x7a0] ;  /* 0x0007a00001027983 */ /* 0x000f280000100800 */
[----:B--2---:R1:W-:Y:S04]  /*342d0*/  STL [R1+0x2b8], R7 ;  /* 0x0002b80701007387 */ /* 0x0043e80000100800 */
[----:B------:R-:W4:Y:S01]  /*342e0*/  LDL R3, [R1+0x7a4] ;  /* 0x0007a40001037983 */ /* 0x000f220000100800 */
[----:B------:R-:W-:Y:S01]  /*342f0*/  PRMT R4, RZ, 0x7610, R4 ;  /* 0x00007610ff047816 */ /* 0x000fe20000000004 */
[----:B0-----:R-:W0:Y:S01]  /*34300*/  S2R R5, SR_TID.X ;  /* 0x0000000000057919 */ /* 0x001e220000002100 */
[----:B----4-:R-:W-:-:S04]  /*34310*/  @!P2 LOP3.LUT R3, R3, R2, RZ, 0x3c, !PT ;  /* 0x000000020303a212 */ /* 0x010fc800078e3cff */
[----:B------:R-:W-:-:S04]  /*34320*/  @!P2 LOP3.LUT R2, R3, R2, RZ, 0x3c, !PT ;  /* 0x000000020302a212 */ /* 0x000fc800078e3cff */
[----:B------:R-:W-:-:S05]  /*34330*/  @!P2 LOP3.LUT R3, R3, R2, RZ, 0x3c, !PT ;  /* 0x000000020303a212 */ /* 0x000fca00078e3cff */
[----:B------:R-:W2:Y:S01]  /*34340*/  @!P2 LDG.E.U16 R4, desc[UR10][R2.64] ;  /* 0x0000000a0204a981 */ /* 0x000ea2000c1e1500 */
[----:B0-----:R-:W-:-:S04]  /*34350*/  SHF.R.U32.HI R5, RZ, 0x5, R5 ;  /* 0x00000005ff057819 */ /* 0x001fc80000011605 */
[----:B------:R-:W-:-:S04]  /*34360*/  SGXT.U32 R5, R5, 0x2 ;  /* 0x000000020505781a */ /* 0x000fc80000000000 */
[----:B-1----:R-:W-:-:S04]  /*34370*/  LOP3.LUT R7, R5, 0x4c, RZ, 0xfc, !PT ;  /* 0x0000004c05077812 */ /* 0x002fc800078efcff */
[----:B------:R-:W-:Y:S02]  /*34380*/  ISETP.GE.AND P0, PT, R7, UR6, PT ;  /* 0x0000000607007c0c */ /* 0x000fe4000bf06270 */
[----:B------:R-:W4:Y:S04]  /*34390*/  LDL.LU R7, [R1+0x34a0] ;  /* 0x0034a00001077983 */ /* 0x000f280000300800 */
[----:B------:R-:W4:Y:S04]  /*343a0*/  LDL R2, [R1+0x798] ;  /* 0x0007980001027983 */ /* 0x000f280000100800 */
[----:B--2---:R0:W-:Y:S04]  /*343b0*/  STL [R1+0x2b4], R4 ;  /* 0x0002b40401007387 */ /* 0x0041e80000100800 */
[----:B------:R-:W2:Y:S01]  /*343c0*/  LDL R3, [R1+0x79c] ;  /* 0x00079c0001037983 */ /* 0x000ea20000100800 */
[----:B---3--:R-:W-:-:S02]  /*343d0*/  PRMT R6, RZ, 0x7610, R6 ;  /* 0x00007610ff067816 */ /* 0x008fc40000000006 */
[----:B----4-:R-:W-:Y:S01]  /*343e0*/  PRMT R7, RZ, 0x7610, R7 ;  /* 0x00007610ff077816 */ /* 0x010fe20000000007 */
[----:B------:R-:W1:Y:S01]  /*343f0*/  S2R R5, SR_TID.X ;  /* 0x0000000000057919 */ /* 0x000e620000002100 */
[----:B--2---:R-:W-:-:S04]  /*34400*/  @!P3 LOP3.LUT R3, R3, R2, RZ, 0x3c, !PT ;  /* 0x000000020303b212 */ /* 0x004fc800078e3cff */
[----:B------:R-:W-:-:S04]  /*34410*/  @!P3 LOP3.LUT R2, R3, R2, RZ, 0x3c, !PT ;  /* 0x000000020302b212 */ /* 0x000fc800078e3cff */
[----:B------:R-:W-:-:S05]  /*34420*/  @!P3 LOP3.LUT R3, R3, R2, RZ, 0x3c, !PT ;  /* 0x000000020303b212 */ /* 0x000fca00078e3cff */
[----:B------:R2:W3:Y:S02]  /*34430*/  @!P3 LDG.E.U16 R6, desc[UR10][R2.64] ;  /* 0x0000000a0206b981 */ /* 0x0004e4000c1e1500 */
[----:B--2---:R-:W-:Y:S02]  /*34440*/  @!P4 IMAD.MOV.U32 R2, RZ, RZ, R0 ;  /* 0x000000ffff02c224 */ /* 0x004fe400078e0000 */
[----:B------:R-:W-:-:S05]  /*34450*/  @!P4 IMAD.MOV.U32 R3, RZ, RZ, R28 ;  /* 0x000000ffff03c224 */ /* 0x000fca00078e001c */
[----:B------:R-:W2:Y:S01]  /*34460*/  @!P4 LDG.E.U16 R7, desc[UR10][R2.64] ;  /* 0x0000000a0207c981 */ /* 0x000ea2000c1e1500 */
[----:B-1----:R-:W-:-:S04]  /*34470*/  SHF.R.U32.HI R5, RZ, 0x5, R5 ;  /* 0x00000005ff057819 */ /* 0x002fc80000011605 */
[----:B------:R-:W-:-:S04]  /*34480*/  SGXT.U32 R5, R5, 0x2 ;  /* 0x000000020505781a */ /* 0x000fc80000000000 */
[----:B0-----:R-:W-:Y:S02]  /*34490*/  LOP3.LUT R4, R5, 0x50, RZ, 0xfc, !PT ;  /* 0x0000005005047812 */ /* 0x001fe400078efcff */
[----:B------:R-:W4:Y:S04]  /*344a0*/  LDL R5, [R1+0x784] ;  /* 0x0007840001057983 */ /* 0x000f280000100800 */
[----:B---3--:R0:W-:Y:S04]  /*344b0*/  STL [R1+0x2b0], R6 ;  /* 0x0002b00601007387 */ /* 0x0081e80000100800 */
[----:B0-----:R-:W3:Y:S04]  /*344c0*/  LDL.LU R6, [R1+0x349c] ;  /* 0x00349c0001067983 */ /* 0x001ee80000300800 */
[----:B------:R-:W4:Y:S04]  /*344d0*/  LDL R28, [R1+0x768] ;  /* 0x00076800011c7983 */ /* 0x000f280000100800 */
[----:B--2---:R0:W-:Y:S04]  /*344e0*/  STL [R1+0x29c], R7 ;  /* 0x00029c0701007387 */ /* 0x0041e80000100800 */
[----:B0-----:R-:W2:Y:S04]  /*344f0*/  LDL.LU R7, [R1+0x3498] ;  /* 0x0034980001077983 */ /* 0x001ea80000300800 */
[----:B------:R-:W3:Y:S04]  /*34500*/  LDL R2, [R1+0x788] ;  /* 0x0007880001027983 */ /* 0x000ee80000100800 */
[----:B------:R-:W3:Y:S01]  /*34510*/  LDL R3, [R1+0x78c] ;  /* 0x00078c0001037983 */ /* 0x000ee20000100800 */
[----:B------:R-:W-:-:S02]  /*34520*/  ISETP.GE.AND P1, PT, R4, UR6, PT ;  /* 0x0000000604007c0c */ /* 0x000fc4000bf26270 */
[----:B------:R-:W0:Y:S01]  /*34530*/  S2R R4, SR_TID.X ;  /* 0x0000000000047919 */ /* 0x000e220000002100 */
[----:B--2---:R-:W-:Y:S02]  /*34540*/  PRMT R7, RZ, 0x7610, R7 ;  /* 0x00007610ff077816 */ /* 0x004fe40000000007 */
[----:B---3--:R-:W-:-:S04]  /*34550*/  @!P0 LOP3.LUT R3, R3, R2, RZ, 0x3c, !PT ;  /* 0x0000000203038212 */ /* 0x008fc800078e3cff */
[----:B------:R-:W-:-:S04]  /*34560*/  @!P0 LOP3.LUT R2, R3, R2, RZ, 0x3c, !PT ;  /* 0x0000000203028212 */ /* 0x000fc800078e3cff */
[----:B------:R-:W-:-:S05]  /*34570*/  @!P0 LOP3.LUT R3, R3, R2, RZ, 0x3c, !PT ;  /* 0x0000000203038212 */ /* 0x000fca00078e3cff */
[----:B------:R1:W2:Y:S02]  /*34580*/  @!P0 LDG.E.U16 R7, desc[UR10][R2.64] ;  /* 0x0000000a02078981 */ /* 0x0002a4000c1e1500 */
[----:B-1----:R-:W1:Y:S01]  /*34590*/  S2R R3, SR_TID.X ;  /* 0x0000000000037919 */ /* 0x002e620000002100 */
[--C-:B0-----:R-:W-:Y:S02]  /*345a0*/  SHF.R.U32.HI R0, RZ, 0x5, R4.reuse ;  /* 0x00000005ff007819 */ /* 0x101fe40000011604 */
[----:B------:R-:W-:Y:S02]  /*345b0*/  SHF.R.U32.HI R4, RZ, 0x5, R4 ;  /* 0x00000005ff047819 */ /* 0x000fe40000011604 */
[----:B------:R-:W-:Y:S02]  /*345c0*/  SGXT.U32 R0, R0, 0x2 ;  /* 0x000000020000781a */ /* 0x000fe40000000000 */
[----:B------:R-:W-:Y:S02]  /*345d0*/  SGXT.U32 R4, R4, 0x2 ;  /* 0x000000020404781a */ /* 0x000fe40000000000 */
[----:B------:R-:W-:-:S02]  /*345e0*/  LOP3.LUT R0, R0, 0x54, RZ, 0xfc, !PT ;  /* 0x0000005400007812 */ /* 0x000fc400078efcff */
[----:B------:R-:W-:Y:S02]  /*345f0*/  LOP3.LUT R4, R4, 0x58, RZ, 0xfc, !PT ;  /* 0x0000005804047812 */ /* 0x000fe400078efcff */
[----:B------:R-:W-:Y:S02]  /*34600*/  ISETP.GE.AND P2, PT, R0, UR6, PT ;  /* 0x0000000600007c0c */ /* 0x000fe4000bf46270 */
[----:B------:R-:W3:Y:S01]  /*34610*/  LDL.LU R0, [R1+0x3494] ;  /* 0x0034940001007983 */ /* 0x000ee20000300800 */
[----:B------:R-:W-:-:S03]  /*34620*/  ISETP.GE.AND P3, PT, R4, UR6, PT ;  /* 0x0000000604007c0c */ /* 0x000fc6000bf66270 */
[----:B------:R-:W3:Y:S01]  /*34630*/  LDL.LU R4, [R1+0x3490] ;  /* 0x0034900001047983 */ /* 0x000ee20000300800 */
[----:B-1----:R-:W-:-:S04]  /*34640*/  SHF.R.U32.HI R3, RZ, 0x5, R3 ;  /* 0x00000005ff037819 */ /* 0x002fc80000011603 */
[----:B------:R-:W-:-:S04]  /*34650*/  SGXT.U32 R3, R3, 0x2 ;  /* 0x000000020303781a */ /* 0x000fc80000000000 */
[----:B------:R-:W-:Y:S01]  /*34660*/  LOP3.LUT R2, R3, 0x5c, RZ, 0xfc, !PT ;  /* 0x0000005c03027812 */ /* 0x000fe200078efcff */
[----:B--2---:R0:W-:Y:S04]  /*34670*/  STL [R1+0x298], R7 ;  /* 0x0002980701007387 */ /* 0x0041e80000100800 */
[----:B0-----:R-:W2:Y:S04]  /*34680*/  LDL.LU R7, [R1+0x348c] ;  /* 0x00348c0001077983 */ /* 0x001ea80000300800 */
[----:B------:R-:W3:Y:S01]  /*34690*/  LDL R3, [R1+0x780] ;  /* 0x0007800001037983 */ /* 0x000ee20000100800 */
[----:B------:R-:W-:-:S02]  /*346a0*/  PRMT R6, RZ, 0x7610, R6 ;  /* 0x00007610ff067816 */ /* 0x000fc40000000006 */
[----:B------:R-:W-:Y:S01]  /*346b0*/  ISETP.GE.AND P0, PT, R2, UR6, PT ;  /* 0x0000000602007c0c */ /* 0x000fe2000bf06270 */
[----:B----4-:R-:W-:-:S05]  /*346c0*/  @!P1 IMAD.MOV.U32 R2, RZ, RZ, R5 ;  /* 0x000000ffff029224 */ /* 0x010fca00078e0005 */
[----:B---3--:R0:W3:Y:S02]  /*346d0*/  @!P1 LDG.E.U16 R6, desc[UR10][R2.64] ;  /* 0x0000000a02069981 */ /* 0x0080e4000c1e1500 */
[----:B0-----:R-:W0:Y:S02]  /*346e0*/  S2R R3, SR_TID.X ;  /* 0x0000000000037919 */ /* 0x001e240000002100 */
[----:B0-----:R-:W-:Y:S01]  /*346f0*/  SHF.R.U32.HI R2, RZ, 0x5, R3 ;  /* 0x00000005ff027819 */ /* 0x001fe20000011603 */
[----:B---3--:R0:W-:Y:S04]  /*34700*/  STL [R1+0x294], R6 ;  /* 0x0002940601007387 */ /* 0x0081e80000100800 */
[----:B0-----:R-:W3:Y:S04]  /*34710*/  LDL.LU R6, [R1+0x3488] ;  /* 0x0034880001067983 */ /* 0x001ee80000300800 */
[----:B------:R-:W4:Y:S01]  /*34720*/  LDL R3, [R1+0x764] ;  /* 0x0007640001037983 */ /* 0x000f220000100800 */
[----:B------:R-:W-:-:S04]  /*34730*/  SGXT.U32 R2, R2, 0x2 ;  /* 0x000000020202781a */ /* 0x000fc80000000000 */
[----:B------:R-:W-:Y:S02]  /*34740*/  LOP3.LUT R2, R2, 0x60, RZ, 0xfc, !PT ;  /* 0x0000006002027812 */ /* 0x000fe400078efcff */
[----:B--2---:R-:W-:Y:S02]  /*34750*/  PRMT R7, RZ, 0x7610, R7 ;  /* 0x00007610ff077816 */ /* 0x004fe40000000007 */
[----:B------:R-:W-:Y:S01]  /*34760*/  ISETP.GE.AND P1, PT, R2, UR6, PT ;  /* 0x0000000602007c0c */ /* 0x000fe2000bf26270 */
[----:B------:R-:W-:-:S05]  /*34770*/  @!P2 IMAD.MOV.U32 R2, RZ, RZ, R28 ;  /* 0x000000ffff02a224 */ /* 0x000fca00078e001c */
[----:B----4-:R0:W2:Y:S04]  /*34780*/  @!P2 LDG.E.U16 R7, desc[UR10][R2.64] ;  /* 0x0000000a0207a981 */ /* 0x0100a8000c1e1500 */
[----:B------:R-:W0:Y:S04]  /*34790*/  LDL R2, [R1+0x75c] ;  /* 0x00075c0001027983 */ /* 0x000e280000100800 */
[----:B------:R-:W0:Y:S01]  /*347a0*/  LDL R3, [R1+0x760] ;  /* 0x0007600001037983 */ /* 0x000e220000100800 */
[----:B---3--:R-:W-:Y:S01]  /*347b0*/  PRMT R6, RZ, 0x7610, R6 ;  /* 0x00007610ff067816 */ /* 0x008fe20000000006 */
[----:B------:R-:W1:Y:S01]  /*347c0*/  S2R R5, SR_TID.X ;  /* 0x0000000000057919 */ /* 0x000e620000002100 */
[----:B0-----:R-:W-:-:S04]  /*347d0*/  @!P3 LOP3.LUT R3, R3, R2, RZ, 0x3c, !PT ;  /* 0x000000020303b212 */ /* 0x001fc800078e3cff */
[----:B------:R-:W-:-:S04]  /*347e0*/  @!P3 LOP3.LUT R2, R3, R2, RZ, 0x3c, !PT ;  /* 0x000000020302b212 */ /* 0x000fc800078e3cff */
[----:B------:R-:W-:-:S05]  /*347f0*/  @!P3 LOP3.LUT R3, R3, R2, RZ, 0x3c, !PT ;  /* 0x000000020303b212 */ /* 0x000fca00078e3cff */
[----:B------:R-:W3:Y:S01]  /*34800*/  @!P3 LDG.E.U16 R6, desc[UR10][R2.64] ;  /* 0x0000000a0206b981 */ /* 0x000ee2000c1e1500 */
[----:B-1----:R-:W-:-:S04]  /*34810*/  SHF.R.U32.HI R5, RZ, 0x5, R5 ;  /* 0x00000005ff057819 */ /* 0x002fc80000011605 */
[----:B------:R-:W-:-:S04]  /*34820*/  SGXT.U32 R5, R5, 0x2 ;  /* 0x000000020505781a */ /* 0x000fc80000000000 */
[----:B------:R-:W-:Y:S01]  /*34830*/  LOP3.LUT R5, R5, 0x64, RZ, 0xfc, !PT ;  /* 0x0000006405057812 */ /* 0x000fe200078efcff */
[----:B--2---:R0:W-:Y:S03]  /*34840*/  STL [R1+0x290], R7 ;  /* 0x0002900701007387 */ /* 0x0041e60000100800 */
[----:B------:R-:W-:Y:S02]  /*34850*/  ISETP.GE.AND P2, PT, R5, UR6, PT ;  /* 0x0000000605007c0c */ /* 0x000fe4000bf46270 */
[----:B------:R-:W2:Y:S04]  /*34860*/  LDL R5, [R1+0x740] ;  /* 0x0007400001057983 */ /* 0x000ea80000100800 */
[----:B0-----:R-:W4:Y:S04]  /*34870*/  LDL R7, [R1+0x73c] ;  /* 0x00073c0001077983 */ /* 0x001f280000100800 */
[----:B---3--:R-:W-:Y:S04]  /*34880*/  STL [R1+0x27c], R6 ;  /* 0x00027c0601007387 */ /* 0x008fe80000100800 */
[----:B------:R-:W3:Y:S04]  /*34890*/  LDL R2, [R1+0x754] ;  /* 0x0007540001027983 */ /* 0x000ee80000100800 */
[----:B------:R-:W3:Y:S01]  /*348a0*/  LDL R3, [R1+0x758] ;  /* 0x0007580001037983 */ /* 0x000ee20000100800 */
[----:B------:R-:W-:Y:S01]  /*348b0*/  PRMT R4, RZ, 0x7610, R4 ;  /* 0x00007610ff047816 */ /* 0x000fe20000000004 */
[----:B------:R-:W0:Y:S01]  /*348c0*/  S2R R28, SR_TID.X ;  /* 0x00000000001c7919 */ /* 0x000e220000002100 */
[----:B---3--:R-:W-:-:S04]  /*348d0*/  @!P0 LOP3.LUT R3, R3, R2, RZ, 0x3c, !PT ;  /* 0x0000000203038212 */ /* 0x008fc800078e3cff */
[----:B------:R-:W-:-:S04]  /*348e0*/  @!P0 LOP3.LUT R2, R3, R2, RZ, 0x3c, !PT ;  /* 0x0000000203028212 */ /* 0x000fc800078e3cff */
[----:B------:R-:W-:-:S05]  /*348f0*/  @!P0 LOP3.LUT R3, R3, R2, RZ, 0x3c, !PT ;  /* 0x0000000203038212 */ /* 0x000fca00078e3cff */
[----:B------:R-:W3:Y:S01]  /*34900*/  @!P0 LDG.E.U16 R4, desc[UR10][R2.64] ;  /* 0x0000000a02048981 */ /* 0x000ee2000c1e1500 */
[----:B0-----:R-:W-:-:S04]  /*34910*/  SHF.R.U32.HI R28, RZ, 0x5, R28 ;  /* 0x00000005ff1c7819 */ /* 0x001fc8000001161c */
[----:B------:R-:W-:-:S04]  /*34920*/  SGXT.U32 R28, R28, 0x2 ;  /* 0x000000021c1c781a */ /* 0x000fc80000000000 */
[----:B------:R-:W-:-:S04]  /*34930*/  LOP3.LUT R28, R28, 0x68, RZ, 0xfc, !PT ;  /* 0x000000681c1c7812 */ /* 0x000fc800078efcff */
[----:B------:R-:W-:Y:S02]  /*34940*/  ISETP.GE.AND P3, PT, R28, UR6, PT ;  /* 0x000000061c007c0c */ /* 0x000fe4000bf66270 */
[----:B------:R-:W2:Y:S04]  /*34950*/  LDL.LU R28, [R1+0x3484] ;  /* 0x00348400011c7983 */ /* 0x000ea80000300800 */
[----:B---3--:R0:W-:Y:S04]  /*34960*/  STL [R1+0x278], R4 ;  /* 0x0002780401007387 */ /* 0x0081e80000100800 */
[----:B0-----:R-:W3:Y:S04]  /*34970*/  LDL.LU R4, [R1+0x3480] ;  /* 0x0034800001047983 */ /* 0x001ee80000300800 */
[----:B------:R-:W4:Y:S04]  /*34980*/  LDL R2, [R1+0x74c] ;  /* 0x00074c0001027983 */ /* 0x000f280000100800 */
[----:B------:R-:W4:Y:S01]  /*34990*/  LDL R3, [R1+0x750] ;  /* 0x0007500001037983 */ /* 0x000f220000100800 */
[----:B--2---:R-:W-:Y:S01]  /*349a0*/  PRMT R28, RZ, 0x7610, R28 ;  /* 0x00007610ff1c7816 */ /* 0x004fe2000000001c */
[----:B------:R-:W0:Y:S01]  /*349b0*/  S2R R6, SR_TID.X ;  /* 0x0000000000067919 */ /* 0x000e220000002100 */
[----:B----4-:R-:W-:-:S04]  /*349c0*/  @!P1 LOP3.LUT R3, R3, R2, RZ, 0x3c, !PT ;  /* 0x0000000203039212 */ /* 0x010fc800078e3cff */
[----:B------:R-:W-:-:S04]  /*349d0*/  @!P1 LOP3.LUT R2, R3, R2, RZ, 0x3c, !PT ;  /* 0x0000000203029212 */ /* 0x000fc800078e3cff */
[----:B------:R-:W-:-:S05]  /*349e0*/  @!P1 LOP3.LUT R3, R3, R2, RZ, 0x3c, !PT ;  /* 0x0000000203039212 */ /* 0x000fca00078e3cff */
[----:B------:R-:W2:Y:S01]  /*349f0*/  @!P1 LDG.E.U16 R28, desc[UR10][R2.64] ;  /* 0x0000000a021c9981 */ /* 0x000ea2000c1e1500 */
[----:B0-----:R-:W-:-:S04]  /*34a00*/  SHF.R.U32.HI R6, RZ, 0x5, R6 ;  /* 0x00000005ff067819 */ /* 0x001fc80000011606 */
[----:B------:R-:W-:-:S04]  /*34a10*/  SGXT.U32 R6, R6, 0x2 ;  /* 0x000000020606781a */ /* 0x000fc80000000000 */
[----:B------:R-:W-:-:S04]  /*34a20*/  LOP3.LUT R6, R6, 0x6c, RZ, 0xfc, !PT ;  /* 0x0000006c06067812 */ /* 0x000fc800078efcff */
[----:B------:R-:W-:Y:S02]  /*34a30*/  ISETP.GE.AND P0, PT, R6, UR6, PT ;  /* 0x0000000606007c0c */ /* 0x000fe4000bf06270 */
[----:B------:R-:W4:Y:S04]  /*34a40*/  LDL.LU R6, [R1+0x347c] ;  /* 0x00347c0001067983 */ /* 0x000f280000300800 */
[----:B--2---:R0:W-:Y:S04]  /*34a50*/  STL [R1+0x274], R28 ;  /* 0x0002741c01007387 */ /* 0x0041e80000100800 */
[----:B0-----:R-:W2:Y:S04]  /*34a60*/  LDL.LU R28, [R1+0x3478] ;  /* 0x00347800011c7983 */ /* 0x001ea80000300800 */
[----:B------:R-:W3:Y:S04]  /*34a70*/  LDL R2, [R1+0x744] ;  /* 0x0007440001027983 */ /* 0x000ee80000100800 */
[----:B------:R-:W3:Y:S01]  /*34a80*/  LDL R3, [R1+0x748] ;  /* 0x0007480001037983 */ /* 0x000ee20000100800 */
[----:B----4-:R-:W-:-:S02]  /*34a90*/  PRMT R6, RZ, 0x7610, R6 ;  /* 0x00007610ff067816 */ /* 0x010fc40000000006 */
[----:B---3--:R-:W-:-:S04]  /*34aa0*/  @!P2 LOP3.LUT R3, R3, R2, RZ, 0x3c, !PT ;  /* 0x000000020303a212 */ /* 0x008fc800078e3cff */
[----:B------:R-:W-:-:S04]  /*34ab0*/  @!P2 LOP3.LUT R2, R3, R2, RZ, 0x3c, !PT ;  /* 0x000000020302a212 */ /* 0x000fc800078e3cff */
[----:B------:R-:W-:-:S05]  /*34ac0*/  @!P2 LOP3.LUT R3, R3, R2, RZ, 0x3c, !PT ;  /* 0x000000020303a212 */ /* 0x000fca00078e3cff */
[----:B------:R0:W3:Y:S02]  /*34ad0*/  @!P2 LDG.E.U16 R6, desc[UR10][R2.64] ;  /* 0x0000000a0206a981 */ /* 0x0000e4000c1e1500 */
[----:B0-----:R-:W0:Y:S01]  /*34ae0*/  S2R R3, SR_TID.X ;  /* 0x0000000000037919 */ /* 0x001e220000002100 */
[----:B------:R-:W-:Y:S01]  /*34af0*/  PRMT R0, RZ, 0x7610, R0 ;  /* 0x00007610ff007816 */ /* 0x000fe20000000000 */
[----:B------:R-:W-:Y:S01]  /*34b00*/  @!P3 IMAD.MOV.U32 R2, RZ, RZ, R5 ;  /* 0x000000ffff02b224 */ /* 0x000fe200078e0005 */
[----:B0-----:R-:W-:-:S04]  /*34b10*/  SHF.R.U32.HI R3, RZ, 0x5, R3 ;  /* 0x00000005ff037819 */ /* 0x001fc80000011603 */
[----:B------:R-:W-:-:S04]  /*34b20*/  SGXT.U32 R3, R3, 0x2 ;  /* 0x000000020303781a */ /* 0x000fc80000000000 */
[----:B------:R-:W-:-:S04]  /*34b30*/  LOP3.LUT R3, R3, 0x70, RZ, 0xfc, !PT ;  /* 0x0000007003037812 */ /* 0x000fc800078efcff */
[----:B------:R-:W-:Y:S01]  /*34b40*/  ISETP.GE.AND P1, PT, R3, UR6, PT ;  /* 0x0000000603007c0c */ /* 0x000fe2000bf26270 */
[----:B------:R-:W-:-:S05]  /*34b50*/  @!P3 IMAD.MOV.U32 R3, RZ, RZ, R7 ;  /* 0x000000ffff03b224 */ /* 0x000fca00078e0007 */
[----:B------:R0:W4:Y:S04]  /*34b60*/  @!P3 LDG.E.U16 R0, desc[UR10][R2.64] ;  /* 0x0000000a0200b981 */ /* 0x000128000c1e1500 */
[----:B---3--:R1:W-:Y:S04]  /*34b70*/  STL [R1+0x270], R6 ;  /* 0x0002700601007387 */ /* 0x0083e80000100800 */
[----:B-1----:R-:W3:Y:S04]  /*34b80*/  LDL.LU R6, [R1+0x3474] ;  /* 0x0034740001067983 */ /* 0x002ee80000300800 */
[----:B------:R-:W0:Y:S04]  /*34b90*/  LDL R2, [R1+0x734] ;  /* 0x0007340001027983 */ /* 0x000e280000100800 */
[----:B------:R-:W0:Y:S01]  /*34ba0*/  LDL R3, [R1+0x738] ;  /* 0x0007380001037983 */ /* 0x000e220000100800 */
[----:B--2---:R-:W-:-:S03]  /*34bb0*/  PRMT R28, RZ, 0x7610, R28 ;  /* 0x00007610ff1c7816 */ /* 0x004fc6000000001c */
[----:B------:R-:W2:Y:S01]  /*34bc0*/  LDL R7, [R1+0x728] ;  /* 0x0007280001077983 */ /* 0x000ea20000100800 */
[----:B0-----:R-:W-:-:S04]  /*34bd0*/  @!P0 LOP3.LUT R3, R3, R2, RZ, 0x3c, !PT ;  /* 0x0000000203038212 */ /* 0x001fc800078e3cff */
[----:B------:R-:W-:-:S04]  /*34be0*/  @!P0 LOP3.LUT R2, R3, R2, RZ, 0x3c, !PT ;  /* 0x0000000203028212 */ /* 0x000fc800078e3cff */
[----:B------:R-:W-:-:S05]  /*34bf0*/  @!P0 LOP3.LUT R3, R3, R2, RZ, 0x3c, !PT ;  /* 0x0000000203038212 */ /* 0x000fca00078e3cff */
[----:B------:R-:W3:Y:S04]  /*34c00*/  @!P0 LDG.E.U16 R28, desc[UR10][R2.64] ;  /* 0x0000000a021c8981 */ /* 0x000ee8000c1e1500 */
[----:B----4-:R-:W-:Y:S04]  /*34c10*/  STL [R1+0x26c], R0 ;  /* 0x00026c0001007387 */ /* 0x010fe80000100800 */
[----:B---3--:R0:W-:Y:S04]  /*34c20*/  STL [R1+0x268], R28 ;  /* 0x0002681c01007387 */ /* 0x0081e80000100800 */
[----:B0-----:R-:W3:Y:S04]  /*34c30*/  LDL.LU R28, [R1+0x3470] ;  /* 0x00347000011c7983 */ /* 0x001ee80000300800 */
[----:B------:R-:W4:Y:S04]  /*34c40*/  LDL R2, [R1+0x72c] ;  /* 0x00072c0001027983 */ /* 0x000f280000100800 */
[----:B------:R-:W4:Y:S01]  /*34c50*/  LDL R3, [R1+0x730] ;  /* 0x0007300001037983 */ /* 0x000f220000100800 */
[----:B------:R-:W-:Y:S01]  /*34c60*/  PRMT R4, RZ, 0x7610, R4 ;  /* 0x00007610ff047816 */ /* 0x000fe20000000004 */
[----:B------:R-:W0:Y:S01]  /*34c70*/  S2R R0, SR_TID.X ;  /* 0x0000000000007919 */ /* 0x000e220000002100 */
[----:B------:R-:W1:Y:S01]  /*34c80*/  S2R R5, SR_TID.X ;  /* 0x0000000000057919 */ /* 0x000e620000002100 */
[----:B----4-:R-:W-:-:S04]  /*34c90*/  @!P1 LOP3.LUT R3, R3, R2, RZ, 0x3c, !PT ;  /* 0x0000000203039212 */ /* 0x010fc800078e3cff */
[----:B------:R-:W-:-:S04]  /*34ca0*/  @!P1 LOP3.LUT R2, R3, R2, RZ, 0x3c, !PT ;  /* 0x0000000203029212 */ /* 0x000fc800078e3cff */
[----:B------:R-:W-:-:S05]  /*34cb0*/  @!P1 LOP3.LUT R3, R3, R2, RZ, 0x3c, !PT ;  /* 0x0000000203039212 */ /* 0x000fca00078e3cff */
[----:B------:R4:W2:Y:S02]  /*34cc0*/  @!P1 LDG.E.U16 R4, desc[UR10][R2.64] ;  /* 0x0000000a02049981 */ /* 0x0008a4000c1e1500 */
[----:B----4-:R-:W4:Y:S01]  /*34cd0*/  S2R R3, SR_TID.X ;  /* 0x0000000000037919 */ /* 0x010f220000002100 */
[----:B0-----:R-:W-:Y:S02]  /*34ce0*/  SHF.R.U32.HI R0, RZ, 0x5, R0 ;  /* 0x00000005ff007819 */ /* 0x001fe40000011600 */
[----:B-1----:R-:W-:Y:S02]  /*34cf0*/  SHF.R.U32.HI R5, RZ, 0x5, R5 ;  /* 0x00000005ff057819 */ /* 0x002fe40000011605 */
[----:B------:R-:W-:Y:S02]  /*34d00*/  SGXT.U32 R0, R0, 0x2 ;  /* 0x000000020000781a */ /* 0x000fe40000000000 */
[----:B------:R-:W-:Y:S02]  /*34d10*/  SGXT.U32 R5, R5, 0x2 ;  /* 0x000000020505781a */ /* 0x000fe40000000000 */
[----:B------:R-:W-:-:S04]  /*34d20*/  LOP3.LUT R0, R0, 0x74, RZ, 0xfc, !PT ;  /* 0x0000007400007812 */ /* 0x000fc800078efcff */
[----:B------:R-:W-:Y:S02]  /*34d30*/  ISETP.GE.AND P2, PT, R0, UR6, PT ;  /* 0x0000000600007c0c */ /* 0x000fe4000bf46270 */
[C---:B------:R-:W-:Y:S02]  /*34d40*/  LOP3.LUT R0, R5.reuse, 0x78, RZ, 0xfc, !PT ;  /* 0x0000007805007812 */ /* 0x040fe400078efcff */
[----:B------:R-:W-:-:S04]  /*34d50*/  LOP3.LUT R5, R5, 0x7c, RZ, 0xfc, !PT ;  /* 0x0000007c05057812 */ /* 0x000fc800078efcff */
[----:B------:R-:W-:Y:S02]  /*34d60*/  ISETP.GE.AND P4, PT, R5, UR6, PT ;  /* 0x0000000605007c0c */ /* 0x000fe4000bf86270 */
[----:B------:R-:W3:Y:S01]  /*34d70*/  LDL R5, [R1+0x810] ;  /* 0x0008100001057983 */ /* 0x000ee20000100800 */
[----:B----4-:R-:W-:-:S03]  /*34d80*/  LOP3.LUT R2, R3, 0x7f, RZ, 0xc0, !PT ;  /* 0x0000007f03027812 */ /* 0x010fc600078ec0ff */
[----:B--2---:R0:W-:Y:S04]  /*34d90*/  STL [R1+0x264], R4 ;  /* 0x0002640401007387 */ /* 0x0041e80000100800 */
[----:B0-----:R-:W2:Y:S04]  /*34da0*/  LDL.LU R4, [R1+0x346c] ;  /* 0x00346c0001047983 */ /* 0x001ea80000300800 */
[----:B------:R-:W4:Y:S01]  /*34db0*/  LDL R3, [R1+0x724] ;  /* 0x0007240001037983 */ /* 0x000f220000100800 */
[----:B------:R-:W-:Y:S02]  /*34dc0*/  PRMT R6, RZ, 0x7610, R6 ;  /* 0x00007610ff067816 */ /* 0x000fe40000000006 */
[----:B------:R-:W-:Y:S01]  /*34dd0*/  ISETP.GE.AND P1, PT, R2, UR6, PT ;  /* 0x0000000602007c0c */ /* 0x000fe2000bf26270 */
[----:B------:R-:W-:Y:S01]  /*34de0*/  @!P2 IMAD.MOV.U32 R2, RZ, RZ, R7 ;  /* 0x000000ffff02a224 */ /* 0x000fe200078e0007 */
[----:B------:R-:W-:Y:S01]  /*34df0*/  ISETP.GE.AND P3, PT, R0, UR6, PT ;  /* 0x0000000600007c0c */ /* 0x000fe2000bf66270 */
[----:B------:R-:W2:Y:S04]  /*34e00*/  LDL R7, [R1+0x170c] ;  /* 0x00170c0001077983 */ /* 0x000ea80000100800 */
[----:B----4-:R0:W4:Y:S04]  /*34e10*/  @!P2 LDG.E.U16 R6, desc[UR10][R2.64] ;  /* 0x0000000a0206a981 */ /* 0x010128000c1e1500 */
[----:B------:R-:W0:Y:S04]  /*34e20*/  LDL R2, [R1+0x71c] ;  /* 0x00071c0001027983 */ /* 0x000e280000100800 */
[----:B------:R-:W0:Y:S01]  /*34e30*/  LDL R3, [R1+0x720] ;  /* 0x0007200001037983 */ /* 0x000e220000100800 */
[----:B------:R-:W-:-:S02]  /*34e40*/  PRMT R9, RZ, 0x7610, R9 ;  /* 0x00007610ff097816 */ /* 0x000fc40000000009 */
[----:B0-----:R-:W-:-:S04]  /*34e50*/  @!P3 LOP3.LUT R3, R3, R2, RZ, 0x3c, !PT ;  /* 0x000000020303b212 */ /* 0x001fc800078e3cff */
[----:B------:R-:W-:-:S04]  /*34e60*/  @!P3 LOP3.LUT R2, R3, R2, RZ, 0x3c, !PT ;  /* 0x000000020302b212 */ /* 0x000fc800078e3cff */
[----:B------:R-:W-:-:S05]  /*34e70*/  @!P3 LOP3.LUT R3, R3, R2, RZ, 0x3c, !PT ;  /* 0x000000020303b212 */ /* 0x000fca00078e3cff */
[----:B------:R-:W3:Y:S04]  /*34e80*/  @!P3 LDG.E.U16 R9, desc[UR10][R2.64] ;  /* 0x0000000a0209b981 */ /* 0x000ee8000c1e1500 */
[----:B----4-:R0:W-:Y:S04]  /*34e90*/  STL [R1+0x260], R6 ;  /* 0x0002600601007387 */ /* 0x0101e80000100800 */
[----:B0-----:R-:W4:Y:S04]  /*34ea0*/  LDL R6, [R1+0x1710] ;  /* 0x0017100001067983 */ /* 0x001f280000100800 */
[----:B---3--:R0:W-:Y:S04]  /*34eb0*/  STL [R1+0x238], R9 ;  /* 0x0002380901007387 */ /* 0x0081e80000100800 */
[----:B0-----:R-:W3:Y:S04]  /*34ec0*/  LDL.LU R9, [R1+0x3468] ;  /* 0x0034680001097983 */ /* 0x001ee80000300800 */
[----:B------:R-:W2:Y:S04]  /*34ed0*/  LDL R2, [R1+0x714] ;  /* 0x0007140001027983 */ /* 0x000ea80000100800 */
[----:B------:R-:W2:Y:S01]  /*34ee0*/  LDL R3, [R1+0x718] ;  /* 0x0007180001037983 */ /* 0x000ea20000100800 */
[----:B------:R-:W-:Y:S01]  /*34ef0*/  PRMT R28, RZ, 0x7610, R28 ;  /* 0x00007610ff1c7816 */ /* 0x000fe2000000001c */
[----:B------:R-:W0:Y:S01]  /*34f00*/  S2R R0, SR_TID.X ;  /* 0x0000000000007919 */ /* 0x000e220000002100 */
[----:B--2---:R-:W-:-:S04]  /*34f10*/  @!P4 LOP3.LUT R3, R3, R2, RZ, 0x3c, !PT ;  /* 0x000000020303c212 */ /* 0x004fc800078e3cff */
[----:B------:R-:W-:-:S04]  /*34f20*/  @!P4 LOP3.LUT R2, R3, R2, RZ, 0x3c, !PT ;  /* 0x000000020302c212 */ /* 0x000fc800078e3cff */
[----:B------:R-:W-:-:S05]  /*34f30*/  @!P4 LOP3.LUT R3, R3, R2, RZ, 0x3c, !PT ;  /* 0x000000020303c212 */ /* 0x000fca00078e3cff */
[----:B------:R1:W2:Y:S04]  /*34f40*/  @!P4 LDG.E.U16 R28, desc[UR10][R2.64] ;  /* 0x0000000a021cc981 */ /* 0x0002a8000c1e1500 */
[----:B------:R-:W4:Y:S01]  /*34f50*/  LDL R3, [R1+0x80c] ;  /* 0x00080c0001037983 */ /* 0x000f220000100800 */
[----:B0-----:R-:W-:-:S04]  /*34f60*/  SHF.R.U32.HI R0, RZ, 0x5, R0 ;  /* 0x00000005ff007819 */ /* 0x001fc80000011600 */
[----:B------:R-:W-:-:S04]  /*34f70*/  SGXT.U32 R0, R0, 0x2 ;  /* 0x000000020000781a */ /* 0x000fc80000000000 */
[----:B------:R-:W-:Y:S02]  /*34f80*/  ISETP.GE.AND P0, PT, R0, UR6, PT ;  /* 0x0000000600007c0c */ /* 0x000fe4000bf06270 */
[----:B------:R-:W-:-:S11]  /*34f90*/  PRMT R4, RZ, 0x7610, R4 ;  /* 0x00007610ff047816 */ /* 0x000fd60000000004 */
[----:B-1----:R-:W-:Y:S01]  /*34fa0*/  @!P0 IMAD.MOV.U32 R2, RZ, RZ, R5 ;  /* 0x000000ffff028224 */ /* 0x002fe200078e0005 */
[----:B--2---:R-:W-:Y:S01]  /*34fb0*/  STL [R1+0x326c], R28 ;  /* 0x00326c1c01007387 */ /* 0x004fe20000100800 */
[----:B------:R-:W-:Y:S02]  /*34fc0*/  PRMT R13, RZ, 0x7610, R13 ;  /* 0x00007610ff0d7816 */ /* 0x000fe4000000000d */
[----:B------:R-:W-:Y:S01]  /*34fd0*/  PRMT R11, RZ, 0x7610, R11 ;  /* 0x00007610ff0b7816 */ /* 0x000fe2000000000b */
[----:B------:R-:W2:Y:S04]  /*34fe0*/  LDL R5, [R1+0x164c] ;  /* 0x00164c0001057983 */ /* 0x000ea80000100800 */
[----:B----4-:R0:W4:Y:S04]  /*34ff0*/  @!P0 LDG.E.U16 R4, desc[UR10][R2.64] ;  /* 0x0000000a02048981 */ /* 0x010128000c1e1500 */
[----:B------:R-:W0:Y:S04]  /*35000*/  LDL R2, [R1+0x172c] ;  /* 0x00172c0001027983 */ /* 0x000e280000100800 */
[----:B------:R-:W0:Y:S01]  /*35010*/  LDL R3, [R1+0x1730] ;  /* 0x0017300001037983 */ /* 0x000e220000100800 */
[----:B------:R-:W-:Y:S01]  /*35020*/  BAR.SYNC.DEFER_BLOCKING 0x0 ;  /* 0x0000000000007b1d */ /* 0x000fe20000010000 */
[----:B0-----:R-:W-:-:S04]  /*35030*/  @!P1 LOP3.LUT R3, R3, R2, RZ, 0x3c, !PT ;  /* 0x0000000203039212 */ /* 0x001fc800078e3cff */
[----:B------:R-:W-:-:S04]  /*35040*/  @!P1 LOP3.LUT R2, R3, R2, RZ, 0x3c, !PT ;  /* 0x0000000203029212 */ /* 0x000fc800078e3cff */
[----:B------:R-:W-:-:S05]  /*35050*/  @!P1 LOP3.LUT R3, R3, R2, RZ, 0x3c, !PT ;  /* 0x0000000203039212 */ /* 0x000fca00078e3cff */
[----:B------:R0:W3:Y:S02]  /*35060*/  @!P1 LDG.E.U16 R13, desc[UR10][R2.64] ;  /* 0x0000000a020d9981 */ /* 0x0000e4000c1e1500 */
[----:B0-----:R-:W-:Y:S02]  /*35070*/  @!P1 IMAD.MOV.U32 R2, RZ, RZ, R6 ;  /* 0x000000ffff029224 */ /* 0x001fe400078e0006 */
[----:B------:R-:W-:-:S05]  /*35080*/  @!P1 IMAD.MOV.U32 R3, RZ, RZ, R7 ;  /* 0x000000ffff039224 */ /* 0x000fca00078e0007 */
[----:B------:R-:W2:Y:S04]  /*35090*/  @!P1 LDG.E.U16 R11, desc[UR10][R2.64] ;  /* 0x0000000a020b9981 */ /* 0x000ea8000c1e1500 */
[----:B----4-:R0:W-:Y:S04]  /*350a0*/  STL [R1+0x23c], R4 ;  /* 0x00023c0401007387 */ /* 0x0101e80000100800 */
[----:B0-----:R-:W4:Y:S04]  /*350b0*/  LDL R4, [R1+0x1650] ;  /* 0x0016500001047983 */ /* 0x001f280000100800 */
[----:B---3--:R0:W-:Y:S04]  /*350c0*/  STL [R1+0x230], R13 ;  /* 0x0002300d01007387 */ /* 0x0081e80000100800 */
[----:B0-----:R-:W3:Y:S04]  /*350d0*/  LDL.LU R13, [R1+0x3464] ;  /* 0x00346400010d7983 */ /* 0x001ee80000300800 */
[----:B------:R-:W3:Y:S04]  /*350e0*/  LDL R7, [R1+0x15cc] ;  /* 0x0015cc0001077983 */ /* 0x000ee80000100800 */
[----:B------:R-:W3:Y:S04]  /*350f0*/  LDL R6, [R1+0x15d0] ;  /* 0x0015d00001067983 */ /* 0x000ee80000100800 */
[----:B--2---:R0:W-:Y:S04]  /*35100*/  STL [R1+0x22c], R11 ;  /* 0x00022c0b01007387 */ /* 0x0041e80000100800 */
[----:B0-----:R-:W2:Y:S04]  /*35110*/  LDL.LU R11, [R1+0x3460] ;  /* 0x00346000010b7983 */ /* 0x001ea80000300800 */
[----:B------:R-:W4:Y:S04]  /*35120*/  LDL R2, [R1+0x16cc] ;  /* 0x0016cc0001027983 */ /* 0x000f280000100800 */
[----:B------:R-:W4:Y:S01]  /*35130*/  LDL R3, [R1+0x16d0] ;  /* 0x0016d00001037983 */ /* 0x000f220000100800 */
[----:B------:R-:W-:-:S02]  /*35140*/  PRMT R9, RZ, 0x7610, R9 ;  /* 0x00007610ff097816 */ /* 0x000fc40000000009 */
[----:B----4-:R-:W-:-:S04]  /*35150*/  @!P1 LOP3.LUT R3, R3, R2, RZ, 0x3c, !PT ;  /* 0x0000000203039212 */ /* 0x010fc800078e3cff */
[----:B------:R-:W-:-:S04]  /*35160*/  @!P1 LOP3.LUT R2, R3, R2, RZ, 0x3c, !PT ;  /* 0x0000000203029212 */ /* 0x000fc800078e3cff */
[----:B------:R-:W-:-:S05]  /*35170*/  @!P1 LOP3.LUT R3, R3, R2, RZ, 0x3c, !PT ;  /* 0x0000000203039212 */ /* 0x000fca00078e3cff */
[----:B------:R-:W4:Y:S04]  /*35180*/  @!P1 LDG.E.U16 R9, desc[UR10][R2.64] ;  /* 0x0000000a02099981 */ /* 0x000f28000c1e1500 */
[----:B----4-:R0:W-:Y:S04]  /*35190*/  STL [R1+0x228], R9 ;  /* 0x0002280901007387 */ /* 0x0101e80000100800 */
[----:B0-----:R-:W4:Y:S04]  /*351a0*/  LDL.LU R9, [R1+0x345c] ;  /* 0x00345c0001097983 */ /* 0x001f280000300800 */
[----:B------:R-:W3:Y:S04]  /*351b0*/  LDL R2, [R1+0x168c] ;  /* 0x00168c0001027983 */ /* 0x000ee80000100800 */
[----:B------:R-:W3:Y:S01]  /*351c0*/  LDL R3, [R1+0x1690] ;  /* 0x0016900001037983 */ /* 0x000ee20000100800 */
[----:B--2---:R-:W-:-:S02]  /*351d0*/  PRMT R11, RZ, 0x7610, R11 ;  /* 0x00007610ff0b7816 */ /* 0x004fc4000000000b */
[----:B---3--:R-:W-:-:S04]  /*351e0*/  @!P1 LOP3.LUT R3, R3, R2, RZ, 0x3c, !PT ;  /* 0x0000000203039212 */ /* 0x008fc800078e3cff */
[----:B------:R-:W-:-:S04]  /*351f0*/  @!P1 LOP3.LUT R2, R3, R2, RZ, 0x3c, !PT ;  /* 0x0000000203029212 */ /* 0x000fc800078e3cff */
[----:B------:R-:W-:Y:S02]  /*35200*/  @!P1 LOP3.LUT R3, R3, R2, RZ, 0x3c, !PT ;  /* 0x0000000203039212 */ /* 0x000fe400078e3cff */
[----:B----4-:R-:W-:-:S03]  /*35210*/  PRMT R9, RZ, 0x7610, R9 ;  /* 0x00007610ff097816 */ /* 0x010fc60000000009 */
[----:B------:R0:W2:Y:S02]  /*35220*/  @!P1 LDG.E.U16 R11, desc[UR10][R2.64] ;  /* 0x0000000a020b9981 */ /* 0x0000a4000c1e1500 */
[----:B0-----:R-:W-:Y:S02]  /*35230*/  @!P1 IMAD.MOV.U32 R2, RZ, RZ, R4 ;  /* 0x000000ffff029224 */ /* 0x001fe400078e0004 */
[----:B------:R-:W-:-:S05]  /*35240*/  @!P1 IMAD.MOV.U32 R3, RZ, RZ, R5 ;  /* 0x000000ffff039224 */ /* 0x000fca00078e0005 */
[----:B------:R-:W3:Y:S04]  /*35250*/  @!P1 LDG.E.U16 R9, desc[UR10][R2.64] ;  /* 0x0000000a02099981 */ /* 0x000ee8000c1e1500 */
[----:B--2---:R0:W-:Y:S04]  /*35260*/  STL [R1+0x224], R11 ;  /* 0x0002240b01007387 */ /* 0x0041e80000100800 */
[----:B0-----:R-:W2:Y:S04]  /*35270*/  LDL.LU R11, [R1+0x3458] ;  /* 0x00345800010b7983 */ /* 0x001ea80000300800 */
[----:B------:R-:W4:Y:S04]  /*35280*/  LDL R5, [R1+0x150c] ;  /* 0x00150c0001057983 */ /* 0x000f280000100800 */
[----:B------:R-:W4:Y:S04]  /*35290*/  LDL R4, [R1+0x1510] ;  /* 0x0015100001047983 */ /* 0x000f280000100800 */
[----:B---3--:R0:W-:Y:S04]  /*352a0*/  STL [R1+0x220], R9 ;  /* 0x0002200901007387 */ /* 0x0081e80000100800 */
[----:B0-----:R-:W3:Y:S04]  /*352b0*/  LDL.LU R9, [R1+0x3454] ;  /* 0x0034540001097983 */ /* 0x001ee80000300800 */
[----:B------:R-:W4:Y:S04]  /*352c0*/  LDL R2, [R1+0x160c] ;  /* 0x00160c0001027983 */ /* 0x000f280000100800 */
[----:B------:R-:W4:Y:S01]  /*352d0*/  LDL R3, [R1+0x1610] ;  /* 0x0016100001037983 */ /* 0x000f220000100800 */
[----:B--2---:R-:W-:-:S02]  /*352e0*/  PRMT R11, RZ, 0x7610, R11 ;  /* 0x00007610ff0b7816 */ /* 0x004fc4000000000b */
[----:B----4-:R-:W-:-:S04]  /*352f0*/  @!P1 LOP3.LUT R3, R3, R2, RZ, 0x3c, !PT ;  /* 0x0000000203039212 */ /* 0x010fc800078e3cff */
[----:B------:R-:W-:-:S04]  /*35300*/  @!P1 LOP3.LUT R2, R3, R2, RZ, 0x3c, !PT ;  /* 0x0000000203029212 */ /* 0x000fc800078e3cff */
[----:B------:R-:W-:Y:S02]  /*35310*/  @!P1 LOP3.LUT R3, R3, R2, RZ, 0x3c, !PT ;  /* 0x0000000203039212 */ /* 0x000fe400078e3cff */
[----:B---3--:R-:W-:-:S03]  /*35320*/  PRMT R9, RZ, 0x7610, R9 ;  /* 0x00007610ff097816 */ /* 0x008fc60000000009 */
        /* <DEDUP_REMOVED lines=15> */
[----:B------:R-:W-:-:S05]  /*35420*/  @!P1 LOP3.LUT R3, R3, R2, RZ, 0x3c, !PT ;  /* 0x0000000203039212 */ /* 0x000fca00078e3cff */
[----:B------:R-:W2:Y:S04]  /*35430*/  @!P1 LDG.E.U16 R11, desc[UR10][R2.64] ;  /* 0x0000000a020b9981 */ /* 0x000ea8000c1e1500 */
[----:B--2---:R0:W-:Y:S04]  /*35440*/  STL [R1+0x214], R11 ;  /* 0x0002140b01007387 */ /* 0x0041e80000100800 */
[----:B0-----:R-:W2:Y:S04]  /*35450*/  LDL.LU R11, [R1+0x3448] ;  /* 0x00344800010b7983 */ /* 0x001ea80000300800 */
[----:B------:R-:W4:Y:S04]  /*35460*/  LDL R2, [R1+0x154c] ;  /* 0x00154c0001027983 */ /* 0x000f280000100800 */
[----:B------:R-:W4:Y:S01]  /*35470*/  LDL R3, [R1+0x1550] ;  /* 0x0015500001037983 */ /* 0x000f220000100800 */
[----:B---3--:R-:W-:-:S02]  /*35480*/  PRMT R9, RZ, 0x7610, R9 ;  /* 0x00007610ff097816 */ /* 0x008fc40000000009 */
[----:B----4-:R-:W-:-:S04]  /*35490*/  @!P1 LOP3.LUT R3, R3, R2, RZ, 0x3c, !PT ;  /* 0x0000000203039212 */ /* 0x010fc800078e3cff */
[----:B------:R-:W-:-:S04]  /*354a0*/  @!P1 LOP3.LUT R2, R3, R2, RZ, 0x3c, !PT ;  /* 0x0000000203029212 */ /* 0x000fc800078e3cff */
[----:B------:R-:W-:Y:S02]  /*354b0*/  @!P1 LOP3.LUT R3, R3, R2, RZ, 0x3c, !PT ;  /* 0x0000000203039212 */ /* 0x000fe400078e3cff */
[----:B--2---:R-:W-:-:S03]  /*354c0*/  PRMT R11, RZ, 0x7610, R11 ;  /* 0x00007610ff0b7816 */ /* 0x004fc6000000000b */
        /* <DEDUP_REMOVED lines=428> */
[----:B------:R-:W-:-:S05]  /*36f90*/  @!P1 LOP3.LUT R3, R3, R2, RZ, 0x3c, !PT ;  /* 0x0000000203039212 */ /* 0x000fca00078e3cff */
[----:B------:R-:W3:Y:S01]  /*36fa0*/  @!P1 LDG.E.U16 R9, desc[UR10][R2.64] ;  /* 0x0000000a02099981 */ /* 0x000ee2000c1e1500 */
[----:B------:R-:W-:-:S06]  /*36fb0*/  PRMT R0, RZ, 0x7610, R0 ;  /* 0x00007610ff007816 */ /* 0x000fcc0000000000 */
[----:B------:R0:W4:Y:S04]  /*36fc0*/  @!P1 LDG.E.U16 R0, desc[UR10][R4.64] ;  /* 0x0000000a04009981 */ /* 0x000128000c1e1500 */
[----:B---3--:R1:W-:Y:S04]  /*36fd0*/  STL [R1+0x60], R9 ;  /* 0x0000600901007387 */ /* 0x0083e80000100800 */
[----:B-1----:R-:W3:Y:S04]  /*36fe0*/  LDL.LU R9, [R1+0x337c] ;  /* 0x00337c0001097983 */ /* 0x002ee80000300800 */
[----:B------:R-:W0:Y:S04]  /*36ff0*/  LDL R4, [R1+0x84c] ;  /* 0x00084c0001047983 */ /* 0x000e280000100800 */
[----:B------:R-:W0:Y:S01]  /*37000*/  LDL R5, [R1+0x850] ;  /* 0x0008500001057983 */ /* 0x000e220000100800 */
[----:B------:R-:W-:-:S02]  /*37010*/  PRMT R2, RZ, 0x7610, R2 ;  /* 0x00007610ff027816 */ /* 0x000fc40000000002 */
[----:B0-----:R-:W-:-:S04]  /*37020*/  @!P1 LOP3.LUT R5, R5, R4, RZ, 0x3c, !PT ;  /* 0x0000000405059212 */ /* 0x001fc800078e3cff */
[----:B------:R-:W-:-:S04]  /*37030*/  @!P1 LOP3.LUT R4, R5, R4, RZ, 0x3c, !PT ;  /* 0x0000000405049212 */ /* 0x000fc800078e3cff */
[----:B------:R-:W-:-:S05]  /*37040*/  @!P1 LOP3.LUT R5, R5, R4, RZ, 0x3c, !PT ;  /* 0x0000000405059212 */ /* 0x000fca00078e3cff */
[----:B------:R-:W2:Y:S01]  /*37050*/  @!P1 LDG.E.U16 R2, desc[UR10][R4.64] ;  /* 0x0000000a04029981 */ /* 0x000ea2000c1e1500 */
[----:B------:R-:W-:-:S03]  /*37060*/  PRMT R3, RZ, 0x7610, R3 ;  /* 0x00007610ff037816 */ /* 0x000fc60000000003 */
[----:B----4-:R-:W-:Y:S04]  /*37070*/  STL [R1+0x3248], R0 ;  /* 0x0032480001007387 */ /* 0x010fe80000100800 */
[----:B------:R-:W4:Y:S04]  /*37080*/  @!P1 LDG.E.U16 R3, desc[UR10][R6.64] ;  /* 0x0000000a06039981 */ /* 0x000f28000c1e1500 */
[----:B--2---:R-:W-:Y:S04]  /*37090*/  STL [R1+0x324c], R2 ;  /* 0x00324c0201007387 */ /* 0x004fe80000100800 */
[----:B------:R-:W2:Y:S04]  /*370a0*/  LDL R6, [R1+0x1774] ;  /* 0x0017740001067983 */ /* 0x000ea80000100800 */
[----:B------:R-:W2:Y:S01]  /*370b0*/  LDL R7, [R1+0x17b0] ;  /* 0x0017b00001077983 */ /* 0x000ea20000100800 */
[----:B------:R-:W-:-:S03]  /*370c0*/  PRMT R4, RZ, 0x7610, R4 ;  /* 0x00007610ff047816 */ /* 0x000fc60000000004 */
[----:B----4-:R-:W-:Y:S01]  /*370d0*/  STL [R1+0x3250], R3 ;  /* 0x0032500301007387 */ /* 0x010fe20000100800 */
[----:B--2---:R-:W-:-:S04]  /*370e0*/  @!P1 LOP3.LUT R7, R7, R6, RZ, 0x3c, !PT ;  /* 0x0000000607079212 */ /* 0x004fc800078e3cff */
[----:B------:R-:W-:-:S04]  /*370f0*/  @!P1 LOP3.LUT R6, R7, R6, RZ, 0x3c, !PT ;  /* 0x0000000607069212 */ /* 0x000fc800078e3cff */
[----:B------:R-:W-:-:S05]  /*37100*/  @!P1 LOP3.LUT R7, R7, R6, RZ, 0x3c, !PT ;  /* 0x0000000607079212 */ /* 0x000fca00078e3cff */
[----:B------:R-:W2:Y:S04]  /*37110*/  @!P1 LDG.E.U16 R4, desc[UR10][R6.64] ;  /* 0x0000000a06049981 */ /* 0x000ea8000c1e1500 */
[----:B------:R-:W4:Y:S04]  /*37120*/  LDL R6, [R1+0x17b4] ;  /* 0x0017b40001067983 */ /* 0x000f280000100800 */
[----:B------:R-:W4:Y:S01]  /*37130*/  LDL R7, [R1+0x17f0] ;  /* 0x0017f00001077983 */ /* 0x000f220000100800 */
[----:B------:R-:W-:-:S03]  /*37140*/  PRMT R5, RZ, 0x7610, R5 ;  /* 0x00007610ff057816 */ /* 0x000fc60000000005 */
[----:B--2---:R-:W-:Y:S01]  /*37150*/  STL [R1+0x3254], R4 ;  /* 0x0032540401007387 */ /* 0x004fe20000100800 */
[----:B----4-:R-:W-:-:S04]  /*37160*/  @!P1 LOP3.LUT R7, R7, R6, RZ, 0x3c, !PT ;  /* 0x0000000607079212 */ /* 0x010fc800078e3cff */
[----:B------:R-:W-:-:S04]  /*37170*/  @!P1 LOP3.LUT R6, R7, R6, RZ, 0x3c, !PT ;  /* 0x0000000607069212 */ /* 0x000fc800078e3cff */
[----:B------:R-:W-:-:S05]  /*37180*/  @!P1 LOP3.LUT R7, R7, R6, RZ, 0x3c, !PT ;  /* 0x0000000607079212 */ /* 0x000fca00078e3cff */
[----:B------:R0:W2:Y:S04]  /*37190*/  @!P1 LDG.E.U16 R5, desc[UR10][R6.64] ;  /* 0x0000000a06059981 */ /* 0x0000a8000c1e1500 */
[----:B------:R-:W0:Y:S04]  /*371a0*/  LDL R6, [R1+0x710] ;  /* 0x0007100001067983 */ /* 0x000e280000100800 */
[----:B------:R-:W0:Y:S01]  /*371b0*/  LDL R7, [R1+0x82c] ;  /* 0x00082c0001077983 */ /* 0x000e220000100800 */
[----:B---3--:R-:W-:Y:S02]  /*371c0*/  PRMT R9, RZ, 0x7610, R9 ;  /* 0x00007610ff097816 */ /* 0x008fe40000000009 */
[----:B0-----:R-:W-:-:S04]  /*371d0*/  @!P1 LOP3.LUT R7, R7, R6, RZ, 0x3c, !PT ;  /* 0x0000000607079212 */ /* 0x001fc800078e3cff */
[----:B------:R-:W-:-:S04]  /*371e0*/  @!P1 LOP3.LUT R6, R7, R6, RZ, 0x3c, !PT ;  /* 0x0000000607069212 */ /* 0x000fc800078e3cff */
[----:B------:R-:W-:-:S05]  /*371f0*/  @!P1 LOP3.LUT R7, R7, R6, RZ, 0x3c, !PT ;  /* 0x0000000607079212 */ /* 0x000fca00078e3cff */
[----:B------:R-:W3:Y:S04]  /*37200*/  @!P1 LDG.E.U16 R9, desc[UR10][R6.64] ;  /* 0x0000000a06099981 */ /* 0x000ee8000c1e1500 */
[----:B--2---:R-:W-:Y:S04]  /*37210*/  STL [R1+0x3258], R5 ;  /* 0x0032580501007387 */ /* 0x004fe80000100800 */
[----:B---3--:R0:W-:Y:S04]  /*37220*/  STL [R1+0x154], R9 ;  /* 0x0001540901007387 */ /* 0x0081e80000100800 */
[----:B0-----:R-:W2:Y:S04]  /*37230*/  LDL.LU R9, [R1+0x3378] ;  /* 0x0033780001097983 */ /* 0x001ea80000300800 */
[----:B------:R-:W3:Y:S04]  /*37240*/  LDL R6, [R1+0x1704] ;  /* 0x0017040001067983 */ /* 0x000ee80000100800 */
[----:B------:R-:W3:Y:S01]  /*37250*/  LDL R7, [R1+0x1708] ;  /* 0x0017080001077983 */ /* 0x000ee20000100800 */
[----:B------:R-:W-:-:S02]  /*37260*/  PRMT R11, RZ, 0x7610, R11 ;  /* 0x00007610ff0b7816 */ /* 0x000fc4000000000b */
[----:B---3--:R-:W-:-:S04]  /*37270*/  @!P1 LOP3.LUT R7, R7, R6, RZ, 0x3c, !PT ;  /* 0x0000000607079212 */ /* 0x008fc800078e3cff */
[----:B------:R-:W-:-:S04]  /*37280*/  @!P1 LOP3.LUT R6, R7, R6, RZ, 0x3c, !PT ;  /* 0x0000000607069212 */ /* 0x000fc800078e3cff */
[----:B------:R-:W-:-:S05]  /*37290*/  @!P1 LOP3.LUT R7, R7, R6, RZ, 0x3c, !PT ;  /* 0x0000000607079212 */ /* 0x000fca00078e3cff */
[----:B------:R-:W3:Y:S04]  /*372a0*/  @!P1 LDG.E.U16 R11, desc[UR10][R6.64] ;  /* 0x0000000a060b9981 */ /* 0x000ee8000c1e1500 */
        /* <DEDUP_REMOVED lines=376> */
[----:B--2---:R0:W-:Y:S04]  /*38a30*/  STL [R1+0xac], R9 ;  /* 0x0000ac0901007387 */ /* 0x0041e80000100800 */
[----:B0-----:R-:W2:Y:S04]  /*38a40*/  LDL R9, [R1+0xb48] ;  /* 0x000b480001097983 */ /* 0x001ea80000100800 */
[----:B---3--:R0:W-:Y:S04]  /*38a50*/  STL [R1+0xa8], R11 ;  /* 0x0000a80b01007387 */ /* 0x0081e80000100800 */
[----:B0-----:R-:W3:Y:S04]  /*38a60*/  LDL.LU R11, [R1+0x32d0] ;  /* 0x0032d000010b7983 */ /* 0x001ee80000300800 */
        /* <DEDUP_REMOVED lines=9> */
[----:B------:R-:W2:Y:S04]  /*38b00*/  LDL R6, [R1+0xc04] ;  /* 0x000c040001067983 */ /* 0x000ea80000100800 */
[----:B------:R-:W2:Y:S01]  /*38b10*/  LDL R7, [R1+0xc08] ;  /* 0x000c080001077983 */ /* 0x000ea20000100800 */
[----:B---3--:R-:W-:-:S02]  /*38b20*/  PRMT R11, RZ, 0x7610, R11 ;  /* 0x00007610ff0b7816 */ /* 0x008fc4000000000b */
[----:B--2---:R-:W-:-:S04]  /*38b30*/  @!P1 LOP3.LUT R7, R7, R6, RZ, 0x3c, !PT ;  /* 0x0000000607079212 */ /* 0x004fc800078e3cff */
[----:B------:R-:W-:-:S04]  /*38b40*/  @!P1 LOP3.LUT R6, R7, R6, RZ, 0x3c, !PT ;  /* 0x0000000607069212 */ /* 0x000fc800078e3cff */
[----:B------:R-:W-:-:S05]  /*38b50*/  @!P1 LOP3.LUT R7, R7, R6, RZ, 0x3c, !PT ;  /* 0x0000000607079212 */ /* 0x000fca00078e3cff */
[----:B------:R-:W2:Y:S04]  /*38b60*/  @!P1 LDG.E.U16 R11, desc[UR10][R6.64] ;  /* 0x0000000a060b9981 */ /* 0x000ea8000c1e1500 */
        /* <DEDUP_REMOVED lines=17> */
[----:B------:R-:W4:Y:S01]  /*38c80*/  @!P1 LDG.E.U16 R8, desc[UR10][R6.64] ;  /* 0x0000000a06089981 */ /* 0x000f22000c1e1500 */
[----:B------:R-:W-:-:S03]  /*38c90*/  PRMT R10, RZ, 0x7610, R10 ;  /* 0x00007610ff0a7816 */ /* 0x000fc6000000000a */
[----:B----4-:R0:W-:Y:S04]  /*38ca0*/  STL [R1+0x98], R8 ;  /* 0x0000980801007387 */ /* 0x0101e80000100800 */
[----:B0-----:R-:W4:Y:S04]  /*38cb0*/  LDL.LU R8, [R1+0x32c0] ;  /* 0x0032c00001087983 */ /* 0x001f280000300800 */
[----:B------:R-:W2:Y:S01]  /*38cc0*/  LDL R7, [R1+0xb44] ;  /* 0x000b440001077983 */ /* 0x000ea20000100800 */
[----:B------:R-:W-:-:S03]  /*38cd0*/  @!P1 IMAD.MOV.U32 R6, RZ, RZ, R9 ;  /* 0x000000ffff069224 */ /* 0x000fc600078e0009 */
[----:B------:R-:W4:Y:S04]  /*38ce0*/  LDL R9, [R1+0xa08] ;  /* 0x000a080001097983 */ /* 0x000f280000100800 */
[----:B--2---:R-:W2:Y:S04]  /*38cf0*/  @!P1 LDG.E.U16 R10, desc[UR10][R6.64] ;  /* 0x0000000a060a9981 */ /* 0x004ea8000c1e1500 */
[----:B--2---:R0:W-:Y:S04]  /*38d00*/  STL [R1+0x94], R10 ;  /* 0x0000940a01007387 */ /* 0x0041e80000100800 */
        /* <DEDUP_REMOVED lines=16> */
[----:B------:R0:W4:Y:S04]  /*38e10*/  @!P1 LDG.E.U16 R11, desc[UR10][R6.64] ;  /* 0x0000000a060b9981 */ /* 0x000128000c1e1500 */
[----:B------:R-:W0:Y:S04]  /*38e20*/  LDL R6, [R1+0xa84] ;  /* 0x000a840001067983 */ /* 0x000e280000100800 */
[----:B------:R-:W0:Y:S01]  /*38e30*/  LDL R7, [R1+0xa88] ;  /* 0x000a880001077983 */ /* 0x000e220000100800 */
[----:B------:R-:W-:Y:S02]  /*38e40*/  PRMT R14, RZ, 0x7610, R14 ;  /* 0x00007610ff0e7816 */ /* 0x000fe4000000000e */
[----:B0-----:R-:W-:-:S04]  /*38e50*/  @!P1 LOP3.LUT R7, R7, R6, RZ, 0x3c, !PT ;  /* 0x0000000607079212 */ /* 0x001fc800078e3cff */
[----:B------:R-:W-:-:S04]  /*38e60*/  @!P1 LOP3.LUT R6, R7, R6, RZ, 0x3c, !PT ;  /* 0x0000000607069212 */ /* 0x000fc800078e3cff */
[----:B------:R-:W-:-:S05]  /*38e70*/  @!P1 LOP3.LUT R7, R7, R6, RZ, 0x3c, !PT ;  /* 0x0000000607079212 */ /* 0x000fca00078e3cff */
[----:B------:R-:W2:Y:S04]  /*38e80*/  @!P1 LDG.E.U16 R14, desc[UR10][R6.64] ;  /* 0x0000000a060e9981 */ /* 0x000ea8000c1e1500 */
[----:B----4-:R0:W-:Y:S04]  /*38e90*/  STL [R1+0x8c], R11 ;  /* 0x00008c0b01007387 */ /* 0x0101e80000100800 */
[----:B0-----:R-:W4:Y:S04]  /*38ea0*/  LDL R11, [R1+0x988] ;  /* 0x00098800010b7983 */ /* 0x001f280000100800 */
        /* <DEDUP_REMOVED lines=8> */
[----:B------:R0:W3:Y:S04]  /*38f30*/  @!P1 LDG.E.U16 R13, desc[UR10][R6.64] ;  /* 0x0000000a060d9981 */ /* 0x0000e8000c1e1500 */
[----:B------:R-:W4:Y:S01]  /*38f40*/  LDL R7, [R1+0xa04] ;  /* 0x000a040001077983 */ /* 0x000f220000100800 */
[----:B------:R-:W-:Y:S01]  /*38f50*/  PRMT R8, RZ, 0x7610, R8 ;  /* 0x00007610ff087816 */ /* 0x000fe20000000008 */
[----:B0-----:R-:W-:Y:S02]  /*38f60*/  @!P1 IMAD.MOV.U32 R6, RZ, RZ, R9 ;  /* 0x000000ffff069224 */ /* 0x001fe400078e0009 */
[----:B---3--:R0:W-:Y:S01]  /*38f70*/  STL [R1+0x84], R13 ;  /* 0x0000840d01007387 */ /* 0x0081e20000100800 */
[----:B------:R-:W-:-:S03]  /*38f80*/  PRMT R15, RZ, 0x7610, R15 ;  /* 0x00007610ff0f7816 */ /* 0x000fc6000000000f */
[----:B------:R-:W3:Y:S04]  /*38f90*/  LDL R9, [R1+0x8c4] ;  /* 0x0008c40001097983 */ /* 0x000ee80000100800 */
[----:B----4-:R1:W4:Y:S04]  /*38fa0*/  @!P1 LDG.E.U16 R8, desc[UR10][R6.64] ;  /* 0x0000000a06089981 */ /* 0x010328000c1e1500 */
[----:B0-----:R-:W2:Y:S04]  /*38fb0*/  LDL R13, [R1+0x908] ;  /* 0x00090800010d7983 */ /* 0x001ea80000100800 */
[----:B------:R-:W1:Y:S04]  /*38fc0*/  LDL R6, [R1+0x9c4] ;  /* 0x0009c40001067983 */ /* 0x000e680000100800 */
[----:B------:R-:W1:Y:S02]  /*38fd0*/  LDL R7, [R1+0x9c8] ;  /* 0x0009c80001077983 */ /* 0x000e640000100800 */
[----:B-1----:R-:W-:-:S04]  /*38fe0*/  @!P1 LOP3.LUT R7, R7, R6, RZ, 0x3c, !PT ;  /* 0x0000000607079212 */ /* 0x002fc800078e3cff */
[----:B------:R-:W-:-:S04]  /*38ff0*/  @!P1 LOP3.LUT R6, R7, R6, RZ, 0x3c, !PT ;  /* 0x0000000607069212 */ /* 0x000fc800078e3cff */
[----:B------:R-:W-:-:S05]  /*39000*/  @!P1 LOP3.LUT R7, R7, R6, RZ, 0x3c, !PT ;  /* 0x0000000607079212 */ /* 0x000fca00078e3cff */
[----:B------:R-:W3:Y:S04]  /*39010*/  @!P1 LDG.E.U16 R15, desc[UR10][R6.64] ;  /* 0x0000000a060f9981 */ /* 0x000ee8000c1e1500 */
[----:B----4-:R0:W-:Y:S04]  /*39020*/  STL [R1+0x80], R8 ;  /* 0x0000800801007387 */ /* 0x0101e80000100800 */
[----:B0-----:R-:W4:Y:S04]  /*39030*/  LDL R8, [R1+0x8c8] ;  /* 0x0008c80001087983 */ /* 0x001f280000100800 */
[----:B---3--:R0:W-:Y:S04]  /*39040*/  STL [R1+0x7c], R15 ;  /* 0x00007c0f01007387 */ /* 0x0081e80000100800 */
[----:B0-----:R-:W3:Y:S04]  /*39050*/  LDL.LU R15, [R1+0x32b0] ;  /* 0x0032b000010f7983 */ /* 0x001ee80000300800 */
[----:B------:R-:W2:Y:S01]  /*39060*/  LDL R7, [R1+0x984] ;  /* 0x0009840001077983 */ /* 0x000ea20000100800 */
[----:B------:R-:W-:Y:S01]  /*39070*/  PRMT R10, RZ, 0x7610, R10 ;  /* 0x00007610ff0a7816 */ /* 0x000fe2000000000a */
[----:B------:R-:W-:Y:S01]  /*39080*/  @!P1 IMAD.MOV.U32 R6, RZ, RZ, R11 ;  /* 0x000000ffff069224 */ /* 0x000fe200078e000b */
[----:B------:R-:W-:Y:S01]  /*39090*/  PRMT R29, RZ, 0x7610, R29 ;  /* 0x00007610ff1d7816 */ /* 0x000fe2000000001d */
[----:B------:R-:W3:Y:S04]  /*390a0*/  LDL R11, [R1+0x848] ;  /* 0x00084800010b7983 */ /* 0x000ee80000100800 */
[----:B--2---:R0:W2:Y:S04]  /*390b0*/  @!P1 LDG.E.U16 R10, desc[UR10][R6.64] ;  /* 0x0000000a060a9981 */ /* 0x0040a8000c1e1500 */
[----:B------:R-:W0:Y:S04]  /*390c0*/  LDL R6, [R1+0x944] ;  /* 0x0009440001067983 */ /* 0x000e280000100800 */
[----:B------:R-:W0:Y:S02]  /*390d0*/  LDL R7, [R1+0x948] ;  /* 0x0009480001077983 */ /* 0x000e240000100800 */
[----:B0-----:R-:W-:-:S04]  /*390e0*/  @!P1 LOP3.LUT R7, R7, R6, RZ, 0x3c, !PT ;  /* 0x0000000607079212 */ /* 0x001fc800078e3cff */
[----:B------:R-:W-:-:S04]  /*390f0*/  @!P1 LOP3.LUT R6, R7, R6, RZ, 0x3c, !PT ;  /* 0x0000000607069212 */ /* 0x000fc800078e3cff */
[----:B------:R-:W-:-:S05]  /*39100*/  @!P1 LOP3.LUT R7, R7, R6, RZ, 0x3c, !PT ;  /* 0x0000000607079212 */ /* 0x000fca00078e3cff */
[----:B------:R-:W4:Y:S04]  /*39110*/  @!P1 LDG.E.U16 R29, desc[UR10][R6.64] ;  /* 0x0000000a061d9981 */ /* 0x000f28000c1e1500 */
[----:B--2---:R0:W-:Y:S04]  /*39120*/  STL [R1+0x74], R10 ;  /* 0x0000740a01007387 */ /* 0x0041e80000100800 */
[----:B0-----:R-:W3:Y:S04]  /*39130*/  LDL R10, [R1+0x1738] ;  /* 0x00173800010a7983 */ /* 0x001ee80000100800 */
[----:B----4-:R0:W-:Y:S04]  /*39140*/  STL [R1+0x6c], R29 ;  /* 0x00006c1d01007387 */ /* 0x0101e80000100800 */
[----:B0-----:R-:W2:Y:S04]  /*39150*/  LDL.LU R29, [R1+0x32ac] ;  /* 0x0032ac00011d7983 */ /* 0x001ea80000300800 */
[----:B------:R-:W4:Y:S01]  /*39160*/  LDL R7, [R1+0x904] ;  /* 0x0009040001077983 */ /* 0x000f220000100800 */
[----:B------:R-:W-:Y:S01]  /*39170*/  PRMT R12, RZ, 0x7610, R12 ;  /* 0x00007610ff0c7816 */ /* 0x000fe2000000000c */
[----:B------:R-:W-:Y:S01]  /*39180*/  @!P1 IMAD.MOV.U32 R6, RZ, RZ, R13 ;  /* 0x000000ffff069224 */ /* 0x000fe200078e000d */
[----:B------:R-:W-:Y:S01]  /*39190*/  PRMT R27, RZ, 0x7610, R27 ;  /* 0x00007610ff1b7816 */ /* 0x000fe2000000001b */
[----:B------:R-:W2:Y:S05]  /*391a0*/  LDL R13, [R1+0x177c] ;  /* 0x00177c00010d7983 */ /* 0x000eaa0000100800 */
[----:B------:R-:W3:Y:S04]  /*391b0*/  @!P1 LDG.E.U16 R27, desc[UR10][R8.64] ;  /* 0x0000000a081b9981 */ /* 0x000ee8000c1e1500 */
[----:B----4-:R-:W4:Y:S04]  /*391c0*/  @!P1 LDG.E.U16 R12, desc[UR10][R6.64] ;  /* 0x0000000a060c9981 */ /* 0x010f28000c1e1500 */
[----:B----4-:R0:W-:Y:S04]  /*391d0*/  STL [R1+0x64], R12 ;  /* 0x0000640c01007387 */ /* 0x0101e80000100800 */
        /* <DEDUP_REMOVED lines=10> */
[----:B------:R-:W-:-:S06]  /*39280*/  PRMT R7, RZ, 0x7610, R7 ;  /* 0x00007610ff077816 */ /* 0x000fcc0000000007 */
[----:B------:R0:W2:Y:S04]  /*39290*/  @!P1 LDG.E.U16 R7, desc[UR10][R10.64] ;  /* 0x0000000a0a079981 */ /* 0x0000a8000c1e1500 */
[----:B----4-:R-:W-:Y:S04]  /*392a0*/  STL [R1+0x322c], R6 ;  /* 0x00322c0601007387 */ /* 0x010fe80000100800 */
[----:B------:R-:W0:Y:S04]  /*392b0*/  LDL R10, [R1+0x173c] ;  /* 0x00173c00010a7983 */ /* 0x000e280000100800 */
[----:B------:R-:W0:Y:S01]  /*392c0*/  LDL R11, [R1+0x1778] ;  /* 0x00177800010b7983 */ /* 0x000e220000100800 */
[----:B------:R-:W-:-:S02]  /*392d0*/  PRMT R8, RZ, 0x7610, R8 ;  /* 0x00007610ff087816 */ /* 0x000fc40000000008 */
[----:B0-----:R-:W-:-:S04]  /*392e0*/  @!P1 LOP3.LUT R11, R11, R10, RZ, 0x3c, !PT ;  /* 0x0000000a0b0b9212 */ /* 0x001fc800078e3cff */
[----:B------:R-:W-:-:S04]  /*392f0*/  @!P1 LOP3.LUT R10, R11, R10, RZ, 0x3c, !PT ;  /* 0x0000000a0b0a9212 */ /* 0x000fc800078e3cff */
[----:B------:R-:W-:-:S05]  /*39300*/  @!P1 LOP3.LUT R11, R11, R10, RZ, 0x3c, !PT ;  /* 0x0000000a0b0b9212 */ /* 0x000fca00078e3cff */
[----:B------:R-:W4:Y:S01]  /*39310*/  @!P1 LDG.E.U16 R8, desc[UR10][R10.64] ;  /* 0x0000000a0a089981 */ /* 0x000f22000c1e1500 */
[----:B------:R-:W-:-:S03]  /*39320*/  PRMT R9, RZ, 0x7610, R9 ;  /* 0x00007610ff097816 */ /* 0x000fc60000000009 */
[----:B--2---:R-:W-:Y:S04]  /*39330*/  STL [R1+0x3230], R7 ;  /* 0x0032300701007387 */ /* 0x004fe80000100800 */
[----:B------:R-:W2:Y:S04]  /*39340*/  @!P1 LDG.E.U16 R9, desc[UR10][R12.64] ;  /* 0x0000000a0c099981 */ /* 0x000ea8000c1e1500 */
[----:B----4-:R-:W-:Y:S04]  /*39350*/  STL [R1+0x3234], R8 ;  /* 0x0032340801007387 */ /* 0x010fe80000100800 */
        /* <DEDUP_REMOVED lines=10> */
[----:B------:R-:W-:Y:S02]  /*39400*/  PRMT R26, RZ, 0x7610, R26 ;  /* 0x00007610ff1a7816 */ /* 0x000fe4000000001a */
[----:B0-----:R-:W-:-:S04]  /*39410*/  @!P1 LOP3.LUT R13, R13, R12, RZ, 0x3c, !PT ;  /* 0x0000000c0d0d9212 */ /* 0x001fc800078e3cff */
[----:B------:R-:W-:-:S04]  /*39420*/  @!P1 LOP3.LUT R12, R13, R12, RZ, 0x3c, !PT ;  /* 0x0000000c0d0c9212 */ /* 0x000fc800078e3cff */
[----:B------:R-:W-:-:S05]  /*39430*/  @!P1 LOP3.LUT R13, R13, R12, RZ, 0x3c, !PT ;  /* 0x0000000c0d0d9212 */ /* 0x000fca00078e3cff */
[----:B------:R-:W4:Y:S04]  /*39440*/  @!P1 LDG.E.U16 R26, desc[UR10][R12.64] ;  /* 0x0000000a0c1a9981 */ /* 0x000f28000c1e1500 */
[----:B--2---:R-:W-:Y:S04]  /*39450*/  STL [R1+0x323c], R10 ;  /* 0x00323c0a01007387 */ /* 0x004fe80000100800 */
[----:B----4-:R0:W-:Y:S04]  /*39460*/  STL [R1+0x58], R26 ;  /* 0x0000581a01007387 */ /* 0x0101e80000100800 */
        /* <DEDUP_REMOVED lines=12> */
[----:B------:R-:W-:-:S02]  /*39530*/  PRMT R14, RZ, 0x7610, R14 ;  /* 0x00007610ff0e7816 */ /* 0x000fc4000000000e */
[----:B---3--:R-:W-:-:S04]  /*39540*/  @!P1 LOP3.LUT R13, R13, R12, RZ, 0x3c, !PT ;  /* 0x0000000c0d0d9212 */ /* 0x008fc800078e3cff */
[----:B------:R-:W-:-:S04]  /*39550*/  @!P1 LOP3.LUT R12, R13, R12, RZ, 0x3c, !PT ;  /* 0x0000000c0d0c9212 */ /* 0x000fc800078e3cff */
[----:B------:R-:W-:-:S05]  /*39560*/  @!P1 LOP3.LUT R13, R13, R12, RZ, 0x3c, !PT ;  /* 0x0000000c0d0d9212 */ /* 0x000fca00078e3cff */
[----:B------:R0:W3:Y:S04]  /*39570*/  @!P1 LDG.E.U16 R14, desc[UR10][R12.64] ;  /* 0x0000000a0c0e9981 */ /* 0x0000e8000c1e1500 */
[----:B------:R-:W0:Y:S04]  /*39580*/  LDL R12, [R1+0x167c] ;  /* 0x00167c00010c7983 */ /* 0x000e280000100800 */
[----:B------:R-:W0:Y:S01]  /*39590*/  LDL R13, [R1+0x1680] ;  /* 0x00168000010d7983 */ /* 0x000e220000100800 */
[----:B------:R-:W-:Y:S02]  /*395a0*/  PRMT R24, RZ, 0x7610, R24 ;  /* 0x00007610ff187816 */ /* 0x000fe40000000018 */
[----:B0-----:R-:W-:-:S04]  /*395b0*/  @!P1 LOP3.LUT R13, R13, R12, RZ, 0x3c, !PT ;  /* 0x0000000c0d0d9212 */ /* 0x001fc800078e3cff */
[----:B------:R-:W-:-:S04]  /*395c0*/  @!P1 LOP3.LUT R12, R13, R12, RZ, 0x3c, !PT ;  /* 0x0000000c0d0c9212 */ /* 0x000fc800078e3cff */
[----:B------:R-:W-:-:S05]  /*395d0*/  @!P1 LOP3.LUT R13, R13, R12, RZ, 0x3c, !PT ;  /* 0x0000000c0d0d9212 */ /* 0x000fca00078e3cff */
[----:B------:R-:W2:Y:S04]  /*395e0*/  @!P1 LDG.E.U16 R24, desc[UR10][R12.64] ;  /* 0x0000000a0c189981 */ /* 0x000ea8000c1e1500 */
[----:B---3--:R0:W-:Y:S04]  /*395f0*/  STL [R1+0x50], R14 ;  /* 0x0000500e01007387 */ /* 0x0081e80000100800 */
[----:B0-----:R-:W3:Y:S04]  /*39600*/  LDL R14, [R1+0x1540] ;  /* 0x00154000010e7983 */ /* 0x001ee80000100800 */
        /* <DEDUP_REMOVED lines=20> */
[----:B------:R-:W2:Y:S04]  /*39750*/  LDL R12, [R1+0x15bc] ;  /* 0x0015bc00010c7983 */ /* 0x000ea80000100800 */
[----:B------:R-:W2:Y:S01]  /*39760*/  LDL R13, [R1+0x15c0] ;  /* 0x0015c000010d7983 */ /* 0x000ea20000100800 */
[----:B------:R-:W-:-:S02]  /*39770*/  PRMT R17, RZ, 0x7610, R17 ;  /* 0x00007610ff117816 */ /* 0x000fc40000000011 */
[----:B--2---:R-:W-:-:S04]  /*39780*/  @!P1 LOP3.LUT R13, R13, R12, RZ, 0x3c, !PT ;  /* 0x0000000c0d0d9212 */ /* 0x004fc800078e3cff */
[----:B------:R-:W-:-:S04]  /*39790*/  @!P1 LOP3.LUT R12, R13, R12, RZ, 0x3c, !PT ;  /* 0x0000000c0d0c9212 */ /* 0x000fc800078e3cff */
[----:B------:R-:W-:-:S05]  /*397a0*/  @!P1 LOP3.LUT R13, R13, R12, RZ, 0x3c, !PT ;  /* 0x0000000c0d0d9212 */ /* 0x000fca00078e3cff */
[----:B------:R-:W2:Y:S04]  /*397b0*/  @!P1 LDG.E.U16 R17, desc[UR10][R12.64] ;  /* 0x0000000a0c119981 */ /* 0x000ea8000c1e1500 */
        /* <DEDUP_REMOVED lines=12> */
[----:B------:R-:W3:Y:S01]  /*39880*/  LDL R13, [R1+0x153c] ;  /* 0x00153c00010d7983 */ /* 0x000ee20000100800 */
[----:B------:R-:W-:-:S03]  /*39890*/  @!P1 IMAD.MOV.U32 R12, RZ, RZ, R14 ;  /* 0x000000ffff0c9224 */ /* 0x000fc600078e000e */
[----:B------:R-:W2:Y:S04]  /*398a0*/  LDL R14, [R1+0x1400] ;  /* 0x00140000010e7983 */ /* 0x000ea80000100800 */
[----:B---3--:R-:W3:Y:S04]  /*398b0*/  @!P1 LDG.E.U16 R18, desc[UR10][R12.64] ;  /* 0x0000000a0c129981 */ /* 0x008ee8000c1e1500 */
        /* <DEDUP_REMOVED lines=13> */
[----:B------:R-:W-:-:S02]  /*39990*/  PRMT R28, RZ, 0x7610, R28 ;  /* 0x00007610ff1c7816 */ /* 0x000fc4000000001c */
[----:B--2---:R-:W-:-:S04]  /*399a0*/  @!P1 LOP3.LUT R13, R13, R12, RZ, 0x3c, !PT ;  /* 0x0000000c0d0d9212 */ /* 0x004fc800078e3cff */
[----:B------:R-:W-:-:S04]  /*399b0*/  @!P1 LOP3.LUT R12, R13, R12, RZ, 0x3c, !PT ;  /* 0x0000000c0d0c9212 */ /* 0x000fc800078e3cff */
[----:B------:R-:W-:-:S05]  /*399c0*/  @!P1 LOP3.LUT R13, R13, R12, RZ, 0x3c, !PT ;  /* 0x0000000c0d0d9212 */ /* 0x000fca00078e3cff */
[----:B------:R-:W2:Y:S04]  /*399d0*/  @!P1 LDG.E.U16 R28, desc[UR10][R12.64] ;  /* 0x0000000a0c1c9981 */ /* 0x000ea8000c1e1500 */
[----:B------:R-:W3:Y:S04]  /*399e0*/  LDL R12, [R1+0x147c] ;  /* 0x00147c00010c7983 */ /* 0x000ee80000100800 */
[----:B------:R-:W3:Y:S01]  /*399f0*/  LDL R13, [R1+0x1480] ;  /* 0x00148000010d7983 */ /* 0x000ee20000100800 */
[----:B------:R-:W-:-:S03]  /*39a00*/  PRMT R15, RZ, 0x7610, R15 ;  /* 0x00007610ff0f7816 */ /* 0x000fc6000000000f */
[----:B--2---:R0:W-:Y:S01]  /*39a10*/  STL [R1+0x30], R28 ;  /* 0x0000301c01007387 */ /* 0x0041e20000100800 */
[----:B------:R-:W-:-:S03]  /*39a20*/  PRMT R21, RZ, 0x7610, R21 ;  /* 0x00007610ff157816 */ /* 0x000fc60000000015 */
[----:B0-----:R-:W2:Y:S01]  /*39a30*/  LDL R28, [R1+0x1380] ;  /* 0x00138000011c7983 */ /* 0x001ea20000100800 */
[----:B---3--:R-:W-:-:S04]  /*39a40*/  @!P1 LOP3.LUT R13, R13, R12, RZ, 0x3c, !PT ;  /* 0x0000000c0d0d9212 */ /* 0x008fc800078e3cff */
[----:B------:R-:W-:-:S04]  /*39a50*/  @!P1 LOP3.LUT R12, R13, R12, RZ, 0x3c, !PT ;  /* 0x0000000c0d0c9212 */ /* 0x000fc800078e3cff */
[----:B------:R-:W-:-:S05]  /*39a60*/  @!P1 LOP3.LUT R13, R13, R12, RZ, 0x3c, !PT ;  /* 0x0000000c0d0d9212 */ /* 0x000fca00078e3cff */
[----:B------:R0:W3:Y:S04]  /*39a70*/  @!P1 LDG.E.U16 R15, desc[UR10][R12.64] ;  /* 0x0000000a0c0f9981 */ /* 0x0000e8000c1e1500 */
[----:B------:R-:W0:Y:S04]  /*39a80*/  LDL R12, [R1+0x143c] ;  /* 0x00143c00010c7983 */ /* 0x000e280000100800 */
[----:B------:R-:W0:Y:S02]  /*39a90*/  LDL R13, [R1+0x1440] ;  /* 0x00144000010d7983 */ /* 0x000e240000100800 */
[----:B0-----:R-:W-:-:S04]  /*39aa0*/  @!P1 LOP3.LUT R13, R13, R12, RZ, 0x3c, !PT ;  /* 0x0000000c0d0d9212 */ /* 0x001fc800078e3cff */
[----:B------:R-:W-:-:S04]  /*39ab0*/  @!P1 LOP3.LUT R12, R13, R12, RZ, 0x3c, !PT ;  /* 0x0000000c0d0c9212 */ /* 0x000fc800078e3cff */
[----:B------:R-:W-:-:S05]  /*39ac0*/  @!P1 LOP3.LUT R13, R13, R12, RZ, 0x3c, !PT ;  /* 0x0000000c0d0d9212 */ /* 0x000fca00078e3cff */
[----:B------:R-:W4:Y:S04]  /*39ad0*/  @!P1 LDG.E.U16 R21, desc[UR10][R12.64] ;  /* 0x0000000a0c159981 */ /* 0x000f28000c1e1500 */
[----:B---3--:R0:W-:Y:S04]  /*39ae0*/  STL [R1+0x2c], R15 ;  /* 0x00002c0f01007387 */ /* 0x0081e80000100800 */
[----:B0-----:R-:W3:Y:S04]  /*39af0*/  LDL R15, [R1+0x1340] ;  /* 0x00134000010f7983 */ /* 0x001ee80000100800 */
[----:B----4-:R0:W-:Y:S04]  /*39b00*/  STL [R1+0x28], R21 ;  /* 0x0000281501007387 */ /* 0x0101e80000100800 */
[----:B0-----:R-:W4:Y:S04]  /*39b10*/  LDL.LU R21, [R1+0x3280] ;  /* 0x0032800001157983 */ /* 0x001f280000300800 */
[----:B------:R-:W2:Y:S01]  /*39b20*/  LDL R13, [R1+0x13fc] ;  /* 0x0013fc00010d7983 */ /* 0x000ea20000100800 */
[----:B------:R-:W-:Y:S01]  /*39b30*/  PRMT R22, RZ, 0x7610, R22 ;  /* 0x00007610ff167816 */ /* 0x000fe20000000016 */
[----:B------:R-:W-:-:S02]  /*39b40*/  @!P1 IMAD.MOV.U32 R12, RZ, RZ, R14 ;  /* 0x000000ffff0c9224 */ /* 0x000fc400078e000e */
        /* <DEDUP_REMOVED lines=19> */
[----:B------:R-:W3:Y:S01]  /*39c80*/  LDL R13, [R1+0x133c] ;  /* 0x00133c00010d7983 */ /* 0x000ee20000100800 */
[----:B-1----:R-:W-:-:S03]  /*39c90*/  @!P1 IMAD.MOV.U32 R12, RZ, RZ, R15 ;  /* 0x000000ffff0c9224 */ /* 0x002fc600078e000f */
[----:B----4-:R0:W-:Y:S01]  /*39ca0*/  STL [R1+0x1c], R4 ;  /* 0x00001c0401007387 */ /* 0x0101e20000100800 */
[----:B------:R-:W-:-:S03]  /*39cb0*/  PRMT R6, RZ, 0x7610, R6 ;  /* 0x00007610ff067816 */ /* 0x000fc60000000006 */
[----:B------:R-:W4:Y:S04]  /*39cc0*/  LDL R15, [R1+0x123c] ;  /* 0x00123c00010f7983 */ /* 0x000f280000100800 */
[----:B---3--:R1:W3:Y:S04]  /*39cd0*/  @!P1 LDG.E.U16 R9, desc[UR10][R12.64] ;  /* 0x0000000a0c099981 */ /* 0x0082e8000c1e1500 */
[----:B0-----:R-:W4:Y:S04]  /*39ce0*/  LDL R4, [R1+0x1280] ;  /* 0x0012800001047983 */ /* 0x001f280000100800 */
[----:B------:R-:W2:Y:S01]  /*39cf0*/  LDL R13, [R1+0x12fc] ;  /* 0x0012fc00010d7983 */ /* 0x000ea20000100800 */
[----:B-1----:R-:W-:-:S03]  /*39d00*/  @!P1 IMAD.MOV.U32 R12, RZ, RZ, R14 ;  /* 0x000000ffff0c9224 */ /* 0x002fc600078e000e */
[----:B---3--:R0:W-:Y:S01]  /*39d10*/  STL [R1+0x18], R9 ;  /* 0x0000180901007387 */ /* 0x0081e20000100800 */
[----:B------:R-:W-:-:S03]  /*39d20*/  PRMT R2, RZ, 0x7610, R2 ;  /* 0x00007610ff027816 */ /* 0x000fc60000000002 */
[----:B------:R-:W3:Y:S04]  /*39d30*/  LDL R14, [R1+0x11fc] ;  /* 0x0011fc00010e7983 */ /* 0x000ee80000100800 */
[----:B--2---:R1:W2:Y:S04]  /*39d40*/  @!P1 LDG.E.U16 R6, desc[UR10][R12.64] ;  /* 0x0000000a0c069981 */ /* 0x0042a8000c1e1500 */
[----:B0-----:R-:W3:Y:S04]  /*39d50*/  LDL R9, [R1+0x1240] ;  /* 0x0012400001097983 */ /* 0x001ee80000100800 */
[----:B------:R-:W4:Y:S01]  /*39d60*/  LDL R13, [R1+0x12bc] ;  /* 0x0012bc00010d7983 */ /* 0x000f220000100800 */
[----:B-1----:R-:W-:Y:S01]  /*39d70*/  @!P1 IMAD.MOV.U32 R12, RZ, RZ, R10 ;  /* 0x000000ffff0c9224 */ /* 0x002fe200078e000a */
[----:B------:R-:W-:-:S02]  /*39d80*/  PRMT R3, RZ, 0x7610, R3 ;  /* 0x00007610ff037816 */ /* 0x000fc40000000003 */
[----:B--2---:R0:W-:Y:S01]  /*39d90*/  STL [R1+0x14], R6 ;  /* 0x0000140601007387 */ /* 0x0041e20000100800 */
[----:B------:R-:W-:Y:S02]  /*39da0*/  PRMT R8, RZ, 0x7610, R8 ;  /* 0x00007610ff087816 */ /* 0x000fe40000000008 */
[----:B------:R-:W-:Y:S01]  /*39db0*/  PRMT R5, RZ, 0x7610, R5 ;  /* 0x00007610ff057816 */ /* 0x000fe20000000005 */
[----:B------:R-:W2:Y:S04]  /*39dc0*/  LDL R10, [R1+0x11bc] ;  /* 0x0011bc00010a7983 */ /* 0x000ea80000100800 */
[----:B0-----:R-:W2:Y:S04]  /*39dd0*/  LDL R6, [R1+0x1200] ;  /* 0x0012000001067983 */ /* 0x001ea80000100800 */
[----:B----4-:R0:W4:Y:S02]  /*39de0*/  @!P1 LDG.E.U16 R2, desc[UR10][R12.64] ;  /* 0x0000000a0c029981 */ /* 0x010124000c1e1500 */
[----:B0-----:R-:W-:-:S02]  /*39df0*/  @!P1 IMAD.MOV.U32 R12, RZ, RZ, R4 ;  /* 0x000000ffff0c9224 */ /* 0x001fc400078e0004 */
[----:B------:R-:W-:-:S05]  /*39e00*/  @!P1 IMAD.MOV.U32 R13, RZ, RZ, R28 ;  /* 0x000000ffff0d9224 */ /* 0x000fca00078e001c */
[----:B------:R3:W4:Y:S02]  /*39e10*/  @!P1 LDG.E.U16 R3, desc[UR10][R12.64] ;  /* 0x0000000a0c039981 */ /* 0x000724000c1e1500 */
[----:B---3--:R-:W-:Y:S02]  /*39e20*/  @!P1 IMAD.MOV.U32 R12, RZ, RZ, R9 ;  /* 0x000000ffff0c9224 */ /* 0x008fe400078e0009 */
[----:B------:R-:W-:-:S05]  /*39e30*/  @!P1 IMAD.MOV.U32 R13, RZ, RZ, R15 ;  /* 0x000000ffff0d9224 */ /* 0x000fca00078e000f */
[----:B------:R0:W3:Y:S02]  /*39e40*/  @!P1 LDG.E.U16 R8, desc[UR10][R12.64] ;  /* 0x0000000a0c089981 */ /* 0x0000e4000c1e1500 */
[----:B0-----:R-:W-:Y:S02]  /*39e50*/  @!P1 IMAD.MOV.U32 R13, RZ, RZ, R14 ;  /* 0x000000ffff0d9224 */ /* 0x001fe400078e000e */
[----:B--2---:R-:W-:Y:S01]  /*39e60*/  @!P1 IMAD.MOV.U32 R12, RZ, RZ, R6 ;  /* 0x000000ffff0c9224 */ /* 0x004fe200078e0006 */
[----:B----4-:R0:W-:Y:S04]  /*39e70*/  STL [R1+0x10], R2 ;  /* 0x0000100201007387 */ /* 0x0101e80000100800 */
[----:B------:R1:W2:Y:S04]  /*39e80*/  @!P1 LDG.E.U16 R5, desc[UR10][R12.64] ;  /* 0x0000000a0c059981 */ /* 0x0002a8000c1e1500 */
[----:B------:R-:W4:Y:S04]  /*39e90*/  LDL R4, [R1+0x117c] ;  /* 0x00117c0001047983 */ /* 0x000f280000100800 */
[----:B0-----:R-:W4:Y:S04]  /*39ea0*/  LDL R2, [R1+0x11c0] ;  /* 0x0011c00001027983 */ /* 0x001f280000100800 */
[----:B------:R0:W-:Y:S04]  /*39eb0*/  STL [R1+0xc], R3 ;  /* 0x00000c0301007387 */ /* 0x0001e80000100800 */
[----:B------:R-:W4:Y:S04]  /*39ec0*/  LDL R9, [R1+0x113c] ;  /* 0x00113c0001097983 */ /* 0x000f280000100800 */
[----:B0-----:R-:W4:Y:S01]  /*39ed0*/  LDL R3, [R1+0x1180] ;  /* 0x0011800001037983 */ /* 0x001f220000100800 */
[----:B------:R-:W-:-:S03]  /*39ee0*/  PRMT R7, RZ, 0x7610, R7 ;  /* 0x00007610ff077816 */ /* 0x000fc60000000007 */
[----:B---3--:R0:W-:Y:S01]  /*39ef0*/  STL [R1+0x8], R8 ;  /* 0x0000080801007387 */ /* 0x0081e20000100800 */
[----:B-1----:R-:W-:-:S03]  /*39f00*/  @!P1 IMAD.MOV.U32 R13, RZ, RZ, R10 ;  /* 0x000000ffff0d9224 */ /* 0x002fc600078e000a */
[----:B------:R-:W3:Y:S04]  /*39f10*/  LDL R6, [R1+0x10fc] ;  /* 0x0010fc0001067983 */ /* 0x000ee80000100800 */
[----:B0-----:R-:W3:Y:S04]  /*39f20*/  LDL R8, [R1+0x1140] ;  /* 0x0011400001087983 */ /* 0x001ee80000100800 */
[----:B--2---:R0:W-:Y:S01]  /*39f30*/  STL [R1+0x4], R5 ;  /* 0x0000040501007387 */ /* 0x0041e20000100800 */
[----:B----4-:R-:W-:-:S03]  /*39f40*/  @!P1 IMAD.MOV.U32 R12, RZ, RZ, R2 ;  /* 0x000000ffff0c9224 */ /* 0x010fc600078e0002 */
[----:B0-----:R-:W2:Y:S04]  /*39f50*/  LDL R5, [R1+0x1100] ;  /* 0x0011000001057983 */ /* 0x001ea80000100800 */
[----:B------:R0:W4:Y:S01]  /*39f60*/  @!P1 LDG.E.U16 R7, desc[UR10][R12.64] ;  /* 0x0000000a0c079981 */ /* 0x000122000c1e1500 */
[----:B------:R-:W-:Y:S02]  /*39f70*/  PRMT R29, RZ, 0x7610, R29 ;  /* 0x00007610ff1d7816 */ /* 0x000fe4000000001d */
[----:B------:R-:W-:Y:S01]  /*39f80*/  PRMT R27, RZ, 0x7610, R27 ;  /* 0x00007610ff1b7816 */ /* 0x000fe2000000001b */
[----:B------:R-:W4:Y:S01]  /*39f90*/  LDL R2, [R1+0x10c0] ;  /* 0x0010c00001027983 */ /* 0x000f220000100800 */
[----:B0-----:R-:W-:Y:S02]  /*39fa0*/  @!P1 IMAD.MOV.U32 R12, RZ, RZ, R3 ;  /* 0x000000ffff0c9224 */ /* 0x001fe400078e0003 */
[----:B------:R-:W-:-:S05]  /*39fb0*/  @!P1 IMAD.MOV.U32 R13, RZ, RZ, R4 ;  /* 0x000000ffff0d9224 */ /* 0x000fca00078e0004 */
[----:B------:R3:W4:Y:S01]  /*39fc0*/  @!P1 LDG.E.U16 R29, desc[UR10][R12.64] ;  /* 0x0000000a0c1d9981 */ /* 0x000722000c1e1500 */
[----:B------:R-:W-:Y:S01]  /*39fd0*/  PRMT R26, RZ, 0x7610, R26 ;  /* 0x00007610ff1a7816 */ /* 0x000fe2000000001a */
[----:B---3--:R-:W-:Y:S02]  /*39fe0*/  @!P1 IMAD.MOV.U32 R12, RZ, RZ, R8 ;  /* 0x000000ffff0c9224 */ /* 0x008fe400078e0008 */
[----:B------:R-:W-:-:S05]  /*39ff0*/  @!P1 IMAD.MOV.U32 R13, RZ, RZ, R9 ;  /* 0x000000ffff0d9224 */ /* 0x000fca00078e0009 */
[----:B------:R0:W3:Y:S02]  /*3a000*/  @!P1 LDG.E.U16 R27, desc[UR10][R12.64] ;  /* 0x0000000a0c1b9981 */ /* 0x0000e4000c1e1500 */
[----:B0-----:R-:W-:Y:S02]  /*3a010*/  @!P1 IMAD.MOV.U32 R13, RZ, RZ, R6 ;  /* 0x000000ffff0d9224 */ /* 0x001fe400078e0006 */
[----:B--2---:R-:W-:Y:S01]  /*3a020*/  @!P1 IMAD.MOV.U32 R12, RZ, RZ, R5 ;  /* 0x000000ffff0c9224 */ /* 0x004fe200078e0005 */
[----:B----4-:R0:W-:Y:S04]  /*3a030*/  STL [R1], R7 ;  /* 0x0000000701007387 */ /* 0x0101e80000100800 */
[----:B------:R1:W2:Y:S04]  /*3a040*/  @!P1 LDG.E.U16 R26, desc[UR10][R12.64] ;  /* 0x0000000a0c1a9981 */ /* 0x0002a8000c1e1500 */
[----:B------:R-:W4:Y:S04]  /*3a050*/  LDL R4, [R1+0x107c] ;  /* 0x00107c0001047983 */ /* 0x000f280000100800 */
[----:B0-----:R-:W4:Y:S04]  /*3a060*/  LDL R7, [R1+0x10bc] ;  /* 0x0010bc0001077983 */ /* 0x001f280000100800 */
[----:B------:R-:W4:Y:S04]  /*3a070*/  LDL R3, [R1+0x1080] ;  /* 0x0010800001037983 */ /* 0x000f280000100800 */
[----:B------:R-:W-:Y:S01]  /*3a080*/  STL [R1+0x31d8], R29 ;  /* 0x0031d81d01007387 */ /* 0x000fe20000100800 */
[----:B------:R-:W-:Y:S01]  /*3a090*/  PRMT R25, RZ, 0x7610, R25 ;  /* 0x00007610ff197816 */ /* 0x000fe20000000019 */
[----:B-1----:R-:W-:-:S02]  /*3a0a0*/  @!P1 IMAD.MOV.U32 R12, RZ, RZ, R2 ;  /* 0x000000ffff0c9224 */ /* 0x002fc400078e0002 */
[----:B---3--:R-:W-:Y:S04]  /*3a0b0*/  STL [R1+0x31dc], R27 ;  /* 0x0031dc1b01007387 */ /* 0x008fe80000100800 */
[----:B------:R-:W3:Y:S04]  /*3a0c0*/  LDL R6, [R1+0x103c] ;  /* 0x00103c0001067983 */ /* 0x000ee80000100800 */
[----:B------:R-:W3:Y:S04]  /*3a0d0*/  LDL R5, [R1+0x1040] ;  /* 0x0010400001057983 */ /* 0x000ee80000100800 */
[----:B--2---:R-:W-:Y:S04]  /*3a0e0*/  STL [R1+0x31e0], R26 ;  /* 0x0031e01a01007387 */ /* 0x004fe80000100800 */
[----:B------:R-:W2:Y:S01]  /*3a0f0*/  LDL R9, [R1+0xffc] ;  /* 0x000ffc0001097983 */ /* 0x000ea20000100800 */
[----:B----4-:R-:W-:-:S03]  /*3a100*/  @!P1 IMAD.MOV.U32 R13, RZ, RZ, R7 ;  /* 0x000000ffff0d9224 */ /* 0x010fc600078e0007 */
[----:B------:R-:W4:Y:S04]  /*3a110*/  LDL R2, [R1+0x1000] ;  /* 0x0010000001027983 */ /* 0x000f280000100800 */
[----:B------:R0:W4:Y:S01]  /*3a120*/  @!P1 LDG.E.U16 R25, desc[UR10][R12.64] ;  /* 0x0000000a0c199981 */ /* 0x000122000c1e1500 */
[----:B------:R-:W-:Y:S02]  /*3a130*/  PRMT R24, RZ, 0x7610, R24 ;  /* 0x00007610ff187816 */ /* 0x000fe40000000018 */
[----:B------:R-:W-:Y:S01]  /*3a140*/  PRMT R23, RZ, 0x7610, R23 ;  /* 0x00007610ff177816 */ /* 0x000fe20000000017 */
[----:B0-----:R-:W-:Y:S02]  /*3a150*/  @!P1 IMAD.MOV.U32 R12, RZ, RZ, R3 ;  /* 0x000000ffff0c9224 */ /* 0x001fe400078e0003 */
[----:B------:R-:W-:-:S05]  /*3a160*/  @!P1 IMAD.MOV.U32 R13, RZ, RZ, R4 ;  /* 0x000000ffff0d9224 */ /* 0x000fca00078e0004 */
[----:B------:R3:W4:Y:S01]  /*3a170*/  @!P1 LDG.E.U16 R24, desc[UR10][R12.64] ;  /* 0x0000000a0c189981 */ /* 0x000722000c1e1500 */
[----:B------:R-:W-:Y:S01]  /*3a180*/  PRMT R19, RZ, 0x7610, R19 ;  /* 0x00007610ff137816 */ /* 0x000fe20000000013 */
[----:B---3--:R-:W-:Y:S02]  /*3a190*/  @!P1 IMAD.MOV.U32 R12, RZ, RZ, R5 ;  /* 0x000000ffff0c9224 */ /* 0x008fe400078e0005 */
[----:B------:R-:W-:-:S05]  /*3a1a0*/  @!P1 IMAD.MOV.U32 R13, RZ, RZ, R6 ;  /* 0x000000ffff0d9224 */ /* 0x000fca00078e0006 */
[----:B------:R2:W3:Y:S02]  /*3a1b0*/  @!P1 LDG.E.U16 R23, desc[UR10][R12.64] ;  /* 0x0000000a0c179981 */ /* 0x0004e4000c1e1500 */
[----:B--2---:R-:W-:Y:S02]  /*3a1c0*/  @!P1 IMAD.MOV.U32 R13, RZ, RZ, R9 ;  /* 0x000000ffff0d9224 */ /* 0x004fe400078e0009 */
[----:B----4-:R-:W-:Y:S01]  /*3a1d0*/  @!P1 IMAD.MOV.U32 R12, RZ, RZ, R2 ;  /* 0x000000ffff0c9224 */ /* 0x010fe200078e0002 */
[----:B------:R-:W-:Y:S04]  /*3a1e0*/  STL [R1+0x31e4], R25 ;  /* 0x0031e41901007387 */ /* 0x000fe80000100800 */
[----:B------:R-:W2:Y:S04]  /*3a1f0*/  LDL R8, [R1+0xfbc] ;  /* 0x000fbc0001087983 */ /* 0x000ea80000100800 */
[----:B------:R-:W4:Y:S04]  /*3a200*/  LDL R4, [R1+0xfc0] ;  /* 0x000fc00001047983 */ /* 0x000f280000100800 */
[----:B------:R2:W4:Y:S04]  /*3a210*/  @!P1 LDG.E.U16 R19, desc[UR10][R12.64] ;  /* 0x0000000a0c139981 */ /* 0x000528000c1e1500 */
[----:B------:R-:W4:Y:S04]  /*3a220*/  LDL R7, [R1+0xf7c] ;  /* 0x000f7c0001077983 */ /* 0x000f280000100800 */
[----:B------:R-:W4:Y:S04]  /*3a230*/  LDL R3, [R1+0xf80] ;  /* 0x000f800001037983 */ /* 0x000f280000100800 */
[----:B------:R-:W-:Y:S04]  /*3a240*/  STL [R1+0x31e8], R24 ;  /* 0x0031e81801007387 */ /* 0x000fe80000100800 */
[----:B------:R-:W4:Y:S04]  /*3a250*/  LDL R6, [R1+0xf3c] ;  /* 0x000f3c0001067983 */ /* 0x000f280000100800 */
[----:B------:R-:W4:Y:S01]  /*3a260*/  LDL R5, [R1+0xf40] ;  /* 0x000f400001057983 */ /* 0x000f220000100800 */
[----:B------:R-:W-:-:S03]  /*3a270*/  PRMT R17, RZ, 0x7610, R17 ;  /* 0x00007610ff117816 */ /* 0x000fc60000000011 */
[----:B---3--:R-:W-:Y:S04]  /*3a280*/  STL [R1+0x31ec], R23 ;  /* 0x0031ec1701007387 */ /* 0x008fe80000100800 */
[----:B------:R-:W3:Y:S01]  /*3a290*/  LDL R2, [R1+0xf00] ;  /* 0x000f000001027983 */ /* 0x000ee20000100800 */
[----:B--2---:R-:W-:Y:S02]  /*3a2a0*/  @!P1 IMAD.MOV.U32 R13, RZ, RZ, R8 ;  /* 0x000000ffff0d9224 */ /* 0x004fe400078e0008 */
[----:B----4-:R-:W-:Y:S01]  /*3a2b0*/  @!P1 IMAD.MOV.U32 R12, RZ, RZ, R4 ;  /* 0x000000ffff0c9224 */ /* 0x010fe200078e0004 */
[----:B------:R-:W-:Y:S04]  /*3a2c0*/  STL [R1+0x31f0], R19 ;  /* 0x0031f01301007387 */ /* 0x000fe80000100800 */
[----:B------:R-:W2:Y:S04]  /*3a2d0*/  LDL R4, [R1+0xefc] ;  /* 0x000efc0001047983 */ /* 0x000ea80000100800 */
[----:B------:R0:W4:Y:S01]  /*3a2e0*/  @!P1 LDG.E.U16 R17, desc[UR10][R12.64] ;  /* 0x0000000a0c119981 */ /* 0x000122000c1e1500 */
[----:B------:R-:W-:Y:S01]  /*3a2f0*/  PRMT R11, RZ, 0x7610, R11 ;  /* 0x00007610ff0b7816 */ /* 0x000fe2000000000b */
[----:B------:R-:W-:-:S02]  /*3a300*/  @!P1 IMAD.MOV.U32 R14, RZ, RZ, R3 ;  /* 0x000000ffff0e9224 */ /* 0x000fc400078e0003 */
[----:B------:R-:W-:-:S05]  /*3a310*/  @!P1 IMAD.MOV.U32 R15, RZ, RZ, R7 ;  /* 0x000000ffff0f9224 */ /* 0x000fca00078e0007 */
[----:B------:R1:W4:Y:S01]  /*3a320*/  @!P1 LDG.E.U16 R11, desc[UR10][R14.64] ;  /* 0x0000000a0e0b9981 */ /* 0x000322000c1e1500 */
[----:B0-----:R-:W-:Y:S01]  /*3a330*/  PRMT R12, RZ, 0x7610, R12 ;  /* 0x00007610ff0c7816 */ /* 0x001fe2000000000c */
[----:B-1----:R-:W-:Y:S02]  /*3a340*/  @!P1 IMAD.MOV.U32 R14, RZ, RZ, R5 ;  /* 0x000000ffff0e9224 */ /* 0x002fe400078e0005 */
[----:B------:R-:W-:-:S05]  /*3a350*/  @!P1 IMAD.MOV.U32 R15, RZ, RZ, R6 ;  /* 0x000000ffff0f9224 */ /* 0x000fca00078e0006 */
[----:B------:R3:W4:Y:S01]  /*3a360*/  @!P1 LDG.E.U16 R12, desc[UR10][R14.64] ;  /* 0x0000000a0e0c9981 */ /* 0x000722000c1e1500 */
[----:B------:R-:W-:Y:S01]  /*3a370*/  PRMT R13, RZ, 0x7610, R13 ;  /* 0x00007610ff0d7816 */ /* 0x000fe2000000000d */
[----:B---3--:R-:W-:Y:S02]  /*3a380*/  @!P1 IMAD.MOV.U32 R14, RZ, RZ, R2 ;  /* 0x000000ffff0e9224 */ /* 0x008fe400078e0002 */
[----:B--2---:R-:W-:Y:S01]  /*3a390*/  @!P1 IMAD.MOV.U32 R15, RZ, RZ, R4 ;  /* 0x000000ffff0f9224 */ /* 0x004fe200078e0004 */
[----:B----4-:R0:W-:Y:S04]  /*3a3a0*/  STL [R1+0x31f4], R17 ;  /* 0x0031f41101007387 */ /* 0x0101e80000100800 */
[----:B------:R-:W2:Y:S04]  /*3a3b0*/  LDL R3, [R1+0xec0] ;  /* 0x000ec00001037983 */ /* 0x000ea80000100800 */
[----:B------:R2:W3:Y:S04]  /*3a3c0*/  @!P1 LDG.E.U16 R13, desc[UR10][R14.64] ;  /* 0x0000000a0e0d9981 */ /* 0x0004e8000c1e1500 */
[----:B0-----:R-:W4:Y:S04]  /*3a3d0*/  LDL R17, [R1+0xebc] ;  /* 0x000ebc0001117983 */ /* 0x001f280000100800 */
[----:B------:R0:W-:Y:S04]  /*3a3e0*/  STL [R1+0x31f8], R11 ;  /* 0x0031f80b01007387 */ /* 0x0001e80000100800 */
[----:B------:R-:W4:Y:S04]  /*3a3f0*/  LDL R10, [R1+0xe80] ;  /* 0x000e8000010a7983 */ /* 0x000f280000100800 */
[----:B------:R-:W4:Y:S04]  /*3a400*/  LDL R9, [R1+0xe3c] ;  /* 0x000e3c0001097983 */ /* 0x000f280000100800 */
[----:B0-----:R-:W4:Y:S04]  /*3a410*/  LDL R11, [R1+0xe7c] ;  /* 0x000e7c00010b7983 */ /* 0x001f280000100800 */
[----:B------:R-:W4:Y:S04]  /*3a420*/  LDL R8, [R1+0xe40] ;  /* 0x000e400001087983 */ /* 0x000f280000100800 */
[----:B------:R-:W-:Y:S04]  /*3a430*/  STL [R1+0x31fc], R12 ;  /* 0x0031fc0c01007387 */ /* 0x000fe80000100800 */
[----:B------:R-:W4:Y:S04]  /*3a440*/  LDL R7, [R1+0xdfc] ;  /* 0x000dfc0001077983 */ /* 0x000f280000100800 */
[----:B------:R-:W4:Y:S04]  /*3a450*/  LDL R6, [R1+0xe00] ;  /* 0x000e000001067983 */ /* 0x000f280000100800 */
[----:B------:R-:W4:Y:S04]  /*3a460*/  LDL R5, [R1+0xdbc] ;  /* 0x000dbc0001057983 */ /* 0x000f280000100800 */
[----:B------:R-:W4:Y:S04]  /*3a470*/  LDL R4, [R1+0xdc0] ;  /* 0x000dc00001047983 */ /* 0x000f280000100800 */
[----:B------:R-:W4:Y:S01]  /*3a480*/  LDL R2, [R1+0x17f4] ;  /* 0x0017f40001027983 */ /* 0x000f220000100800 */
[----:B--2---:R-:W-:-:S03]  /*3a490*/  @!P1 IMAD.MOV.U32 R14, RZ, RZ, R3 ;  /* 0x000000ffff0e9224 */ /* 0x004fc600078e0003 */
[----:B---3--:R-:W-:Y:S04]  /*3a4a0*/  STL [R1+0x3200], R13 ;  /* 0x0032000d01007387 */ /* 0x008fe80000100800 */
[----:B------:R-:W2:Y:S01]  /*3a4b0*/  LDL R3, [R1+0x17ec] ;  /* 0x0017ec0001037983 */ /* 0x000ea20000100800 */
[----:B------:R-:W-:Y:S01]  /*3a4c0*/  PRMT R16, RZ, 0x7610, R16 ;  /* 0x00007610ff107816 */ /* 0x000fe20000000010 */
[----:B----4-:R-:W-:Y:S01]  /*3a4d0*/  @!P1 IMAD.MOV.U32 R15, RZ, RZ, R17 ;  /* 0x000000ffff0f9224 */ /* 0x010fe200078e0011 */
[----:B------:R-:W-:-:S04]  /*3a4e0*/  PRMT R18, RZ, 0x7610, R18 ;  /* 0x00007610ff127816 */ /* 0x000fc80000000012 */
[----:B------:R0:W3:Y:S01]  /*3a4f0*/  @!P1 LDG.E.U16 R16, desc[UR10][R14.64] ;  /* 0x0000000a0e109981 */ /* 0x0000e2000c1e1500 */
[----:B------:R-:W-:Y:S01]  /*3a500*/  PRMT R20, RZ, 0x7610, R20 ;  /* 0x00007610ff147816 */ /* 0x000fe20000000014 */
[----:B0-----:R-:W-:Y:S02]  /*3a510*/  @!P1 IMAD.MOV.U32 R14, RZ, RZ, R10 ;  /* 0x000000ffff0e9224 */ /* 0x001fe400078e000a */
[----:B------:R-:W-:-:S05]  /*3a520*/  @!P1 IMAD.MOV.U32 R15, RZ, RZ, R11 ;  /* 0x000000ffff0f9224 */ /* 0x000fca00078e000b */
[----:B------:R0:W4:Y:S01]  /*3a530*/  @!P1 LDG.E.U16 R18, desc[UR10][R14.64] ;  /* 0x0000000a0e129981 */ /* 0x000122000c1e1500 */
        /* <DEDUP_REMOVED lines=11> */
[----:B------:R0:W4:Y:S02]  /*3a5f0*/  @!P1 LDG.E.U16 R22, desc[UR10][R14.64] ;  /* 0x0000000a0e169981 */ /* 0x000124000c1e1500 */
[----:B0-----:R-:W-:Y:S02]  /*3a600*/  @!P1 IMAD.MOV.U32 R14, RZ, RZ, R2 ;  /* 0x000000ffff0e9224 */ /* 0x001fe400078e0002 */
[----:B--2---:R-:W-:-:S05]  /*3a610*/  @!P1 IMAD.MOV.U32 R15, RZ, RZ, R3 ;  /* 0x000000ffff0f9224 */ /* 0x004fca00078e0003 */
[----:B------:R-:W2:Y:S04]  /*3a620*/  @!P1 LDG.E.U16 R0, desc[UR10][R14.64] ;  /* 0x0000000a0e009981 */ /* 0x000ea8000c1e1500 */
[----:B---3--:R-:W-:Y:S04]  /*3a630*/  STL [R1+0x3204], R16 ;  /* 0x0032041001007387 */ /* 0x008fe80000100800 */
[----:B----4-:R-:W-:Y:S04]  /*3a640*/  STL [R1+0x3208], R18 ;  /* 0x0032081201007387 */ /* 0x010fe80000100800 */
[----:B------:R-:W-:Y:S04]  /*3a650*/  STL [R1+0x320c], R20 ;  /* 0x00320c1401007387 */ /* 0x000fe80000100800 */
[----:B------:R-:W-:Y:S04]  /*3a660*/  STL [R1+0x3210], R21 ;  /* 0x0032101501007387 */ /* 0x000fe80000100800 */
[----:B------:R-:W-:Y:S04]  /*3a670*/  STL [R1+0x3214], R22 ;  /* 0x0032141601007387 */ /* 0x000fe80000100800 */
[----:B--2---:R0:W-:Y:S04]  /*3a680*/  STL [R1+0x70c], R0 ;  /* 0x00070c0001007387 */ /* 0x0041e80000100800 */
[----:B0-----:R-:W2:Y:S04]  /*3a690*/  LDL.LU R0, [R1+0x23c] ;  /* 0x00023c0001007983 */ /* 0x001ea80000300800 */
[----:B--2---:R-:W-:Y:S04]  /*3a6a0*/  STL [R1+0x3278], R0 ;  /* 0x0032780001007387 */ /* 0x004fe80000100800 */
[----:B------:R-:W2:Y:S01]  /*3a6b0*/  LDL.LU R22, [R1+0x2d4] ;  /* 0x0002d40001167983 */ /* 0x000ea20000300800 */
[----:B------:R-:W0:Y:S03]  /*3a6c0*/  S2R R11, SR_TID.X ;  /* 0x00000000000b7919 */ /* 0x000e260000002100 */
[----:B--2---:R1:W-:Y:S04]  /*3a6d0*/  STL [R1+0x3274], R22 ;  /* 0x0032741601007387 */ /* 0x0043e80000100800 */
[----:B-1----:R-:W2:Y:S04]  /*3a6e0*/  LDL.LU R22, [R1+0x2ec] ;  /* 0x0002ec0001167983 */ /* 0x002ea80000300800 */
[----:B------:R-:W3:Y:S04]  /*3a6f0*/  LDL.LU R21, [R1+0x2cc] ;  /* 0x0002cc0001157983 */ /* 0x000ee80000300800 */
        /* <DEDUP_REMOVED lines=196> */
[----:B-1----:R-:W3:Y:S04]  /*3b340*/  LDL.LU R15, [R1+0x2dc] ;  /* 0x0002dc00010f7983 */ /* 0x002ee80000300800 */
        /* <DEDUP_REMOVED lines=107> */
[----:B0-----:R-:W-:-:S03]  /*3ba00*/  IMAD.SHL.U32 R0, R11, 0x2, RZ ;  /* 0x000000020b007824 */ /* 0x001fc600078e00ff */
[----:B------:R-:W-:Y:S01]  /*3ba10*/  STL [R1+0x313c], R14 ;  /* 0x00313c0e01007387 */ /* 0x000fe20000100800 */
[----:B------:R-:W-:-:S03]  /*3ba20*/  SHF.R.S32.HI R11, RZ, 0x6, R11 ;  /* 0x00000006ff0b7819 */ /* 0x000fc6000001140b */
[----:B------:R-:W-:Y:S04]  /*3ba30*/  STL [R1+0x3144], R14 ;  /* 0x0031440e01007387 */ /* 0x000fe80000100800 */
[----:B------:R-:W-:Y:S04]  /*3ba40*/  STL [R1+0x314c], R14 ;  /* 0x00314c0e01007387 */ /* 0x000fe80000100800 */
[----:B------:R-:W-:Y:S04]  /*3ba50*/  STL [R1+0x3154], R14 ;  /* 0x0031540e01007387 */ /* 0x000fe80000100800 */
[----:B------:R-:W-:Y:S01]  /*3ba60*/  STL [R1+0x315c], R14 ;  /* 0x00315c0e01007387 */ /* 0x000fe20000100800 */
[----:B------:R-:W-:-:S03]  /*3ba70*/  SGXT R11, R11, 0x1 ;  /* 0x000000010b0b781a */ /* 0x000fc60000000200 */
        /* <DEDUP_REMOVED lines=8> */
[----:B------:R-:W-:Y:S01]  /*3bb00*/  STL [R1+0x319c], R14 ;  /* 0x00319c0e01007387 */ /* 0x000fe20000100800 */
[----:B------:R-:W-:-:S03]  /*3bb10*/  LOP3.LUT R11, R11, 0x7e, R0, 0x78, !PT ;  /* 0x0000007e0b0b7812 */ /* 0x000fc600078e7800 */
[----:B------:R-:W-:Y:S04]  /*3bb20*/  STL [R1+0x31a4], R14 ;  /* 0x0031a40e01007387 */ /* 0x000fe80000100800 */
[----:B------:R-:W-:Y:S04]  /*3bb30*/  STL [R1+0x31ac], R14 ;  /* 0x0031ac0e01007387 */ /* 0x000fe80000100800 */
[----:B------:R-:W-:Y:S04]  /*3bb40*/  STL [R1+0x31b4], R14 ;  /* 0x0031b40e01007387 */ /* 0x000fe80000100800 */
[----:B------:R-:W-:Y:S04]  /*3bb50*/  STL [R1+0x31bc], R14 ;  /* 0x0031bc0e01007387 */ /* 0x000fe80000100800 */
[----:B------:R-:W2:Y:S04]  /*3bb60*/  LDL.LU R0, [R1+0x3278] ;  /* 0x0032780001007983 */ /* 0x000ea80000300800 */
[----:B------:R-:W-:Y:S04]  /*3bb70*/  STL [R1+0x31c4], R14 ;  /* 0x0031c40e01007387 */ /* 0x000fe80000100800 */
[----:B------:R-:W-:Y:S04]  /*3bb80*/  STL [R1+0x31cc], R14 ;  /* 0x0031cc0e01007387 */ /* 0x000fe80000100800 */
[----:B------:R0:W-:Y:S04]  /*3bb90*/  STL [R1+0x31d4], R14 ;  /* 0x0031d40e01007387 */ /* 0x0001e80000100800 */
[----:B0-----:R-:W4:Y:S04]  /*3bba0*/  LDL.LU R14, [R1+0x2e4] ;  /* 0x0002e400010e7983 */ /* 0x001f280000300800 */
[----:B--2---:R0:W-:Y:S04]  /*3bbb0*/  STS.U16 [R11+UR5+0x20000], R0 ;  /* 0x020000000b007988 */ /* 0x0041e80008000405 */
[----:B------:R1:W-:Y:S04]  /*3bbc0*/  STS.U16 [R11+UR5+0x20200], R22 ;  /* 0x020200160b007988 */ /* 0x0003e80008000405 */
[----:B0-----:R-:W2:Y:S04]  /*3bbd0*/  LDL R0, [R1+0x1864] ;  /* 0x0018640001007983 */ /* 0x001ea80000100800 */
[----:B-1----:R-:W2:Y:S04]  /*3bbe0*/  LDL.LU R22, [R1+0x3274] ;  /* 0x0032740001167983 */ /* 0x002ea80000300800 */
[----:B----4-:R-:W-:Y:S04]  /*3bbf0*/  STS.U16 [R11+UR5+0x20400], R14 ;  /* 0x0204000e0b007988 */ /* 0x010fe80008000405 */
[----:B---3--:R-:W-:Y:S04]  /*3bc00*/  STS.U16 [R11+UR5+0x20600], R15 ;  /* 0x0206000f0b007988 */ /* 0x008fe80008000405 */
[----:B--2---:R-:W-:Y:S04]  /*3bc10*/  STS.U16 [R11+UR5+0x20800], R22 ;  /* 0x020800160b007988 */ /* 0x004fe80008000405 */
[----:B------:R-:W-:Y:S04]  /*3bc20*/  STS.U16 [R11+UR5+0x20a00], R21 ;  /* 0x020a00150b007988 */ /* 0x000fe80008000405 */
        /* <DEDUP_REMOVED lines=22> */
[----:B------:R0:W-:Y:S04]  /*3bd90*/  STS.U16 [R0+UR5+0x21900], R28 ;  /* 0x0219001c00007988 */ /* 0x0001e80008000405 */
[----:B0-----:R-:W2:Y:S04]  /*3bda0*/  LDL.LU R28, [R1+0x260] ;  /* 0x00026000011c7983 */ /* 0x001ea80000300800 */
[----:B--2---:R0:W-:Y:S04]  /*3bdb0*/  STL [R1+0x3270], R28 ;  /* 0x0032701c01007387 */ /* 0x0041e80000100800 */
[----:B0-----:R-:W2:Y:S04]  /*3bdc0*/  LDL.LU R28, [R1+0x268] ;  /* 0x00026800011c7983 */ /* 0x001ea80000300800 */
[----:B------:R-:W3:Y:S04]  /*3bdd0*/  LDL.LU R14, [R1+0x230] ;  /* 0x00023000010e7983 */ /* 0x000ee80000300800 */
[----:B---3--:R0:W-:Y:S04]  /*3bde0*/  STL [R1+0x3268], R14 ;  /* 0x0032680e01007387 */ /* 0x0081e80000100800 */
[----:B0-----:R-:W2:Y:S04]  /*3bdf0*/  LDL R14, [R1+0x1864] ;  /* 0x00186400010e7983 */ /* 0x001ea80000100800 */
        /* <DEDUP_REMOVED lines=22> */
[----:B------:R-:W3:Y:S04]  /*3bf60*/  LDL.LU R5, [R1+0x1d4] ;  /* 0x0001d40001057983 */ /* 0x000ee80000300800 */
[----:B------:R-:W4:Y:S04]  /*3bf70*/  LDL.LU R4, [R1+0x1d0] ;  /* 0x0001d00001047983 */ /* 0x000f280000300800 */
[----:B------:R-:W4:Y:S04]  /*3bf80*/  LDL.LU R3, [R1+0x1cc] ;  /* 0x0001cc0001037983 */ /* 0x000f280000300800 */
[----:B------:R-:W4:Y:S04]  /*3bf90*/  LDL.LU R2, [R1+0x1c8] ;  /* 0x0001c80001027983 */ /* 0x000f280000300800 */
[----:B------:R-:W4:Y:S04]  /*3bfa0*/  LDL.LU R0, [R1+0x1c4] ;  /* 0x0001c40001007983 */ /* 0x000f280000300800 */
[----:B--2---:R0:W-:Y:S04]  /*3bfb0*/  STS.U16 [R14+UR5+0x21b00], R28 ;  /* 0x021b001c0e007988 */ /* 0x0041e80008000405 */
[----:B0-----:R-:W2:Y:S04]  /*3bfc0*/  LDL.LU R28, [R1+0x3270] ;  /* 0x00327000011c7983 */ /* 0x001ea80000300800 */
[----:B--2---:R0:W-:Y:S04]  /*3bfd0*/  STS.U16 [R14+UR5+0x21d00], R28 ;  /* 0x021d001c0e007988 */ /* 0x0041e80008000405 */
[----:B0-----:R-:W2:Y:S04]  /*3bfe0*/  LDL.LU R28, [R1+0x326c] ;  /* 0x00326c00011c7983 */ /* 0x001ea80000300800 */
[----:B--2---:R0:W-:Y:S02]  /*3bff0*/  STS.U16 [R14+UR5+0x21f00], R28 ;  /* 0x021f001c0e007988 */ /* 0x0041e40008000405 */
[----:B0-----:R-:W0:Y:S02]  /*3c000*/  S2R R28, SR_TID.X ;  /* 0x00000000001c7919 */ /* 0x001e240000002100 */
[----:B------:R-:W2:Y:S01]  /*3c010*/  LDL.LU R14, [R1+0x3268] ;  /* 0x00326800010e7983 */ /* 0x000ea20000300800 */
[----:B0-----:R-:W-:-:S05]  /*3c020*/  LOP3.LUT R28, R28, 0x7f, RZ, 0xc0, !PT ;  /* 0x0000007f1c1c7812 */ /* 0x001fca00078ec0ff */
[----:B------:R-:W-:-:S05]  /*3c030*/  IMAD.SHL.U32 R28, R28, 0x2, RZ ;  /* 0x000000021c1c7824 */ /* 0x000fca00078e00ff */
[----:B---3--:R0:W-:Y:S04]  /*3c040*/  STS.U16 [R28+UR5+0xb800], R5 ;  /* 0x00b800051c007988 */ /* 0x0081e80008000405 */
[----:B0-----:R-:W3:Y:S04]  /*3c050*/  LDL.LU R5, [R1+0x1b4] ;  /* 0x0001b40001057983 */ /* 0x001ee80000300800 */
[----:B---3--:R0:W-:Y:S04]  /*3c060*/  STL [R1+0x325c], R5 ;  /* 0x00325c0501007387 */ /* 0x0081e80000100800 */
[----:B0-----:R-:W3:Y:S04]  /*3c070*/  LDL.LU R5, [R1+0x1b8] ;  /* 0x0001b80001057983 */ /* 0x001ee80000300800 */
[----:B---3--:R0:W-:Y:S04]  /*3c080*/  STL [R1+0x3260], R5 ;  /* 0x0032600501007387 */ /* 0x0081e80000100800 */
[----:B0-----:R-:W3:Y:S04]  /*3c090*/  LDL.LU R5, [R1+0x1bc] ;  /* 0x0001bc0001057983 */ /* 0x001ee80000300800 */
[----:B----4-:R-:W-:Y:S04]  /*3c0a0*/  STS.U16 [R28+UR5+0xc000], R4 ;  /* 0x00c000041c007988 */ /* 0x010fe80008000405 */
[----:B------:R-:W-:Y:S04]  /*3c0b0*/  STS.U16 [R28+UR5+0xc800], R3 ;  /* 0x00c800031c007988 */ /* 0x000fe80008000405 */
[----:B------:R-:W-:Y:S04]  /*3c0c0*/  STS.U16 [R28+UR5+0xd000], R2 ;  /* 0x00d000021c007988 */ /* 0x000fe80008000405 */
[----:B------:R-:W-:Y:S04]  /*3c0d0*/  STS.U16 [R28+UR5+0xd800], R0 ;  /* 0x00d800001c007988 */ /* 0x000fe80008000405 */
[----:B--2---:R-:W-:Y:S04]  /*3c0e0*/  STS.U16 [R28+UR5], R14 ;  /* 0x0000000e1c007988 */ /* 0x004fe80008000405 */
[----:B---3--:R0:W-:Y:S04]  /*3c0f0*/  STL [R1+0x3264], R5 ;  /* 0x0032640501007387 */ /* 0x0081e80000100800 */
[----:B0-----:R-:W2:Y:S04]  /*3c100*/  LDL.LU R5, [R1+0x1c0] ;  /* 0x0001c00001057983 */ /* 0x001ea80000300800 */
[----:B------:R-:W3:Y:S04]  /*3c110*/  LDL.LU R4, [R1+0x1b0] ;  /* 0x0001b00001047983 */ /* 0x000ee80000300800 */
[----:B------:R-:W4:Y:S04]  /*3c120*/  LDL.LU R3, [R1+0x1ac] ;  /* 0x0001ac0001037983 */ /* 0x000f280000300800 */
[----:B------:R-:W4:Y:S04]  /*3c130*/  LDL.LU R2, [R1+0x1a8] ;  /* 0x0001a80001027983 */ /* 0x000f280000300800 */
[----:B------:R-:W4:Y:S04]  /*3c140*/  LDL.LU R0, [R1+0x1a4] ;  /* 0x0001a40001007983 */ /* 0x000f280000300800 */
[----:B------:R0:W-:Y:S04]  /*3c150*/  STS.U16 [R28+UR5+0x800], R15 ;  /* 0x0008000f1c007988 */ /* 0x0001e80008000405 */
[----:B------:R-:W4:Y:S04]  /*3c160*/  LDL.LU R14, [R1+0x1a0] ;  /* 0x0001a000010e7983 */ /* 0x000f280000300800 */
[----:B------:R1:W-:Y:S04]  /*3c170*/  STS.U16 [R28+UR5+0x1000], R22 ;  /* 0x001000161c007988 */ /* 0x0003e80008000405 */
[----:B0-----:R-:W4:Y:S04]  /*3c180*/  LDL.LU R15, [R1+0x19c] ;  /* 0x00019c00010f7983 */ /* 0x001f280000300800 */
[----:B------:R0:W-:Y:S04]  /*3c190*/  STS.U16 [R28+UR5+0x1800], R21 ;  /* 0x001800151c007988 */ /* 0x0001e80008000405 */
[----:B-1----:R-:W4:Y:S04]  /*3c1a0*/  LDL.LU R22, [R1+0x198] ;  /* 0x0001980001167983 */ /* 0x002f280000300800 */
        /* <DEDUP_REMOVED lines=38> */
[----:B-1----:R-:W4:Y:S04]  /*3c410*/  LDL.LU R6, [R1+0x60] ;  /* 0x0000600001067983 */ /* 0x002f280000300800 */
[----:B--2---:R0:W-:Y:S04]  /*3c420*/  STS.U16 [R28+UR5+0xe000], R5 ;  /* 0x00e000051c007988 */ /* 0x0041e80008000405 */
[----:B0-----:R-:W2:Y:S04]  /*3c430*/  LDL.LU R5, [R1+0x3264] ;  /* 0x0032640001057983 */ /* 0x001ea80000300800 */
[----:B--2---:R0:W-:Y:S04]  /*3c440*/  STS.U16 [R28+UR5+0xe800], R5 ;  /* 0x00e800051c007988 */ /* 0x0041e80008000405 */
[----:B0-----:R-:W2:Y:S04]  /*3c450*/  LDL.LU R5, [R1+0x3260] ;  /* 0x0032600001057983 */ /* 0x001ea80000300800 */
[----:B--2---:R0:W-:Y:S04]  /*3c460*/  STS.U16 [R28+UR5+0xf000], R5 ;  /* 0x00f000051c007988 */ /* 0x0041e80008000405 */
[----:B0-----:R-:W2:Y:S04]  /*3c470*/  LDL.LU R5, [R1+0x325c] ;  /* 0x00325c0001057983 */ /* 0x001ea80000300800 */
[----:B---3--:R-:W-:Y:S04]  /*3c480*/  STS.U16 [R28+UR5+0x10000], R4 ;  /* 0x010000041c007988 */ /* 0x008fe80008000405 */
[----:B----4-:R-:W-:Y:S04]  /*3c490*/  STS.U16 [R28+UR5+0x10800], R3 ;  /* 0x010800031c007988 */ /* 0x010fe80008000405 */
[----:B------:R-:W-:Y:S04]  /*3c4a0*/  STS.U16 [R28+UR5+0x11000], R2 ;  /* 0x011000021c007988 */ /* 0x000fe80008000405 */
[----:B------:R-:W-:Y:S04]  /*3c4b0*/  STS.U16 [R28+UR5+0x11800], R0 ;  /* 0x011800001c007988 */ /* 0x000fe80008000405 */
[----:B--2---:R0:W-:Y:S04]  /*3c4c0*/  STS.U16 [R28+UR5+0xf800], R5 ;  /* 0x00f800051c007988 */ /* 0x0041e80008000405 */
[----:B0-----:R-:W2:Y:S04]  /*3c4d0*/  LDL.LU R5, [R1+0x3258] ;  /* 0x0032580001057983 */ /* 0x001ea80000300800 */
[----:B------:R-:W3:Y:S04]  /*3c4e0*/  LDL.LU R4, [R1+0x3254] ;  /* 0x0032540001047983 */ /* 0x000ee80000300800 */
[----:B------:R-:W4:Y:S04]  /*3c4f0*/  LDL.LU R3, [R1+0x3250] ;  /* 0x0032500001037983 */ /* 0x000f280000300800 */
[----:B------:R-:W4:Y:S04]  /*3c500*/  LDL.LU R2, [R1+0x324c] ;  /* 0x00324c0001027983 */ /* 0x000f280000300800 */
[----:B------:R-:W4:Y:S04]  /*3c510*/  LDL.LU R0, [R1+0x3248] ;  /* 0x0032480001007983 */ /* 0x000f280000300800 */
[----:B------:R0:W-:Y:S04]  /*3c520*/  STS.U16 [R28+UR5+0x12000], R14 ;  /* 0x0120000e1c007988 */ /* 0x0001e80008000405 */
[----:B------:R1:W-:Y:S04]  /*3c530*/  STS.U16 [R28+UR5+0x12800], R15 ;  /* 0x0128000f1c007988 */ /* 0x0003e80008000405 */
[----:B------:R1:W-:Y:S04]  /*3c540*/  STS.U16 [R28+UR5+0x13000], R22 ;  /* 0x013000161c007988 */ /* 0x0003e80008000405 */
[----:B0-----:R-:W4:Y:S04]  /*3c550*/  LDL.LU R14, [R1+0x140] ;  /* 0x00014000010e7983 */ /* 0x001f280000300800 */
[----:B-1----:R-:W4:Y:S04]  /*3c560*/  LDL.LU R15, [R1+0x13c] ;  /* 0x00013c00010f7983 */ /* 0x002f280000300800 */
        /* <DEDUP_REMOVED lines=38> */
[----:B0-----:R-:W4:Y:S04]  /*3c7d0*/  LDL.LU R6, [R1+0xec] ;  /* 0x0000ec0001067983 */ /* 0x001f280000300800 */
[----:B------:R0:W-:Y:S02]  /*3c7e0*/  STS.U16 [R28+UR5+0x16800], R11 ;  /* 0x0168000b1c007988 */ /* 0x0001e40008000405 */
[----:B0-----:R-:W-:-:S02]  /*3c7f0*/  LOP3.LUT R11, R28, 0x10, RZ, 0x3c, !PT ;  /* 0x000000101c0b7812 */ /* 0x001fc400078e3cff */
[----:B--2---:R-:W-:Y:S04]  /*3c800*/  STS.U16 [R28+UR5+0x1f800], R5 ;  /* 0x01f800051c007988 */ /* 0x004fe80008000405 */
[----:B---3--:R-:W-:Y:S04]  /*3c810*/  STS.U16 [R28+UR5+0x1f000], R4 ;  /* 0x01f000041c007988 */ /* 0x008fe80008000405 */
[----:B----4-:R-:W-:Y:S04]  /*3c820*/  STS.U16 [R28+UR5+0x1e800], R3 ;  /* 0x01e800031c007988 */ /* 0x010fe80008000405 */
[----:B------:R-:W-:Y:S04]  /*3c830*/  STS.U16 [R28+UR5+0x1e000], R2 ;  /* 0x01e000021c007988 */ /* 0x000fe80008000405 */
[----:B------:R-:W-:Y:S04]  /*3c840*/  STS.U16 [R28+UR5+0x1d800], R0 ;  /* 0x01d800001c007988 */ /* 0x000fe80008000405 */
[----:B------:R0:W-:Y:S04]  /*3c850*/  STL [R1+0x321c], R0 ;  /* 0x00321c0001007387 */ /* 0x0001e80000100800 */
[----:B0-----:R-:W2:Y:S04]  /*3c860*/  LDL.LU R0, [R1+0x144] ;  /* 0x0001440001007983 */ /* 0x001ea80000300800 */
[----:B------:R-:W3:Y:S04]  /*3c870*/  LDL.LU R2, [R1+0x148] ;  /* 0x0001480001027983 */ /* 0x000ee80000300800 */
[----:B------:R-:W4:Y:S04]  /*3c880*/  LDL.LU R3, [R1+0x14c] ;  /* 0x00014c0001037983 */ /* 0x000f280000300800 */
[----:B------:R0:W-:Y:S04]  /*3c890*/  STL [R1+0x3220], R4 ;  /* 0x0032200401007387 */ /* 0x0001e80000100800 */
[----:B0-----:R-:W2:Y:S04]  /*3c8a0*/  LDL.LU R4, [R1+0x150] ;  /* 0x0001500001047983 */ /* 0x001ea80000300800 */
[----:B------:R-:W3:Y:S04]  /*3c8b0*/  LDL.LU R28, [R1+0x154] ;  /* 0x00015400011c7983 */ /* 0x000ee80000300800 */
[----:B------:R-:W-:Y:S04]  /*3c8c0*/  STL [R1+0x3224], R5 ;  /* 0x0032240501007387 */ /* 0x000fe80000100800 */
[----:B---3--:R-:W-:Y:S04]  /*3c8d0*/  STS.U16 [R11+UR5+0x100], R28 ;  /* 0x0001001c0b007988 */ /* 0x008fe80008000405 */
[----:B--2---:R-:W-:Y:S04]  /*3c8e0*/  STS.U16 [R11+UR5+0x900], R4 ;  /* 0x000900040b007988 */ /* 0x004fe80008000405 */
[----:B----4-:R-:W-:Y:S04]  /*3c8f0*/  STS.U16 [R11+UR5+0x1100], R3 ;  /* 0x001100030b007988 */ /* 0x010fe80008000405 */
        /* <DEDUP_REMOVED lines=19> */
[----:B------:R1:W-:Y:S04]  /*3ca30*/  STS.U16 [R11+UR5+0xb100], R10 ;  /* 0x00b1000a0b007988 */ /* 0x0003e80008000405 */
[----:B0-----:R-:W2:Y:S04]  /*3ca40*/  LDL.LU R29, [R1+0xe8] ;  /* 0x0000e800011d7983 */ /* 0x001ea80000300800 */
[----:B-1----:R-:W3:Y:S04]  /*3ca50*/  LDL.LU R10, [R1+0xdc] ;  /* 0x0000dc00010a7983 */ /* 0x002ee80000300800 */
[----:B---3--:R0:W-:Y:S04]  /*3ca60*/  STL [R1+0x3240], R10 ;  /* 0x0032400a01007387 */ /* 0x0081e80000100800 */
[----:B0-----:R-:W3:Y:S04]  /*3ca70*/  LDL.LU R10, [R1+0xe0] ;  /* 0x0000e000010a7983 */ /* 0x001ee80000300800 */
[----:B------:R-:W-:Y:S04]  /*3ca80*/  STS.U16 [R11+UR5+0xb900], R9 ;  /* 0x00b900090b007988 */ /* 0x000fe80008000405 */
[----:B------:R-:W-:Y:S04]  /*3ca90*/  STS.U16 [R11+UR5+0xc100], R8 ;  /* 0x00c100080b007988 */ /* 0x000fe80008000405 */
[----:B------:R-:W-:Y:S04]  /*3caa0*/  STS.U16 [R11+UR5+0xc900], R7 ;  /* 0x00c900070b007988 */ /* 0x000fe80008000405 */
[----:B---3--:R0:W-:Y:S04]  /*3cab0*/  STL [R1+0x3244], R10 ;  /* 0x0032440a01007387 */ /* 0x0081e80000100800 */
[----:B0-----:R-:W3:Y:S04]  /*3cac0*/  LDL.LU R10, [R1+0xe4] ;  /* 0x0000e400010a7983 */ /* 0x001ee80000300800 */
        /* <DEDUP_REMOVED lines=22> */
[----:B------:R0:W-:Y:S04]  /*3cc30*/  STS.U16 [R11+UR5+0xd100], R6 ;  /* 0x00d100060b007988 */ /* 0x0001e80008000405 */
[----:B------:R-:W4:Y:S04]  /*3cc40*/  LDL.LU R25, [R1+0x80] ;  /* 0x0000800001197983 */ /* 0x000f280000300800 */
[----:B--2---:R1:W-:Y:S04]  /*3cc50*/  STS.U16 [R11+UR5+0xd900], R29 ;  /* 0x00d9001d0b007988 */ /* 0x0043e80008000405 */
[----:B0-----:R-:W2:Y:S04]  /*3cc60*/  LDL.LU R6, [R1+0x7c] ;  /* 0x00007c0001067983 */ /* 0x001ea80000300800 */
[----:B------:R-:W2:Y:S04]  /*3cc70*/  LDL.LU R26, [R1+0x74] ;  /* 0x00007400011a7983 */ /* 0x000ea80000300800 */
[----:B------:R-:W2:Y:S04]  /*3cc80*/  LDL.LU R27, [R1+0x6c] ;  /* 0x00006c00011b7983 */ /* 0x000ea80000300800 */
[----:B-1----:R-:W2:Y:S04]  /*3cc90*/  LDL.LU R29, [R1+0x64] ;  /* 0x00006400011d7983 */ /* 0x002ea80000300800 */
[----:B---3--:R0:W-:Y:S04]  /*3cca0*/  STS.U16 [R11+UR5+0xe100], R10 ;  /* 0x00e1000a0b007988 */ /* 0x0081e80008000405 */
[----:B0-----:R-:W3:Y:S04]  /*3ccb0*/  LDL.LU R10, [R1+0x3244] ;  /* 0x00324400010a7983 */ /* 0x001ee80000300800 */
[----:B---3--:R0:W-:Y:S04]  /*3ccc0*/  STS.U16 [R11+UR5+0xe900], R10 ;  /* 0x00e9000a0b007988 */ /* 0x0081e80008000405 */
[----:B0-----:R-:W3:Y:S04]  /*3ccd0*/  LDL.LU R10, [R1+0x3240] ;  /* 0x00324000010a7983 */ /* 0x001ee80000300800 */
[----:B---3--:R0:W-:Y:S04]  /*3cce0*/  STS.U16 [R11+UR5+0xf100], R10 ;  /* 0x00f1000a0b007988 */ /* 0x0081e80008000405 */
[----:B----4-:R1:W-:Y:S04]  /*3ccf0*/  STS.U16 [R11+UR5+0xf900], R9 ;  /* 0x00f900090b007988 */ /* 0x0103e80008000405 */
[----:B------:R3:W-:Y:S04]  /*3cd00*/  STS.U16 [R11+UR5+0x10100], R8 ;  /* 0x010100080b007988 */ /* 0x0007e80008000405 */
[----:B------:R4:W-:Y:S04]  /*3cd10*/  STS.U16 [R11+UR5+0x10900], R7 ;  /* 0x010900070b007988 */ /* 0x0009e80008000405 */
        /* <DEDUP_REMOVED lines=17> */
[----:B0-----:R-:W2:Y:S04]  /*3ce30*/  LDL.LU R10, [R1+0x323c] ;  /* 0x00323c00010a7983 */ /* 0x001ea80000300800 */
[----:B------:R-:W-:Y:S04]  /*3ce40*/  STS.U16 [R11+UR5+0x19900], R23 ;  /* 0x019900170b007988 */ /* 0x000fe80008000405 */
[----:B-1----:R-:W2:Y:S04]  /*3ce50*/  LDL.LU R9, [R1+0x3238] ;  /* 0x0032380001097983 */ /* 0x002ea80000300800 */
[----:B------:R-:W-:Y:S04]  /*3ce60*/  STS.U16 [R11+UR5+0x1a100], R24 ;  /* 0x01a100180b007988 */ /* 0x000fe80008000405 */
[----:B---3--:R-:W3:Y:S04]  /*3ce70*/  LDL.LU R8, [R1+0x3234] ;  /* 0x0032340001087983 */ /* 0x008ee80000300800 */
[----:B------:R-:W-:Y:S04]  /*3ce80*/  STS.U16 [R11+UR5+0x1a900], R25 ;  /* 0x01a900190b007988 */ /* 0x000fe80008000405 */
[----:B----4-:R-:W4:Y:S04]  /*3ce90*/  LDL.LU R7, [R1+0x3230] ;  /* 0x0032300001077983 */ /* 0x010f280000300800 */
[----:B--2---:R0:W-:Y:S04]  /*3cea0*/  STS.U16 [R11+UR5+0x1b100], R6 ;  /* 0x01b100060b007988 */ /* 0x0041e80008000405 */
[----:B0-----:R-:W2:Y:S04]  /*3ceb0*/  LDL.LU R6, [R1+0x5c] ;  /* 0x00005c0001067983 */ /* 0x001ea80000300800 */
[----:B------:R-:W3:Y:S04]  /*3cec0*/  LDL.LU R5, [R1+0x58] ;  /* 0x0000580001057983 */ /* 0x000ee80000300800 */
[----:B------:R-:W-:Y:S04]  /*3ced0*/  STS.U16 [R11+UR5+0x1b900], R26 ;  /* 0x01b9001a0b007988 */ /* 0x000fe80008000405 */
[----:B------:R-:W-:Y:S04]  /*3cee0*/  STS.U16 [R11+UR5+0x1c100], R27 ;  /* 0x01c1001b0b007988 */ /* 0x000fe80008000405 */
[----:B------:R0:W-:Y:S02]  /*3cef0*/  STS.U16 [R11+UR5+0x1c900], R29 ;  /* 0x01c9001d0b007988 */ /* 0x0001e40008000405 */
[----:B0-----:R-:W0:Y:S02]  /*3cf00*/  S2R R29, SR_TID.X ;  /* 0x00000000001d7919 */ /* 0x001e240000002100 */
[----:B0-----:R-:W-:Y:S01]  /*3cf10*/  LOP3.LUT R14, R29, 0x7f, RZ, 0xc0, !PT ;  /* 0x0000007f1d0e7812 */ /* 0x001fe200078ec0ff */
[----:B---3--:R0:W-:Y:S04]  /*3cf20*/  STL [R1+0x3228], R5 ;  /* 0x0032280501007387 */ /* 0x0081e80000100800 */
        /* <DEDUP_REMOVED lines=12> */
[----:B0-----:R-:W-:-:S03]  /*3cff0*/  IMAD.SHL.U32 R5, R14, 0x2, RZ ;  /* 0x000000020e057824 */ /* 0x001fc600078e00ff */
[----:B------:R-:W3:Y:S04]  /*3d000*/  LDL.LU R19, [R1+0x24] ;  /* 0x0000240001137983 */ /* 0x000ee80000300800 */
[----:B------:R-:W3:Y:S04]  /*3d010*/  LDL.LU R23, [R1+0x20] ;  /* 0x0000200001177983 */ /* 0x000ee80000300800 */
[----:B------:R-:W3:Y:S04]  /*3d020*/  LDL.LU R24, [R1+0x1c] ;  /* 0x00001c0001187983 */ /* 0x000ee80000300800 */
[----:B------:R-:W3:Y:S04]  /*3d030*/  LDL.LU R25, [R1+0x18] ;  /* 0x0000180001197983 */ /* 0x000ee80000300800 */
[----:B------:R-:W3:Y:S01]  /*3d040*/  LDL.LU R26, [R1+0x14] ;  /* 0x00001400011a7983 */ /* 0x000ee20000300800 */
[----:B------:R-:W-:-:S03]  /*3d050*/  LOP3.LUT R5, R5, 0x10, RZ, 0x3c, !PT ;  /* 0x0000001005057812 */ /* 0x000fc600078e3cff */
[----:B------:R-:W3:Y:S04]  /*3d060*/  LDL.LU R27, [R1+0x10] ;  /* 0x00001000011b7983 */ /* 0x000ee80000300800 */
[----:B------:R-:W3:Y:S04]  /*3d070*/  LDL.LU R29, [R1+0xc] ;  /* 0x00000c00011d7983 */ /* 0x000ee80000300800 */
[----:B------:R-:W3:Y:S04]  /*3d080*/  LDL.LU R28, [R1+0x8] ;  /* 0x00000800011c7983 */ /* 0x000ee80000300800 */
[----:B------:R-:W3:Y:S04]  /*3d090*/  LDL.LU R3, [R1+0x4] ;  /* 0x0000040001037983 */ /* 0x000ee80000300800 */
[----:B------:R-:W3:Y:S04]  /*3d0a0*/  LDL.LU R2, [R1] ;  /* 0x0000000001027983 */ /* 0x000ee80000300800 */
[----:B--2---:R0:W-:Y:S04]  /*3d0b0*/  STS.U16 [R5+UR5+0x1d100], R6 ;  /* 0x01d1000605007988 */ /* 0x0041e80008000405 */
[----:B0-----:R-:W2:Y:S01]  /*3d0c0*/  LDL.LU R6, [R1+0x322c] ;  /* 0x00322c0001067983 */ /* 0x001ea20000300800 */
[----:B------:R-:W-:-:S03]  /*3d0d0*/  IMAD.SHL.U32 R14, R14, 0x2, RZ ;  /* 0x000000020e0e7824 */ /* 0x000fc600078e00ff */
[----:B--2---:R-:W-:Y:S04]  /*3d0e0*/  STS.U16 [R5+UR5+0x1d900], R6 ;  /* 0x01d9000605007988 */ /* 0x004fe80008000405 */
[----:B----4-:R-:W-:Y:S04]  /*3d0f0*/  STS.U16 [R5+UR5+0x1e100], R7 ;  /* 0x01e1000705007988 */ /* 0x010fe80008000405 */
[----:B------:R-:W-:Y:S04]  /*3d100*/  STS.U16 [R5+UR5+0x1e900], R8 ;  /* 0x01e9000805007988 */ /* 0x000fe80008000405 */
[----:B------:R-:W-:Y:S04]  /*3d110*/  STS.U16 [R5+UR5+0x1f100], R9 ;  /* 0x01f1000905007988 */ /* 0x000fe80008000405 */
[----:B------:R0:W-:Y:S04]  /*3d120*/  STS.U16 [R5+UR5+0x1f900], R10 ;  /* 0x01f9000a05007988 */ /* 0x0001e80008000405 */
[----:B0-----:R-:W2:Y:S01]  /*3d130*/  LDL.LU R5, [R1+0x3228] ;  /* 0x0032280001057983 */ /* 0x001ea20000300800 */
[----:B------:R-:W-:-:S05]  /*3d140*/  LOP3.LUT R14, R14, 0x20, RZ, 0x3c, !PT ;  /* 0x000000200e0e7812 */ /* 0x000fca00078e3cff */
[----:B--2---:R0:W-:Y:S04]  /*3d150*/  STS.U16 [R14+UR5+0x200], R5 ;  /* 0x000200050e007988 */ /* 0x0041e80008000405 */
[----:B---3--:R1:W-:Y:S04]  /*3d160*/  STS.U16 [R14+UR5+0xa00], R4 ;  /* 0x000a00040e007988 */ /* 0x0083e80008000405 */
[----:B------:R2:W-:Y:S04]  /*3d170*/  STS.U16 [R14+UR5+0x1200], R0 ;  /* 0x001200000e007988 */ /* 0x0005e80008000405 */
[----:B------:R3:W-:Y:S04]  /*3d180*/  STS.U16 [R14+UR5+0x1a00], R15 ;  /* 0x001a000f0e007988 */ /* 0x0007e80008000405 */
[----:B------:R4:W-:Y:S04]  /*3d190*/  STS.U16 [R14+UR5+0x2200], R22 ;  /* 0x002200160e007988 */ /* 0x0009e80008000405 */
[----:B------:R4:W-:Y:S04]  /*3d1a0*/  STS.U16 [R14+UR5+0x2a00], R21 ;  /* 0x002a00150e007988 */ /* 0x0009e80008000405 */
[----:B------:R4:W-:Y:S04]  /*3d1b0*/  STS.U16 [R14+UR5+0x3200], R20 ;  /* 0x003200140e007988 */ /* 0x0009e80008000405 */
[----:B0-----:R-:W4:Y:S04]  /*3d1c0*/  LDL.LU R5, [R1+0x3224] ;  /* 0x0032240001057983 */ /* 0x001f280000300800 */
[----:B-1----:R-:W4:Y:S04]  /*3d1d0*/  LDL.LU R4, [R1+0x3220] ;  /* 0x0032200001047983 */ /* 0x002f280000300800 */
[----:B--2---:R-:W2:Y:S04]  /*3d1e0*/  LDL.LU R0, [R1+0x321c] ;  /* 0x00321c0001007983 */ /* 0x004ea80000300800 */
[----:B---3--:R-:W3:Y:S04]  /*3d1f0*/  LDL.LU R15, [R1+0x3218] ;  /* 0x00321800010f7983 */ /* 0x008ee80000300800 */
[----:B----4-:R-:W4:Y:S04]  /*3d200*/  LDL.LU R22, [R1+0x3214] ;  /* 0x0032140001167983 */ /* 0x010f280000300800 */
[----:B------:R0:W-:Y:S04]  /*3d210*/  STS.U16 [R14+UR5+0x3a00], R18 ;  /* 0x003a00120e007988 */ /* 0x0001e80008000405 */
[----:B------:R-:W2:Y:S04]  /*3d220*/  LDL.LU R21, [R1+0x3210] ;  /* 0x0032100001157983 */ /* 0x000ea80000300800 */
[----:B------:R1:W-:Y:S04]  /*3d230*/  STS.U16 [R14+UR5+0x4200], R16 ;  /* 0x004200100e007988 */ /* 0x0003e80008000405 */
[----:B------:R-:W4:Y:S04]  /*3d240*/  LDL.LU R20, [R1+0x320c] ;  /* 0x00320c0001147983 */ /* 0x000f280000300800 */
[----:B------:R1:W-:Y:S04]  /*3d250*/  STS.U16 [R14+UR5+0x4a00], R13 ;  /* 0x004a000d0e007988 */ /* 0x0003e80008000405 */
[----:B------:R1:W-:Y:S04]  /*3d260*/  STS.U16 [R14+UR5+0x5200], R12 ;  /* 0x0052000c0e007988 */ /* 0x0003e80008000405 */
[----:B------:R1:W-:Y:S04]  /*3d270*/  STS.U16 [R14+UR5+0x5a00], R11 ;  /* 0x005a000b0e007988 */ /* 0x0003e80008000405 */
[----:B------:R1:W-:Y:S04]  /*3d280*/  STS.U16 [R14+UR5+0x6200], R17 ;  /* 0x006200110e007988 */ /* 0x0003e80008000405 */
[----:B0-----:R-:W2:Y:S04]  /*3d290*/  LDL.LU R18, [R1+0x3208] ;  /* 0x0032080001127983 */ /* 0x001ea80000300800 */
[----:B-1----:R-:W4:Y:S04]  /*3d2a0*/  LDL.LU R16, [R1+0x3204] ;  /* 0x0032040001107983 */ /* 0x002f280000300800 */
[----:B------:R0:W-:Y:S04]  /*3d2b0*/  STS.U16 [R14+UR5+0x6a00], R19 ;  /* 0x006a00130e007988 */ /* 0x0001e80008000405 */
[----:B------:R-:W2:Y:S04]  /*3d2c0*/  LDL.LU R13, [R1+0x3200] ;  /* 0x00320000010d7983 */ /* 0x000ea80000300800 */
[----:B------:R-:W4:Y:S04]  /*3d2d0*/  LDL.LU R12, [R1+0x31fc] ;  /* 0x0031fc00010c7983 */ /* 0x000f280000300800 */
[----:B------:R-:W2:Y:S04]  /*3d2e0*/  LDL.LU R11, [R1+0x31f8] ;  /* 0x0031f800010b7983 */ /* 0x000ea80000300800 */
[----:B------:R1:W-:Y:S04]  /*3d2f0*/  STS.U16 [R14+UR5+0x7200], R23 ;  /* 0x007200170e007988 */ /* 0x0003e80008000405 */
[----:B------:R-:W4:Y:S04]  /*3d300*/  LDL.LU R17, [R1+0x31f4] ;  /* 0x0031f40001117983 */ /* 0x000f280000300800 */
[----:B------:R1:W-:Y:S04]  /*3d310*/  STS.U16 [R14+UR5+0x7a00], R24 ;  /* 0x007a00180e007988 */ /* 0x0003e80008000405 */
[----:B------:R1:W-:Y:S04]  /*3d320*/  STS.U16 [R14+UR5+0x8200], R25 ;  /* 0x008200190e007988 */ /* 0x0003e80008000405 */
[----:B------:R1:W-:Y:S04]  /*3d330*/  STS.U16 [R14+UR5+0x8a00], R26 ;  /* 0x008a001a0e007988 */ /* 0x0003e80008000405 */
[----:B0-----:R-:W2:Y:S04]  /*3d340*/  LDL.LU R19, [R1+0x31f0] ;  /* 0x0031f00001137983 */ /* 0x001ea80000300800 */
[----:B------:R0:W-:Y:S04]  /*3d350*/  STS.U16 [R14+UR5+0x9200], R27 ;  /* 0x0092001b0e007988 */ /* 0x0001e80008000405 */
[----:B------:R0:W-:Y:S04]  /*3d360*/  STS.U16 [R14+UR5+0x9a00], R29 ;  /* 0x009a001d0e007988 */ /* 0x0001e80008000405 */
[----:B-1----:R-:W4:Y:S04]  /*3d370*/  LDL.LU R23, [R1+0x31ec] ;  /* 0x0031ec0001177983 */ /* 0x002f280000300800 */
[----:B------:R-:W2:Y:S04]  /*3d380*/  LDL.LU R24, [R1+0x31e8] ;  /* 0x0031e80001187983 */ /* 0x000ea80000300800 */
[----:B------:R-:W4:Y:S04]  /*3d390*/  LDL.LU R25, [R1+0x31e4] ;  /* 0x0031e40001197983 */ /* 0x000f280000300800 */
[----:B------:R-:W-:Y:S04]  /*3d3a0*/  STS.U16 [R14+UR5+0xa200], R28 ;  /* 0x00a2001c0e007988 */ /* 0x000fe80008000405 */
[----:B------:R-:W2:Y:S04]  /*3d3b0*/  LDL.LU R26, [R1+0x31e0] ;  /* 0x0031e000011a7983 */ /* 0x000ea80000300800 */
[----:B0-----:R-:W4:Y:S04]  /*3d3c0*/  LDL.LU R27, [R1+0x31dc] ;  /* 0x0031dc00011b7983 */ /* 0x001f280000300800 */
[----:B------:R0:W-:Y:S04]  /*3d3d0*/  STS.U16 [R14+UR5+0xaa00], R3 ;  /* 0x00aa00030e007988 */ /* 0x0001e80008000405 */
[----:B------:R-:W2:Y:S04]  /*3d3e0*/  LDL.LU R29, [R1+0x31d8] ;  /* 0x0031d800011d7983 */ /* 0x000ea80000300800 */
[----:B------:R1:W-:Y:S04]  /*3d3f0*/  STS.U16 [R14+UR5+0xb200], R2 ;  /* 0x00b200020e007988 */ /* 0x0003e80008000405 */
[----:B0-----:R-:W4:Y:S04]  /*3d400*/  LDL R3, [R1+0x824] ;  /* 0x0008240001037983 */ /* 0x001f280000100800 */
[----:B-1----:R-:W4:Y:S04]  /*3d410*/  LDL R2, [R1+0x1724] ;  /* 0x0017240001027983 */ /* 0x002f280000100800 */
[----:B------:R-:W2:Y:S01]  /*3d420*/  LDL.LU R28, [R1+0x17e4] ;  /* 0x0017e400011c7983 */ /* 0x000ea20000300800 */
[----:B---3--:R-:W-:-:S06]  /*3d430*/  PRMT R15, RZ, 0x7610, R15 ;  /* 0x00007610ff0f7816 */ /* 0x008fcc000000000f */
[----:B----4-:R-:W3:Y:S04]  /*3d440*/  @!P1 LDG.E.U16 R15, desc[UR10][R2.64] ;  /* 0x0000000a020f9981 */ /* 0x010ee8000c1e1500 */
        /* <DEDUP_REMOVED lines=13> */
[----:B------:R-:W-:Y:S04]  /*3d520*/  STL [R1+0x2d20], R28 ;  /* 0x002d201c01007387 */ /* 0x000fe80000100800 */
[----:B------:R-:W-:Y:S04]  /*3d530*/  STS.U16 [R14+UR5+0x12200], R20 ;  /* 0x012200140e007988 */ /* 0x000fe80008000405 */
[----:B------:R-:W-:Y:S04]  /*3d540*/  STL [R1+0x2d24], R28 ;  /* 0x002d241c01007387 */ /* 0x000fe80000100800 */
[----:B------:R-:W-:Y:S04]  /*3d550*/  STS.U16 [R14+UR5+0x12a00], R21 ;  /* 0x012a00150e007988 */ /* 0x000fe80008000405 */
[----:B------:R-:W-:Y:S04]  /*3d560*/  STL [R1+0x2d28], R28 ;  /* 0x002d281c01007387 */ /* 0x000fe80000100800 */
[----:B------:R0:W-:Y:S04]  /*3d570*/  STS.U16 [R14+UR5+0x13200], R22 ;  /* 0x013200160e007988 */ /* 0x0001e80008000405 */
[----:B0-----:R-:W2:Y:S04]  /*3d580*/  LDL.LU R14, [R1+0x31d4] ;  /* 0x0031d400010e7983 */ /* 0x001ea80000300800 */
        /* <DEDUP_REMOVED lines=2253> */
[----:B------:R-:W4:Y:S02]  /*46260*/  LDL R3, [R1+0xb30] ;  /* 0x000b300001037983 */ /* 0x000f240000100800 */
[----:B----4-:R-:W-:-:S02]  /*46270*/  @!P1 LOP3.LUT R3, R3, R2, RZ, 0x3c, !PT ;  /* 0x0000000203039212 */ /* 0x010fc400078e3cff */
[----:B---3--:R-:W-:Y:S02]  /*46280*/  PRMT R15, RZ, 0x7610, R15 ;  /* 0x00007610ff0f7816 */ /* 0x008fe4000000000f */
        /* <DEDUP_REMOVED lines=230> */
[----:B---3--:R-:W-:Y:S02]  /*470f0*/  PRMT R15, RZ, 0x7610, R15 ;  /* 0x00007610ff0f7816 */ /* 0x008fe4000000000f */
        /* <DEDUP_REMOVED lines=9> */
[----:B------:R-:W2:Y:S02]  /*47190*/  LDL R3, [R1+0xa18] ;  /* 0x000a180001037983 */ /* 0x000ea40000100800 */
[----:B--2---:R-:W-:-:S02]  /*471a0*/  @!P1 LOP3.LUT R3, R3, R2, RZ, 0x3c, !PT ;  /* 0x0000000203039212 */ /* 0x004fc400078e3cff */
[----:B---3--:R-:W-:Y:S02]  /*471b0*/  PRMT R15, RZ, 0x7610, R15 ;  /* 0x00007610ff0f7816 */ /* 0x008fe4000000000f */
[----:B------:R-:W-:-:S04]  /*471c0*/  @!P1 LOP3.LUT R2, R3, R2, RZ, 0x3c, !PT ;  /* 0x0000000203029212 */ /* 0x000fc800078e3cff */
[----:B------:R-:W-:-:S05]  /*471d0*/  @!P1 LOP3.LUT R3, R3, R2, RZ, 0x3c, !PT ;  /* 0x0000000203039212 */ /* 0x000fca00078e3cff */
[----:B------:R-:W2:Y:S04]  /*471e0*/  @!P1 LDG.E.U16 R15, desc[UR10][R2.64] ;  /* 0x0000000a020f9981 */ /* 0x000ea8000c1e1500 */
[----:B--2---:R0:W-:Y:S04]  /*471f0*/  STL [R1+0x9c], R15 ;  /* 0x00009c0f01007387 */ /* 0x0041e80000100800 */
[----:B0-----:R-:W2:Y:S04]  /*47200*/  LDL.LU R15, [R1+0x2d7c] ;  /* 0x002d7c00010f7983 */ /* 0x001ea80000300800 */
[----:B------:R-:W3:Y:S04]  /*47210*/  LDL R2, [R1+0x9fc] ;  /* 0x0009fc0001027983 */ /* 0x000ee80000100800 */
[----:B------:R-:W3:Y:S02]  /*47220*/  LDL R3, [R1+0xa00] ;  /* 0x000a000001037983 */ /* 0x000ee40000100800 */
[----:B---3--:R-:W-:-:S02]  /*47230*/  @!P1 LOP3.LUT R3, R3, R2, RZ, 0x3c, !PT ;  /* 0x0000000203039212 */ /* 0x008fc400078e3cff */
[----:B--2---:R-:W-:Y:S02]  /*47240*/  PRMT R15, RZ, 0x7610, R15 ;  /* 0x00007610ff0f7816 */ /* 0x004fe4000000000f */
        /* <DEDUP_REMOVED lines=23> */
[----:B------:R-:W3:Y:S01]  /*473c0*/  LDL R3, [R1+0x9e4] ;  /* 0x0009e40001037983 */ /* 0x000ee20000100800 */
[----:B----4-:R-:W-:-:S03]  /*473d0*/  @!P1 IMAD.MOV.U32 R2, RZ, RZ, R9 ;  /* 0x000000ffff029224 */ /* 0x010fc600078e0009 */
[----:B------:R-:W4:Y:S01]  /*473e0*/  LDL R9, [R1+0x9b0] ;  /* 0x0009b00001097983 */ /* 0x000f220000100800 */
[----:B--2---:R-:W-:-:S06]  /*473f0*/  PRMT R15, RZ, 0x7610, R15 ;  /* 0x00007610ff0f7816 */ /* 0x004fcc000000000f */
[----:B---3--:R-:W2:Y:S04]  /*47400*/  @!P1 LDG.E.U16 R15, desc[UR10][R2.64] ;  /* 0x0000000a020f9981 */ /* 0x008ea8000c1e1500 */
        /* <DEDUP_REMOVED lines=32> */
[----:B------:R-:W-:Y:S01]  /*47610*/  @!P1 LOP3.LUT R3, R3, R2, RZ, 0x3c, !PT ;  /* 0x0000000203039212 */ /* 0x000fe200078e3cff */
[----:B---3--:R0:W-:Y:S04]  /*47620*/  STL [R1+0x80], R11 ;  /* 0x0000800b01007387 */ /* 0x0081e80000100800 */
[----:B------:R4:W3:Y:S01]  /*47630*/  @!P1 LDG.E.U16 R5, desc[UR10][R2.64] ;  /* 0x0000000a02059981 */ /* 0x0008e2000c1e1500 */
[----:B------:R-:W-:-:S03]  /*47640*/  PRMT R8, RZ, 0x7610, R8 ;  /* 0x00007610ff087816 */ /* 0x000fc60000000008 */
[----:B0-----:R-:W2:Y:S04]  /*47650*/  LDL R11, [R1+0x940] ;  /* 0x00094000010b7983 */ /* 0x001ea80000100800 */
[----:B------:R-:W2:Y:S01]  /*47660*/  LDL R3, [R1+0x9ac] ;  /* 0x0009ac0001037983 */ /* 0x000ea20000100800 */
[----:B----4-:R-:W-:-:S03]  /*47670*/  @!P1 IMAD.MOV.U32 R2, RZ, RZ, R9 ;  /* 0x000000ffff029224 */ /* 0x010fc600078e0009 */
[----:B---3--:R0:W-:Y:S01]  /*47680*/  STL [R1+0x7c], R5 ;  /* 0x00007c0501007387 */ /* 0x0081e20000100800 */
[----:B--2---:R-:W-:-:S03]  /*47690*/  PRMT R15, RZ, 0x7610, R15 ;  /* 0x00007610ff0f7816 */ /* 0x004fc6000000000f */
[----:B------:R-:W2:Y:S04]  /*476a0*/  LDL R9, [R1+0x8bc] ;  /* 0x0008bc0001097983 */ /* 0x000ea80000100800 */
[----:B------:R1:W3:Y:S04]  /*476b0*/  @!P1 LDG.E.U16 R8, desc[UR10][R2.64] ;  /* 0x0000000a02089981 */ /* 0x0002e8000c1e1500 */
[----:B0-----:R-:W4:Y:S04]  /*476c0*/  LDL R5, [R1+0x900] ;  /* 0x0009000001057983 */ /* 0x001f280000100800 */
[----:B------:R-:W1:Y:S04]  /*476d0*/  LDL R2, [R1+0x9a4] ;  /* 0x0009a40001027983 */ /* 0x000e680000100800 */
[----:B------:R-:W1:Y:S02]  /*476e0*/  LDL R3, [R1+0x9a8] ;  /* 0x0009a80001037983 */ /* 0x000e640000100800 */
[----:B-1----:R-:W-:-:S04]  /*476f0*/  @!P1 LOP3.LUT R3, R3, R2, RZ, 0x3c, !PT ;  /* 0x0000000203039212 */ /* 0x002fc800078e3cff */
        /* <DEDUP_REMOVED lines=8> */
[----:B------:R-:W4:Y:S02]  /*47780*/  LDL R3, [R1+0x980] ;  /* 0x0009800001037983 */ /* 0x000f240000100800 */
[----:B----4-:R-:W-:-:S02]  /*47790*/  @!P1 LOP3.LUT R3, R3, R2, RZ, 0x3c, !PT ;  /* 0x0000000203039212 */ /* 0x010fc400078e3cff */
[----:B--2---:R-:W-:Y:S02]  /*477a0*/  PRMT R15, RZ, 0x7610, R15 ;  /* 0x00007610ff0f7816 */ /* 0x004fe4000000000f */
[----:B------:R-:W-:-:S04]  /*477b0*/  @!P1 LOP3.LUT R2, R3, R2, RZ, 0x3c, !PT ;  /* 0x0000000203029212 */ /* 0x000fc800078e3cff */
[----:B------:R-:W-:-:S05]  /*477c0*/  @!P1 LOP3.LUT R3, R3, R2, RZ, 0x3c, !PT ;  /* 0x0000000203039212 */ /* 0x000fca00078e3cff */
[----:B------:R-:W2:Y:S01]  /*477d0*/  @!P1 LDG.E.U16 R15, desc[UR10][R2.64] ;  /* 0x0000000a020f9981 */ /* 0x000ea2000c1e1500 */
[----:B------:R-:W-:-:S03]  /*477e0*/  PRMT R7, RZ, 0x7610, R7 ;  /* 0x00007610ff077816 */ /* 0x000fc60000000007 */
[----:B--2---:R0:W-:Y:S04]  /*477f0*/  STL [R1+0x6c], R15 ;  /* 0x00006c0f01007387 */ /* 0x0041e80000100800 */
[----:B0-----:R-:W2:Y:S04]  /*47800*/  LDL.LU R15, [R1+0x2d5c] ;  /* 0x002d5c00010f7983 */ /* 0x001ea80000300800 */
[----:B------:R-:W4:Y:S01]  /*47810*/  LDL R3, [R1+0x93c] ;  /* 0x00093c0001037983 */ /* 0x000f220000100800 */
[----:B------:R-:W-:Y:S01]  /*47820*/  @!P1 IMAD.MOV.U32 R2, RZ, RZ, R11 ;  /* 0x000000ffff029224 */ /* 0x000fe200078e000b */
[----:B------:R-:W-:-:S02]  /*47830*/  PRMT R4, RZ, 0x7610, R4 ;  /* 0x00007610ff047816 */ /* 0x000fc40000000004 */
[----:B------:R-:W3:Y:S04]  /*47840*/  LDL R11, [R1+0x1744] ;  /* 0x00174400010b7983 */ /* 0x000ee80000100800 */
[----:B----4-:R0:W4:Y:S04]  /*47850*/  @!P1 LDG.E.U16 R7, desc[UR10][R2.64] ;  /* 0x0000000a02079981 */ /* 0x010128000c1e1500 */
[----:B------:R-:W3:Y:S01]  /*47860*/  LDL R3, [R1+0x8fc] ;  /* 0x0008fc0001037983 */ /* 0x000ee20000100800 */
[----:B0-----:R-:W-:Y:S01]  /*47870*/  @!P1 IMAD.MOV.U32 R2, RZ, RZ, R5 ;  /* 0x000000ffff029224 */ /* 0x001fe200078e0005 */
[----:B--2---:R-:W-:-:S04]  /*47880*/  PRMT R15, RZ, 0x7610, R15 ;  /* 0x00007610ff0f7816 */ /* 0x004fc8000000000f */
[----:B---3--:R0:W2:Y:S02]  /*47890*/  @!P1 LDG.E.U16 R4, desc[UR10][R2.64] ;  /* 0x0000000a02049981 */ /* 0x0080a4000c1e1500 */
[----:B0-----:R-:W-:Y:S02]  /*478a0*/  @!P1 IMAD.MOV.U32 R2, RZ, RZ, R8 ;  /* 0x000000ffff029224 */ /* 0x001fe400078e0008 */
[----:B------:R-:W-:-:S05]  /*478b0*/  @!P1 IMAD.MOV.U32 R3, RZ, RZ, R9 ;  /* 0x000000ffff039224 */ /* 0x000fca00078e0009 */
[----:B------:R-:W3:Y:S04]  /*478c0*/  @!P1 LDG.E.U16 R15, desc[UR10][R2.64] ;  /* 0x0000000a020f9981 */ /* 0x000ee8000c1e1500 */
[----:B----4-:R0:W-:Y:S04]  /*478d0*/  STL [R1+0x64], R7 ;  /* 0x0000640701007387 */ /* 0x0101e80000100800 */
[----:B------:R-:W4:Y:S04]  /*478e0*/  LDL R5, [R1+0x1784] ;  /* 0x0017840001057983 */ /* 0x000f280000100800 */
[----:B0-----:R-:W4:Y:S04]  /*478f0*/  LDL R7, [R1+0x1780] ;  /* 0x0017800001077983 */ /* 0x001f280000100800 */
[----:B--2---:R0:W-:Y:S04]  /*47900*/  STL [R1+0x5c], R4 ;  /* 0x00005c0401007387 */ /* 0x0041e80000100800 */
[----:B------:R-:W2:Y:S04]  /*47910*/  LDL R9, [R1+0x17c4] ;  /* 0x0017c40001097983 */ /* 0x000ea80000100800 */
[----:B------:R-:W2:Y:S04]  /*47920*/  LDL R8, [R1+0x1808] ;  /* 0x0018080001087983 */ /* 0x000ea80000100800 */
[----:B0-----:R-:W2:Y:S04]  /*47930*/  LDL R4, [R1+0x17c0] ;  /* 0x0017c00001047983 */ /* 0x001ea80000100800 */
        /* <DEDUP_REMOVED lines=14> */
[-C--:B----4-:R-:W-:Y:S02]  /*47a20*/  @!P1 LOP3.LUT R3, R3, R2.reuse, RZ, 0x3c, !PT ;  /* 0x0000000203039212 */ /* 0x090fe400078e3cff */
[----:B---3--:R-:W-:Y:S02]  /*47a30*/  PRMT R15, RZ, 0x7610, R15 ;  /* 0x00007610ff0f7816 */ /* 0x008fe4000000000f */
[----:B------:R-:W-:-:S04]  /*47a40*/  @!P1 LOP3.LUT R2, R3, R2, RZ, 0x3c, !PT ;  /* 0x0000000203029212 */ /* 0x000fc800078e3cff */
[----:B------:R-:W-:-:S05]  /*47a50*/  @!P1 LOP3.LUT R3, R3, R2, RZ, 0x3c, !PT ;  /* 0x0000000203039212 */ /* 0x000fca00078e3cff */
[----:B------:R0:W3:Y:S02]  /*47a60*/  @!P1 LDG.E.U16 R15, desc[UR10][R2.64] ;  /* 0x0000000a020f9981 */ /* 0x0000e4000c1e1500 */
[----:B0-----:R-:W-:Y:S02]  /*47a70*/  @!P1 IMAD.MOV.U32 R2, RZ, RZ, R7 ;  /* 0x000000ffff029224 */ /* 0x001fe400078e0007 */
[----:B------:R-:W-:-:S05]  /*47a80*/  @!P1 IMAD.MOV.U32 R3, RZ, RZ, R11 ;  /* 0x000000ffff039224 */ /* 0x000fca00078e000b */
[----:B------:R0:W4:Y:S02]  /*47a90*/  @!P1 LDG.E.U16 R0, desc[UR10][R2.64] ;  /* 0x0000000a02009981 */ /* 0x000124000c1e1500 */
[----:B0-----:R-:W-:Y:S02]  /*47aa0*/  PRMT R2, RZ, 0x7610, R2 ;  /* 0x00007610ff027816 */ /* 0x001fe40000000002 */
[----:B------:R-:W-:-:S04]  /*47ab0*/  PRMT R3, RZ, 0x7610, R3 ;  /* 0x00007610ff037816 */ /* 0x000fc80000000003 */
[----:B--2---:R0:W2:Y:S02]  /*47ac0*/  @!P1 LDG.E.U16 R2, desc[UR10][R4.64] ;  /* 0x0000000a04029981 */ /* 0x0040a4000c1e1500 */
[----:B0-----:R-:W-:Y:S02]  /*47ad0*/  @!P1 IMAD.MOV.U32 R4, RZ, RZ, R8 ;  /* 0x000000ffff049224 */ /* 0x001fe400078e0008 */
[----:B------:R-:W-:-:S05]  /*47ae0*/  @!P1 IMAD.MOV.U32 R5, RZ, RZ, R9 ;  /* 0x000000ffff059224 */ /* 0x000fca00078e0009 */
[----:B------:R0:W2:Y:S04]  /*47af0*/  @!P1 LDG.E.U16 R3, desc[UR10][R4.64] ;  /* 0x0000000a04039981 */ /* 0x0000a8000c1e1500 */
[----:B---3--:R1:W-:Y:S04]  /*47b00*/  STL [R1+0xc], R15 ;  /* 0x00000c0f01007387 */ /* 0x0083e80000100800 */
[----:B-1----:R-:W3:Y:S04]  /*47b10*/  LDL.LU R15, [R1+0x2d50] ;  /* 0x002d5000010f7983 */ /* 0x002ee80000300800 */
[----:B------:R-:W0:Y:S04]  /*47b20*/  LDL R4, [R1+0x99c] ;  /* 0x00099c0001047983 */ /* 0x000e280000100800 */
[----:B------:R-:W0:Y:S04]  /*47b30*/  LDL R5, [R1+0x9a0] ;  /* 0x0009a00001057983 */ /* 0x000e280000100800 */
[----:B------:R-:W4:Y:S04]  /*47b40*/  LDL R7, [R1+0x938] ;  /* 0x0009380001077983 */ /* 0x000f280000100800 */
[----:B------:R-:W2:Y:S04]  /*47b50*/  LDL R11, [R1+0x8f8] ;  /* 0x0008f800010b7983 */ /* 0x000ea80000100800 */
[----:B------:R-:W2:Y:S04]  /*47b60*/  LDL R9, [R1+0x8b4] ;  /* 0x0008b40001097983 */ /* 0x000ea80000100800 */
[----:B------:R-:W2:Y:S01]  /*47b70*/  LDL R8, [R1+0x8b8] ;  /* 0x0008b80001087983 */ /* 0x000ea20000100800 */
[----:B0-----:R-:W-:-:S02]  /*47b80*/  @!P1 LOP3.LUT R5, R5, R4, RZ, 0x3c, !PT ;  /* 0x0000000405059212 */ /* 0x001fc400078e3cff */
        /* <DEDUP_REMOVED lines=12> */
[----:B------:R-:W3:Y:S01]  /*47c50*/  @!P1 LDG.E.U16 R15, desc[UR10][R4.64] ;  /* 0x0000000a040f9981 */ /* 0x000ee2000c1e1500 */
[----:B------:R-:W-:-:S03]  /*47c60*/  PRMT R6, RZ, 0x7610, R6 ;  /* 0x00007610ff067816 */ /* 0x000fc60000000006 */
[----:B---3--:R0:W-:Y:S04]  /*47c70*/  STL [R1+0x68], R15 ;  /* 0x0000680f01007387 */ /* 0x0081e80000100800 */
[----:B0-----:R-:W3:Y:S04]  /*47c80*/  LDL.LU R15, [R1+0x2d48] ;  /* 0x002d4800010f7983 */ /* 0x001ee80000300800 */
[----:B------:R-:W4:Y:S01]  /*47c90*/  LDL R5, [R1+0x934] ;  /* 0x0009340001057983 */ /* 0x000f220000100800 */
[----:B------:R-:W-:Y:S01]  /*47ca0*/  @!P1 IMAD.MOV.U32 R4, RZ, RZ, R7 ;  /* 0x000000ffff049224 */ /* 0x000fe200078e0007 */
[----:B------:R-:W-:-:S02]  /*47cb0*/  PRMT R10, RZ, 0x7610, R10 ;  /* 0x00007610ff0a7816 */ /* 0x000fc4000000000a */
[----:B------:R-:W3:Y:S04]  /*47cc0*/  LDL R7, [R1+0x174c] ;  /* 0x00174c0001077983 */ /* 0x000ee80000100800 */
[----:B----4-:R2:W4:Y:S04]  /*47cd0*/  @!P1 LDG.E.U16 R6, desc[UR10][R4.64] ;  /* 0x0000000a04069981 */ /* 0x010528000c1e1500 */
[----:B------:R-:W4:Y:S01]  /*47ce0*/  LDL R5, [R1+0x8f4] ;  /* 0x0008f40001057983 */ /* 0x000f220000100800 */
[----:B--2---:R-:W-:Y:S01]  /*47cf0*/  @!P1 IMAD.MOV.U32 R4, RZ, RZ, R11 ;  /* 0x000000ffff049224 */ /* 0x004fe200078e000b */
[----:B---3--:R-:W-:-:S04]  /*47d00*/  PRMT R15, RZ, 0x7610, R15 ;  /* 0x00007610ff0f7816 */ /* 0x008fc8000000000f */
[----:B----4-:R0:W2:Y:S02]  /*47d10*/  @!P1 LDG.E.U16 R10, desc[UR10][R4.64] ;  /* 0x0000000a040a9981 */ /* 0x0100a4000c1e1500 */
[----:B0-----:R-:W-:Y:S02]  /*47d20*/  @!P1 IMAD.MOV.U32 R4, RZ, RZ, R8 ;  /* 0x000000ffff049224 */ /* 0x001fe400078e0008 */
[----:B------:R-:W-:-:S05]  /*47d30*/  @!P1 IMAD.MOV.U32 R5, RZ, RZ, R9 ;  /* 0x000000ffff059224 */ /* 0x000fca00078e0009 */
[----:B------:R-:W3:Y:S04]  /*47d40*/  @!P1 LDG.E.U16 R15, desc[UR10][R4.64] ;  /* 0x0000000a040f9981 */ /* 0x000ee8000c1e1500 */
[----:B------:R0:W-:Y:S04]  /*47d50*/  STL [R1+0x60], R6 ;  /* 0x0000600601007387 */ /* 0x0001e80000100800 */
        /* <DEDUP_REMOVED lines=23> */
[----:B------:R0:W3:Y:S02]  /*47ed0*/  @!P1 LDG.E.U16 R15, desc[UR10][R4.64] ;  /* 0x0000000a040f9981 */ /* 0x0000e4000c1e1500 */
[----:B0-----:R-:W-:Y:S02]  /*47ee0*/  PRMT R4, RZ, 0x7610, R4 ;  /* 0x00007610ff047816 */ /* 0x001fe40000000004 */
[----:B------:R-:W-:-:S04]  /*47ef0*/  PRMT R5, RZ, 0x7610, R5 ;  /* 0x00007610ff057816 */ /* 0x000fc80000000005 */
[----:B------:R2:W4:Y:S02]  /*47f00*/  @!P1 LDG.E.U16 R4, desc[UR10][R6.64] ;  /* 0x0000000a06049981 */ /* 0x000524000c1e1500 */
[----:B--2---:R-:W-:Y:S02]  /*47f10*/  @!P1 IMAD.MOV.U32 R6, RZ, RZ, R10 ;  /* 0x000000ffff069224 */ /* 0x004fe400078e000a */
[----:B------:R-:W-:-:S05]  /*47f20*/  @!P1 IMAD.MOV.U32 R7, RZ, RZ, R11 ;  /* 0x000000ffff079224 */ /* 0x000fca00078e000b */
[----:B------:R0:W2:Y:S02]  /*47f30*/  @!P1 LDG.E.U16 R5, desc[UR10][R6.64] ;  /* 0x0000000a06059981 */ /* 0x0000a4000c1e1500 */
[----:B0-----:R-:W-:-:S06]  /*47f40*/  PRMT R6, RZ, 0x7610, R6 ;  /* 0x00007610ff067816 */ /* 0x001fcc0000000006 */
[----:B------:R0:W2:Y:S04]  /*47f50*/  @!P1 LDG.E.U16 R6, desc[UR10][R8.64] ;  /* 0x0000000a08069981 */ /* 0x0000a8000c1e1500 */
[----:B---3--:R1:W-:Y:S04]  /*47f60*/  STL [R1+0x8], R15 ;  /* 0x0000080f01007387 */ /* 0x0083e80000100800 */
[----:B-1----:R-:W3:Y:S04]  /*47f70*/  LDL.LU R15, [R1+0x2d3c] ;  /* 0x002d3c00010f7983 */ /* 0x002ee80000300800 */
[----:B----4-:R-:W-:Y:S04]  /*47f80*/  STL [R1+0x2d0c], R4 ;  /* 0x002d0c0401007387 */ /* 0x010fe80000100800 */
[----:B--2---:R-:W-:Y:S04]  /*47f90*/  STL [R1+0x2d10], R5 ;  /* 0x002d100501007387 */ /* 0x004fe80000100800 */
[----:B------:R-:W0:Y:S04]  /*47fa0*/  LDL R8, [R1+0x994] ;  /* 0x0009940001087983 */ /* 0x000e280000100800 */
[----:B------:R-:W0:Y:S04]  /*47fb0*/  LDL R9, [R1+0x998] ;  /* 0x0009980001097983 */ /* 0x000e280000100800 */
[----:B------:R-:W2:Y:S04]  /*47fc0*/  LDL R11, [R1+0x8ec] ;  /* 0x0008ec00010b7983 */ /* 0x000ea80000100800 */
[----:B------:R-:W4:Y:S01]  /*47fd0*/  LDL R10, [R1+0x8f0] ;  /* 0x0008f000010a7983 */ /* 0x000f220000100800 */
[----:B---3--:R-:W-:-:S02]  /*47fe0*/  PRMT R15, RZ, 0x7610, R15 ;  /* 0x00007610ff0f7816 */ /* 0x008fc4000000000f */
[----:B0-----:R-:W-:-:S04]  /*47ff0*/  @!P1 LOP3.LUT R9, R9, R8, RZ, 0x3c, !PT ;  /* 0x0000000809099212 */ /* 0x001fc800078e3cff */
[----:B------:R-:W-:-:S04]  /*48000*/  @!P1 LOP3.LUT R8, R9, R8, RZ, 0x3c, !PT ;  /* 0x0000000809089212 */ /* 0x000fc800078e3cff */
[----:B------:R-:W-:-:S05]  /*48010*/  @!P1 LOP3.LUT R9, R9, R8, RZ, 0x3c, !PT ;  /* 0x0000000809099212 */ /* 0x000fca00078e3cff */
[----:B------:R-:W3:Y:S04]  /*48020*/  @!P1 LDG.E.U16 R15, desc[UR10][R8.64] ;  /* 0x0000000a080f9981 */ /* 0x000ee8000c1e1500 */
[----:B------:R-:W-:Y:S04]  /*48030*/  STL [R1+0x2d14], R6 ;  /* 0x002d140601007387 */ /* 0x000fe80000100800 */
        /* <DEDUP_REMOVED lines=23> */
[-C--:B---3--:R-:W-:Y:S02]  /*481b0*/  @!P1 LOP3.LUT R9, R9, R8.reuse, RZ, 0x3c, !PT ;  /* 0x0000000809099212 */ /* 0x088fe400078e3cff */
[----:B--2---:R-:W-:Y:S02]  /*481c0*/  PRMT R15, RZ, 0x7610, R15 ;  /* 0x00007610ff0f7816 */ /* 0x004fe4000000000f */
[----:B------:R-:W-:-:S04]  /*481d0*/  @!P1 LOP3.LUT R8, R9, R8, RZ, 0x3c, !PT ;  /* 0x0000000809089212 */ /* 0x000fc800078e3cff */
[----:B------:R-:W-:-:S05]  /*481e0*/  @!P1 LOP3.LUT R9, R9, R8, RZ, 0x3c, !PT ;  /* 0x0000000809099212 */ /* 0x000fca00078e3cff */
[----:B------:R4:W2:Y:S02]  /*481f0*/  @!P1 LDG.E.U16 R15, desc[UR10][R8.64] ;  /* 0x0000000a080f9981 */ /* 0x0008a4000c1e1500 */
[----:B----4-:R-:W-:Y:S02]  /*48200*/  @!P1 IMAD.MOV.U32 R8, RZ, RZ, R10 ;  /* 0x000000ffff089224 */ /* 0x010fe400078e000a */
[----:B------:R-:W-:-:S05]  /*48210*/  @!P1 IMAD.MOV.U32 R9, RZ, RZ, R11 ;  /* 0x000000ffff099224 */ /* 0x000fca00078e000b */
[----:B------:R-:W3:Y:S04]  /*48220*/  @!P1 LDG.E.U16 R14, desc[UR10][R8.64] ;  /* 0x0000000a080e9981 */ /* 0x000ee8000c1e1500 */
[----:B--2---:R0:W-:Y:S04]  /*48230*/  STL [R1+0x40], R15 ;  /* 0x0000400f01007387 */ /* 0x0041e80000100800 */
[----:B------:R-:W2:Y:S04]  /*48240*/  LDL R11, [R1+0x1794] ;  /* 0x00179400010b7983 */ /* 0x000ea80000100800 */
[----:B------:R-:W2:Y:S04]  /*48250*/  LDL R10, [R1+0x17d0] ;  /* 0x0017d000010a7983 */ /* 0x000ea80000100800 */
        /* <DEDUP_REMOVED lines=32> */
[----:B------:R-:W-:-:S05]  /*48460*/  @!P1 IMAD.MOV.U32 R8, RZ, RZ, R15 ;  /* 0x000000ffff089224 */ /* 0x000fca00078e000f */
[----:B----4-:R0:W4:Y:S02]  /*48470*/  @!P1 LDG.E.U16 R7, desc[UR10][R8.64] ;  /* 0x0000000a08079981 */ /* 0x010124000c1e1500 */
[----:B0-----:R-:W-:-:S06]  /*48480*/  PRMT R8, RZ, 0x7610, R8 ;  /* 0x00007610ff087816 */ /* 0x001fcc0000000008 */
[----:B------:R2:W3:Y:S04]  /*48490*/  @!P1 LDG.E.U16 R8, desc[UR10][R10.64] ;  /* 0x0000000a0a089981 */ /* 0x0004e8000c1e1500 */
[----:B----4-:R-:W-:Y:S04]  /*484a0*/  STL [R1+0x2ce4], R7 ;  /* 0x002ce40701007387 */ /* 0x010fe80000100800 */
[----:B------:R-:W4:Y:S01]  /*484b0*/  LDL R11, [R1+0x17d4] ;  /* 0x0017d400010b7983 */ /* 0x000f220000100800 */
[----:B------:R-:W-:Y:S01]  /*484c0*/  PRMT R9, RZ, 0x7610, R9 ;  /* 0x00007610ff097816 */ /* 0x000fe20000000009 */
[----:B--2---:R-:W-:-:S02]  /*484d0*/  @!P1 IMAD.MOV.U32 R10, RZ, RZ, R14 ;  /* 0x000000ffff0a9224 */ /* 0x004fc400078e000e */
[----:B------:R-:W2:Y:S04]  /*484e0*/  LDL R15, [R1+0x928] ;  /* 0x00092800010f7983 */ /* 0x000ea80000100800 */
[----:B---3--:R-:W-:Y:S04]  /*484f0*/  STL [R1+0x2ce8], R8 ;  /* 0x002ce80801007387 */ /* 0x008fe80000100800 */
[----:B------:R-:W3:Y:S04]  /*48500*/  LDL R14, [R1+0x920] ;  /* 0x00092000010e7983 */ /* 0x000ee80000100800 */
[----:B----4-:R-:W4:Y:S04]  /*48510*/  @!P1 LDG.E.U16 R9, desc[UR10][R10.64] ;  /* 0x0000000a0a099981 */ /* 0x010f28000c1e1500 */
[----:B------:R-:W2:Y:S04]  /*48520*/  LDL R10, [R1+0x95c] ;  /* 0x00095c00010a7983 */ /* 0x000ea80000100800 */
[----:B------:R-:W2:Y:S01]  /*48530*/  LDL R11, [R1+0x960] ;  /* 0x00096000010b7983 */ /* 0x000ea20000100800 */
[----:B------:R-:W-:-:S03]  /*48540*/  PRMT R13, RZ, 0x7610, R13 ;  /* 0x00007610ff0d7816 */ /* 0x000fc6000000000d */
[----:B----4-:R0:W-:Y:S04]  /*48550*/  STL [R1+0x2cec], R9 ;  /* 0x002cec0901007387 */ /* 0x0101e80000100800 */
[----:B0-----:R-:W4:Y:S01]  /*48560*/  LDL R9, [R1+0x958] ;  /* 0x0009580001097983 */ /* 0x001f220000100800 */
[----:B--2---:R-:W-:-:S04]  /*48570*/  @!P1 LOP3.LUT R11, R11, R10, RZ, 0x3c, !PT ;  /* 0x0000000a0b0b9212 */ /* 0x004fc800078e3cff */
[----:B------:R-:W-:-:S04]  /*48580*/  @!P1 LOP3.LUT R10, R11, R10, RZ, 0x3c, !PT ;  /* 0x0000000a0b0a9212 */ /* 0x000fc800078e3cff */
[----:B------:R-:W-:-:S05]  /*48590*/  @!P1 LOP3.LUT R11, R11, R10, RZ, 0x3c, !PT ;  /* 0x0000000a0b0b9212 */ /* 0x000fca00078e3cff */
[----:B------:R4:W2:Y:S04]  /*485a0*/  @!P1 LDG.E.U16 R13, desc[UR10][R10.64] ;  /* 0x0000000a0a0d9981 */ /* 0x0008a8000c1e1500 */
[----:B------:R-:W3:Y:S01]  /*485b0*/  LDL R11, [R1+0x954] ;  /* 0x00095400010b7983 */ /* 0x000ee20000100800 */
[----:B------:R-:W-:Y:S01]  /*485c0*/  PRMT R8, RZ, 0x7610, R8 ;  /* 0x00007610ff087816 */ /* 0x000fe20000000008 */
[----:B----4-:R-:W-:Y:S02]  /*485d0*/  @!P1 IMAD.MOV.U32 R10, RZ, RZ, R9 ;  /* 0x000000ffff0a9224 */ /* 0x010fe400078e0009 */
[----:B--2---:R0:W-:Y:S01]  /*485e0*/  STL [R1+0x28], R13 ;  /* 0x0000280d01007387 */ /* 0x0041e20000100800 */
[----:B------:R-:W-:-:S03]  /*485f0*/  PRMT R7, RZ, 0x7610, R7 ;  /* 0x00007610ff077816 */ /* 0x000fc60000000007 */
[----:B------:R-:W2:Y:S04]  /*48600*/  LDL R9, [R1+0x8a4] ;  /* 0x0008a40001097983 */ /* 0x000ea80000100800 */
        /* <DEDUP_REMOVED lines=10> */
[----:B-1----:R-:W-:-:S03]  /*486b0*/  @!P1 IMAD.MOV.U32 R10, RZ, RZ, R14 ;  /* 0x000000ffff0a9224 */ /* 0x002fc600078e000e */
[----:B--2---:R0:W-:Y:S01]  /*486c0*/  STL [R1+0x20], R7 ;  /* 0x0000200701007387 */ /* 0x0041e20000100800 */
[----:B------:R-:W-:-:S03]  /*486d0*/  PRMT R12, RZ, 0x7610, R12 ;  /* 0x00007610ff0c7816 */ /* 0x000fc6000000000c */
[----:B------:R-:W2:Y:S04]  /*486e0*/  LDL R14, [R1+0x838] ;  /* 0x00083800010e7983 */ /* 0x000ea80000100800 */
[----:B----4-:R1:W4:Y:S04]  /*486f0*/  @!P1 LDG.E.U16 R5, desc[UR10][R10.64] ;  /* 0x0000000a0a059981 */ /* 0x010328000c1e1500 */
[----:B0-----:R-:W2:Y:S04]  /*48700*/  LDL R7, [R1+0x868] ;  /* 0x0008680001077983 */ /* 0x001ea80000100800 */
[----:B------:R-:W3:Y:S01]  /*48710*/  LDL R11, [R1+0x8e4] ;  /* 0x0008e400010b7983 */ /* 0x000ee20000100800 */
[----:B-1----:R-:W-:-:S05]  /*48720*/  @!P1 IMAD.MOV.U32 R10, RZ, RZ, R13 ;  /* 0x000000ffff0a9224 */ /* 0x002fca00078e000d */
[----:B---3--:R0:W3:Y:S04]  /*48730*/  @!P1 LDG.E.U16 R12, desc[UR10][R10.64] ;  /* 0x0000000a0a0c9981 */ /* 0x0080e8000c1e1500 */
[----:B----4-:R1:W-:Y:S04]  /*48740*/  STL [R1+0x1c], R5 ;  /* 0x00001c0501007387 */ /* 0x0103e80000100800 */
[----:B------:R-:W4:Y:S04]  /*48750*/  LDL R13, [R1+0x175c] ;  /* 0x00175c00010d7983 */ /* 0x000f280000100800 */
[----:B-1----:R-:W4:Y:S01]  /*48760*/  LDL R5, [R1+0x1758] ;  /* 0x0017580001057983 */ /* 0x002f220000100800 */
[----:B------:R-:W-:Y:S01]  /*48770*/  PRMT R28, RZ, 0x7610, R28 ;  /* 0x00007610ff1c7816 */ /* 0x000fe2000000001c */
[----:B0-----:R-:W-:-:S02]  /*48780*/  @!P1 IMAD.MOV.U32 R10, RZ, RZ, R8 ;  /* 0x000000ffff0a9224 */ /* 0x001fc400078e0008 */
[----:B------:R-:W-:Y:S01]  /*48790*/  @!P1 IMAD.MOV.U32 R11, RZ, RZ, R9 ;  /* 0x000000ffff0b9224 */ /* 0x000fe200078e0009 */
[----:B------:R-:W-:-:S04]  /*487a0*/  PRMT R6, RZ, 0x7610, R6 ;  /* 0x00007610ff067816 */ /* 0x000fc80000000006 */
[----:B------:R2:W4:Y:S04]  /*487b0*/  @!P1 LDG.E.U16 R28, desc[UR10][R10.64] ;  /* 0x0000000a0a1c9981 */ /* 0x000528000c1e1500 */
[----:B---3--:R0:W-:Y:S01]  /*487c0*/  STL [R1+0x18], R12 ;  /* 0x0000180c01007387 */ /* 0x0081e20000100800 */
[----:B--2---:R-:W-:Y:S02]  /*487d0*/  @!P1 IMAD.MOV.U32 R10, RZ, RZ, R7 ;  /* 0x000000ffff0a9224 */ /* 0x004fe400078e0007 */
[----:B------:R-:W-:Y:S01]  /*487e0*/  @!P1 IMAD.MOV.U32 R11, RZ, RZ, R15 ;  /* 0x000000ffff0b9224 */ /* 0x000fe200078e000f */
[----:B------:R-:W-:Y:S01]  /*487f0*/  PRMT R4, RZ, 0x7610, R4 ;  /* 0x00007610ff047816 */ /* 0x000fe20000000004 */
[----:B------:R-:W2:Y:S04]  /*48800*/  LDL R9, [R1+0x179c] ;  /* 0x00179c0001097983 */ /* 0x000ea80000100800 */
[----:B------:R4:W3:Y:S04]  /*48810*/  @!P1 LDG.E.U16 R6, desc[UR10][R10.64] ;  /* 0x0000000a0a069981 */ /* 0x0008e8000c1e1500 */
[----:B------:R-:W2:Y:S04]  /*48820*/  LDL R8, [R1+0x17d8] ;  /* 0x0017d80001087983 */ /* 0x000ea80000100800 */
[----:B0-----:R-:W3:Y:S01]  /*48830*/  LDL R12, [R1+0x1798] ;  /* 0x00179800010c7983 */ /* 0x001ee20000100800 */
[----:B----4-:R-:W-:-:S02]  /*48840*/  @!P1 IMAD.MOV.U32 R10, RZ, RZ, R5 ;  /* 0x000000ffff0a9224 */ /* 0x010fc400078e0005 */
[----:B------:R-:W-:-:S05]  /*48850*/  @!P1 IMAD.MOV.U32 R11, RZ, RZ, R14 ;  /* 0x000000ffff0b9224 */ /* 0x000fca00078e000e */
[----:B------:R0:W4:Y:S02]  /*48860*/  @!P1 LDG.E.U16 R4, desc[UR10][R10.64] ;  /* 0x0000000a0a049981 */ /* 0x000124000c1e1500 */
[----:B0-----:R-:W-:Y:S02]  /*48870*/  PRMT R10, RZ, 0x7610, R10 ;  /* 0x00007610ff0a7816 */ /* 0x001fe4000000000a */
[----:B------:R0:W-:Y:S04]  /*48880*/  STL [R1+0x14], R28 ;  /* 0x0000141c01007387 */ /* 0x0001e80000100800 */
[----:B0-----:R-:W2:Y:S04]  /*48890*/  LDL.LU R28, [R1+0x2d20] ;  /* 0x002d2000011c7983 */ /* 0x001ea80000300800 */
[----:B------:R-:W2:Y:S04]  /*488a0*/  LDL R7, [R1+0x17dc] ;  /* 0x0017dc0001077983 */ /* 0x000ea80000100800 */
[----:B---3--:R2:W3:Y:S04]  /*488b0*/  @!P1 LDG.E.U16 R10, desc[UR10][R12.64] ;  /* 0x0000000a0c0a9981 */ /* 0x0084e8000c1e1500 */
[----:B------:R0:W-:Y:S04]  /*488c0*/  STL [R1+0x10], R6 ;  /* 0x0000100601007387 */ /* 0x0001e80000100800 */
[----:B------:R-:W3:Y:S04]  /*488d0*/  LDL R5, [R1+0x914] ;  /* 0x0009140001057983 */ /* 0x000ee80000100800 */
[----:B0-----:R-:W3:Y:S04]  /*488e0*/  LDL R6, [R1+0x17fc] ;  /* 0x0017fc0001067983 */ /* 0x001ee80000100800 */
[----:B----4-:R0:W-:Y:S04]  /*488f0*/  STL [R1], R4 ;  /* 0x0000000401007387 */ /* 0x0101e80000100800 */
[----:B0-----:R-:W4:Y:S01]  /*48900*/  LDL R4, [R1+0x918] ;  /* 0x0009180001047983 */ /* 0x001f220000100800 */
[----:B------:R-:W-:Y:S01]  /*48910*/  PRMT R11, RZ, 0x7610, R11 ;  /* 0x00007610ff0b7816 */ /* 0x000fe2000000000b */
[----:B--2---:R-:W-:-:S02]  /*48920*/  @!P1 IMAD.MOV.U32 R12, RZ, RZ, R8 ;  /* 0x000000ffff0c9224 */ /* 0x004fc400078e0008 */
[----:B------:R-:W-:-:S05]  /*48930*/  @!P1 IMAD.MOV.U32 R13, RZ, RZ, R9 ;  /* 0x000000ffff0d9224 */ /* 0x000fca00078e0009 */
[----:B------:R0:W2:Y:S04]  /*48940*/  @!P1 LDG.E.U16 R11, desc[UR10][R12.64] ;  /* 0x0000000a0c0b9981 */ /* 0x0000a8000c1e1500 */
[----:B---3--:R-:W-:Y:S04]  /*48950*/  STL [R1+0x2ccc], R10 ;  /* 0x002ccc0a01007387 */ /* 0x008fe80000100800 */
[----:B------:R-:W3:Y:S04]  /*48960*/  LDL R9, [R1+0x8dc] ;  /* 0x0008dc0001097983 */ /* 0x000ee80000100800 */
[----:B------:R-:W3:Y:S01]  /*48970*/  LDL R8, [R1+0x8e0] ;  /* 0x0008e00001087983 */ /* 0x000ee20000100800 */
[----:B0-----:R-:W-:Y:S01]  /*48980*/  PRMT R12, RZ, 0x7610, R12 ;  /* 0x00007610ff0c7816 */ /* 0x001fe2000000000c */
[----:B------:R-:W-:-:S02]  /*48990*/  @!P1 IMAD.MOV.U32 R15, RZ, RZ, R7 ;  /* 0x000000ffff0f9224 */ /* 0x000fc400078e0007 */
[----:B------:R-:W-:-:S05]  /*489a0*/  @!P1 IMAD.MOV.U32 R14, RZ, RZ, R6 ;  /* 0x000000ffff0e9224 */ /* 0x000fca00078e0006 */
[----:B------:R4:W3:Y:S01]  /*489b0*/  @!P1 LDG.E.U16 R12, desc[UR10][R14.64] ;  /* 0x0000000a0e0c9981 */ /* 0x0008e2000c1e1500 */
[----:B------:R-:W-:Y:S01]  /*489c0*/  PRMT R27, RZ, 0x7610, R27 ;  /* 0x00007610ff1b7816 */ /* 0x000fe2000000001b */
[----:B----4-:R-:W-:Y:S02]  /*489d0*/  @!P1 IMAD.MOV.U32 R14, RZ, RZ, R4 ;  /* 0x000000ffff0e9224 */ /* 0x010fe400078e0004 */
[----:B------:R-:W-:-:S05]  /*489e0*/  @!P1 IMAD.MOV.U32 R15, RZ, RZ, R5 ;  /* 0x000000ffff0f9224 */ /* 0x000fca00078e0005 */
[----:B------:R3:W4:Y:S01]  /*489f0*/  @!P1 LDG.E.U16 R27, desc[UR10][R14.64] ;  /* 0x0000000a0e1b9981 */ /* 0x000722000c1e1500 */
[----:B------:R-:W-:-:S03]  /*48a00*/  PRMT R25, RZ, 0x7610, R25 ;  /* 0x00007610ff197816 */ /* 0x000fc60000000019 */
[----:B--2---:R0:W-:Y:S04]  /*48a10*/  STL [R1+0x2cd0], R11 ;  /* 0x002cd00b01007387 */ /* 0x0041e80000100800 */
[----:B------:R-:W2:Y:S04]  /*48a20*/  LDL R7, [R1+0x8d4] ;  /* 0x0008d40001077983 */ /* 0x000ea80000100800 */
[----:B------:R-:W2:Y:S01]  /*48a30*/  LDL R6, [R1+0x8d8] ;  /* 0x0008d80001067983 */ /* 0x000ea20000100800 */
[----:B---3--:R-:W-:Y:S02]  /*48a40*/  @!P1 IMAD.MOV.U32 R15, RZ, RZ, R9 ;  /* 0x000000ffff0f9224 */ /* 0x008fe400078e0009 */
[----:B------:R-:W-:-:S05]  /*48a50*/  @!P1 IMAD.MOV.U32 R14, RZ, RZ, R8 ;  /* 0x000000ffff0e9224 */ /* 0x000fca00078e0008 */
[----:B------:R2:W3:Y:S04]  /*48a60*/  @!P1 LDG.E.U16 R25, desc[UR10][R14.64] ;  /* 0x0000000a0e199981 */ /* 0x0004e8000c1e1500 */
[----:B------:R1:W-:Y:S04]  /*48a70*/  STL [R1+0x2cc8], R12 ;  /* 0x002cc80c01007387 */ /* 0x0003e80000100800 */
[----:B0-----:R-:W3:Y:S04]  /*48a80*/  LDL R11, [R1+0x89c] ;  /* 0x00089c00010b7983 */ /* 0x001ee80000100800 */
[----:B------:R-:W3:Y:S04]  /*48a90*/  LDL R10, [R1+0x8a0] ;  /* 0x0008a000010a7983 */ /* 0x000ee80000100800 */
[----:B------:R-:W3:Y:S04]  /*48aa0*/  LDL R5, [R1+0x894] ;  /* 0x0008940001057983 */ /* 0x000ee80000100800 */
[----:B------:R-:W3:Y:S04]  /*48ab0*/  LDL R4, [R1+0x898] ;  /* 0x0008980001047983 */ /* 0x000ee80000100800 */
[----:B----4-:R-:W-:Y:S04]  /*48ac0*/  STL [R1+0x2c80], R27 ;  /* 0x002c801b01007387 */ /* 0x010fe80000100800 */
[----:B------:R-:W4:Y:S04]  /*48ad0*/  LDL R9, [R1+0x85c] ;  /* 0x00085c0001097983 */ /* 0x000f280000100800 */
[----:B------:R-:W4:Y:S01]  /*48ae0*/  LDL R8, [R1+0x860] ;  /* 0x0008600001087983 */ /* 0x000f220000100800 */
[----:B--2---:R-:W-:-:S02]  /*48af0*/  @!P1 IMAD.MOV.U32 R14, RZ, RZ, R6 ;  /* 0x000000ffff0e9224 */ /* 0x004fc400078e0006 */
[----:B------:R-:W-:Y:S01]  /*48b00*/  @!P1 IMAD.MOV.U32 R15, RZ, RZ, R7 ;  /* 0x000000ffff0f9224 */ /* 0x000fe200078e0007 */
[----:B------:R-:W-:Y:S02]  /*48b10*/  PRMT R23, RZ, 0x7610, R23 ;  /* 0x00007610ff177816 */ /* 0x000fe40000000017 */
[----:B------:R-:W-:-:S04]  /*48b20*/  PRMT R21, RZ, 0x7610, R21 ;  /* 0x00007610ff157816 */ /* 0x000fc80000000015 */
[----:B------:R0:W2:Y:S04]  /*48b30*/  @!P1 LDG.E.U16 R23, desc[UR10][R14.64] ;  /* 0x0000000a0e179981 */ /* 0x0000a8000c1e1500 */
[----:B---3--:R-:W-:Y:S04]  /*48b40*/  STL [R1+0x2ca0], R25 ;  /* 0x002ca01901007387 */ /* 0x008fe80000100800 */
[----:B------:R-:W3:Y:S04]  /*48b50*/  LDL R7, [R1+0x834] ;  /* 0x0008340001077983 */ /* 0x000ee80000100800 */
[----:B------:R-:W2:Y:S01]  /*48b60*/  LDL R6, [R1+0x1760] ;  /* 0x0017600001067983 */ /* 0x000ea20000100800 */
[----:B------:R-:W-:Y:S01]  /*48b70*/  PRMT R19, RZ, 0x7610, R19 ;  /* 0x00007610ff137816 */ /* 0x000fe20000000013 */
[----:B0-----:R-:W-:-:S02]  /*48b80*/  @!P1 IMAD.MOV.U32 R15, RZ, RZ, R11 ;  /* 0x000000ffff0f9224 */ /* 0x001fc400078e000b */
[----:B------:R-:W-:-:S05]  /*48b90*/  @!P1 IMAD.MOV.U32 R14, RZ, RZ, R10 ;  /* 0x000000ffff0e9224 */ /* 0x000fca00078e000a */
[----:B------:R0:W2:Y:S01]  /*48ba0*/  @!P1 LDG.E.U16 R21, desc[UR10][R14.64] ;  /* 0x0000000a0e159981 */ /* 0x0000a2000c1e1500 */
[----:B------:R-:W-:Y:S01]  /*48bb0*/  PRMT R17, RZ, 0x7610, R17 ;  /* 0x00007610ff117816 */ /* 0x000fe20000000011 */
[----:B0-----:R-:W-:Y:S02]  /*48bc0*/  @!P1 IMAD.MOV.U32 R14, RZ, RZ, R4 ;  /* 0x000000ffff0e9224 */ /* 0x001fe400078e0004 */
[----:B------:R-:W-:-:S05]  /*48bd0*/  @!P1 IMAD.MOV.U32 R15, RZ, RZ, R5 ;  /* 0x000000ffff0f9224 */ /* 0x000fca00078e0005 */
[----:B------:R4:W2:Y:S02]  /*48be0*/  @!P1 LDG.E.U16 R19, desc[UR10][R14.64] ;  /* 0x0000000a0e139981 */ /* 0x0008a4000c1e1500 */
[----:B----4-:R-:W-:Y:S02]  /*48bf0*/  @!P1 IMAD.MOV.U32 R14, RZ, RZ, R8 ;  /* 0x000000ffff0e9224 */ /* 0x010fe400078e0008 */
[----:B------:R-:W-:-:S05]  /*48c00*/  @!P1 IMAD.MOV.U32 R15, RZ, RZ, R9 ;  /* 0x000000ffff0f9224 */ /* 0x000fca00078e0009 */
[----:B------:R3:W4:Y:S01]  /*48c10*/  @!P1 LDG.E.U16 R17, desc[UR10][R14.64] ;  /* 0x0000000a0e119981 */ /* 0x000722000c1e1500 */
[----:B------:R-:W-:Y:S01]  /*48c20*/  PRMT R13, RZ, 0x7610, R13 ;  /* 0x00007610ff0d7816 */ /* 0x000fe2000000000d */
[----:B---3--:R-:W-:Y:S02]  /*48c30*/  @!P1 IMAD.MOV.U32 R15, RZ, RZ, R7 ;  /* 0x000000ffff0f9224 */ /* 0x008fe400078e0007 */
[----:B--2---:R-:W-:-:S05]  /*48c40*/  @!P1 IMAD.MOV.U32 R14, RZ, RZ, R6 ;  /* 0x000000ffff0e9224 */ /* 0x004fca00078e0006 */
[----:B------:R-:W2:Y:S04]  /*48c50*/  @!P1 LDG.E.U16 R13, desc[UR10][R14.64] ;  /* 0x0000000a0e0d9981 */ /* 0x000ea8000c1e1500 */
[----:B------:R-:W-:Y:S04]  /*48c60*/  STL [R1+0x2c84], R23 ;  /* 0x002c841701007387 */ /* 0x000fe80000100800 */
[----:B------:R-:W-:Y:S04]  /*48c70*/  STL [R1+0x2ca4], R21 ;  /* 0x002ca41501007387 */ /* 0x000fe80000100800 */
[----:B------:R-:W3:Y:S04]  /*48c80*/  LDL R5, [R1+0x1764] ;  /* 0x0017640001057983 */ /* 0x000ee80000100800 */
[----:B------:R-:W3:Y:S04]  /*48c90*/  LDL R4, [R1+0x17a0] ;  /* 0x0017a00001047983 */ /* 0x000ee80000100800 */
[----:B------:R-:W-:Y:S04]  /*48ca0*/  STL [R1+0x2c88], R19 ;  /* 0x002c881301007387 */ /* 0x000fe80000100800 */
[----:B-1----:R-:W3:Y:S04]  /*48cb0*/  LDL R12, [R1+0x17a4] ;  /* 0x0017a400010c7983 */ /* 0x002ee80000100800 */
[----:B------:R-:W3:Y:S04]  /*48cc0*/  LDL R11, [R1+0x17e0] ;  /* 0x0017e000010b7983 */ /* 0x000ee80000100800 */
[----:B----4-:R-:W-:Y:S04]  /*48cd0*/  STL [R1+0x2ca8], R17 ;  /* 0x002ca81101007387 */ /* 0x010fe80000100800 */
[----:B------:R-:W4:Y:S04]  /*48ce0*/  LDL R10, [R1+0x17f8] ;  /* 0x0017f800010a7983 */ /* 0x000f280000100800 */
[----:B------:R-:W4:Y:S04]  /*48cf0*/  LDL R9, [R1+0x854] ;  /* 0x0008540001097983 */ /* 0x000f280000100800 */
[----:B------:R-:W4:Y:S04]  /*48d00*/  LDL R8, [R1+0x858] ;  /* 0x0008580001087983 */ /* 0x000f280000100800 */
[----:B--2---:R-:W-:Y:S04]  /*48d10*/  STL [R1+0x2cac], R13 ;  /* 0x002cac0d01007387 */ /* 0x004fe80000100800 */
[----:B------:R-:W2:Y:S04]  /*48d20*/  LDL R7, [R1+0x830] ;  /* 0x0008300001077983 */ /* 0x000ea80000100800 */
[----:B------:R-:W2:Y:S01]  /*48d30*/  LDL R6, [R1+0x1768] ;  /* 0x0017680001067983 */ /* 0x000ea20000100800 */
[----:B------:R-:W-:-:S02]  /*48d40*/  PRMT R16, RZ, 0x7610, R16 ;  /* 0x00007610ff107816 */ /* 0x000fc40000000010 */
[----:B------:R-:W-:Y:S01]  /*48d50*/  PRMT R18, RZ, 0x7610, R18 ;  /* 0x00007610ff127816 */ /* 0x000fe20000000012 */
[----:B---3--:R-:W-:Y:S02]  /*48d60*/  @!P1 IMAD.MOV.U32 R15, RZ, RZ, R5 ;  /* 0x000000ffff0f9224 */ /* 0x008fe400078e0005 */
[----:B------:R-:W-:Y:S01]  /*48d70*/  @!P1 IMAD.MOV.U32 R14, RZ, RZ, R4 ;  /* 0x000000ffff0e9224 */ /* 0x000fe200078e0004 */
[----:B------:R-:W-:Y:S02]  /*48d80*/  PRMT R20, RZ, 0x7610, R20 ;  /* 0x00007610ff147816 */ /* 0x000fe40000000014 */
[----:B------:R-:W-:Y:S02]  /*48d90*/  PRMT R22, RZ, 0x7610, R22 ;  /* 0x00007610ff167816 */ /* 0x000fe40000000016 */
[----:B------:R-:W-:Y:S01]  /*48da0*/  PRMT R24, RZ, 0x7610, R24 ;  /* 0x00007610ff187816 */ /* 0x000fe20000000018 */
[----:B------:R-:W3:Y:S04]  /*48db0*/  LDL R5, [R1+0x176c] ;  /* 0x00176c0001057983 */ /* 0x000ee80000100800 */
[----:B------:R0:W3:Y:S04]  /*48dc0*/  @!P1 LDG.E.U16 R16, desc[UR10][R14.64] ;  /* 0x0000000a0e109981 */ /* 0x0000e8000c1e1500 */
[----:B------:R-:W3:Y:S01]  /*48dd0*/  LDL R4, [R1+0x17a8] ;  /* 0x0017a80001047983 */ /* 0x000ee20000100800 */
[----:B0-----:R-:W-:-:S02]  /*48de0*/  @!P1 IMAD.MOV.U32 R15, RZ, RZ, R12 ;  /* 0x000000ffff0f9224 */ /* 0x001fc400078e000c */
[----:B------:R-:W-:-:S05]  /*48df0*/  @!P1 IMAD.MOV.U32 R14, RZ, RZ, R11 ;  /* 0x000000ffff0e9224 */ /* 0x000fca00078e000b */
[----:B------:R4:W3:Y:S02]  /*48e00*/  @!P1 LDG.E.U16 R18, desc[UR10][R14.64] ;  /* 0x0000000a0e129981 */ /* 0x0008e4000c1e1500 */
[----:B----4-:R-:W-:Y:S02]  /*48e10*/  @!P1 IMAD.MOV.U32 R14, RZ, RZ, R10 ;  /* 0x000000ffff0e9224 */ /* 0x010fe400078e000a */
[----:B------:R-:W-:-:S05]  /*48e20*/  @!P1 IMAD.MOV.U32 R15, RZ, RZ, R28 ;  /* 0x000000ffff0f9224 */ /* 0x000fca00078e001c */
[----:B------:R0:W4:Y:S02]  /*48e30*/  @!P1 LDG.E.U16 R20, desc[UR10][R14.64] ;  /* 0x0000000a0e149981 */ /* 0x000124000c1e1500 */
[----:B0-----:R-:W-:Y:S02]  /*48e40*/  @!P1 IMAD.MOV.U32 R14, RZ, RZ, R8 ;  /* 0x000000ffff0e9224 */ /* 0x001fe400078e0008 */
[----:B------:R-:W-:-:S05]  /*48e50*/  @!P1 IMAD.MOV.U32 R15, RZ, RZ, R9 ;  /* 0x000000ffff0f9224 */ /* 0x000fca00078e0009 */
[----:B------:R2:W4:Y:S02]  /*48e60*/  @!P1 LDG.E.U16 R22, desc[UR10][R14.64] ;  /* 0x0000000a0e169981 */ /* 0x000524000c1e1500 */
[----:B--2---:R-:W-:Y:S02]  /*48e70*/  @!P1 IMAD.MOV.U32 R15, RZ, RZ, R7 ;  /* 0x000000ffff0f9224 */ /* 0x004fe400078e0007 */
[----:B------:R-:W-:-:S05]  /*48e80*/  @!P1 IMAD.MOV.U32 R14, RZ, RZ, R6 ;  /* 0x000000ffff0e9224 */ /* 0x000fca00078e0006 */
[----:B------:R0:W2:Y:S01]  /*48e90*/  @!P1 LDG.E.U16 R24, desc[UR10][R14.64] ;  /* 0x0000000a0e189981 */ /* 0x0000a2000c1e1500 */
[----:B------:R-:W-:-:S03]  /*48ea0*/  PRMT R26, RZ, 0x7610, R26 ;  /* 0x00007610ff1a7816 */ /* 0x000fc6000000001a */
[----:B---3--:R-:W-:Y:S01]  /*48eb0*/  STL [R1+0x2cb0], R16 ;  /* 0x002cb01001007387 */ /* 0x008fe20000100800 */
[----:B0-----:R-:W-:Y:S02]  /*48ec0*/  @!P1 IMAD.MOV.U32 R14, RZ, RZ, R4 ;  /* 0x000000ffff0e9224 */ /* 0x001fe400078e0004 */
[----:B------:R-:W-:-:S05]  /*48ed0*/  @!P1 IMAD.MOV.U32 R15, RZ, RZ, R5 ;  /* 0x000000ffff0f9224 */ /* 0x000fca00078e0005 */
[----:B------:R-:W3:Y:S04]  /*48ee0*/  @!P1 LDG.E.U16 R26, desc[UR10][R14.64] ;  /* 0x0000000a0e1a9981 */ /* 0x000ee8000c1e1500 */
[----:B------:R-:W-:Y:S04]  /*48ef0*/  STL [R1+0x2c9c], R18 ;  /* 0x002c9c1201007387 */ /* 0x000fe80000100800 */
[----:B------:R0:W-:Y:S04]  /*48f00*/  STL [R1+0x18d4], R28 ;  /* 0x0018d41c01007387 */ /* 0x0001e80000100800 */
[----:B0-----:R-:W3:Y:S04]  /*48f10*/  LDL.LU R28, [R1+0x17ac] ;  /* 0x0017ac00011c7983 */ /* 0x001ee80000300800 */
[----:B----4-:R-:W-:Y:S04]  /*48f20*/  STL [R1+0x2cb4], R20 ;  /* 0x002cb41401007387 */ /* 0x010fe80000100800 */
[----:B------:R-:W-:Y:S04]  /*48f30*/  STL [R1+0x2c8c], R22 ;  /* 0x002c8c1601007387 */ /* 0x000fe80000100800 */
[----:B--2---:R0:W-:Y:S04]  /*48f40*/  STL [R1+0x2c90], R24 ;  /* 0x002c901801007387 */ /* 0x0041e80000100800 */
[----:B------:R-:W2:Y:S04]  /*48f50*/  LDL R5, [R1+0x17e8] ;  /* 0x0017e80001057983 */ /* 0x000ea80000100800 */
[----:B0-----:R-:W4:Y:S04]  /*48f60*/  LDL.LU R24, [R1+0x1a0] ;  /* 0x0001a00001187983 */ /* 0x001f280000300800 */
        /* <DEDUP_REMOVED lines=16> */
[----:B------:R-:W-:-:S03]  /*49070*/  PRMT R29, RZ, 0x7610, R29 ;  /* 0x00007610ff1d7816 */ /* 0x000fc6000000001d */
[----:B------:R-:W4:Y:S04]  /*49080*/  LDL.LU R7, [R1+0x34] ;  /* 0x0000340001077983 */ /* 0x000f280000300800 */
[----:B------:R-:W4:Y:S04]  /*49090*/  LDL.LU R6, [R1+0xc] ;  /* 0x00000c0001067983 */ /* 0x000f280000300800 */
[----:B---3--:R0:W-:Y:S01]  /*490a0*/  STL [R1+0x2c94], R26 ;  /* 0x002c941a01007387 */ /* 0x0081e20000100800 */
[----:B------:R-:W-:-:S03]  /*490b0*/  @!P1 IMAD.MOV.U32 R15, RZ, RZ, R28 ;  /* 0x000000ffff0f9224 */ /* 0x000fc600078e001c */
[----:B0-----:R-:W3:Y:S04]  /*490c0*/  LDL.LU R26, [R1+0x1b8] ;  /* 0x0001b800011a7983 */ /* 0x001ee80000300800 */
[----:B------:R0:W-:Y:S04]  /*490d0*/  STL [R1+0x18d8], R28 ;  /* 0x0018d81c01007387 */ /* 0x0001e80000100800 */
[----:B0-----:R-:W4:Y:S01]  /*490e0*/  LDL.LU R28, [R1+0x1d0] ;  /* 0x0001d000011c7983 */ /* 0x001f220000300800 */
[----:B--2---:R-:W-:-:S05]  /*490f0*/  @!P1 IMAD.MOV.U32 R14, RZ, RZ, R5 ;  /* 0x000000ffff0e9224 */ /* 0x004fca00078e0005 */
[----:B------:R-:W2:Y:S04]  /*49100*/  @!P1 LDG.E.U16 R29, desc[UR10][R14.64] ;  /* 0x0000000a0e1d9981 */ /* 0x000ea8000c1e1500 */
[----:B------:R-:W3:Y:S01]  /*49110*/  LDL.LU R15, [R1+0x1e8] ;  /* 0x0001e800010f7983 */ /* 0x000ee20000300800 */
[----:B------:R-:W0:Y:S02]  /*49120*/  S2R R4, SR_TID.X ;  /* 0x0000000000047919 */ /* 0x000e240000002100 */
[----:B0-----:R-:W-:-:S05]  /*49130*/  LOP3.LUT R4, R4, 0x7f, RZ, 0xc0, !PT ;  /* 0x0000007f04047812 */ /* 0x001fca00078ec0ff */
[----:B------:R-:W-:-:S05]  /*49140*/  IMAD.SHL.U32 R5, R4, 0x2, RZ ;  /* 0x0000000204057824 */ /* 0x000fca00078e00ff */
[----:B------:R-:W-:-:S05]  /*49150*/  LOP3.LUT R5, R5, 0x20, RZ, 0x3c, !PT ;  /* 0x0000002005057812 */ /* 0x000fca00078e3cff */
[----:B---3--:R-:W-:Y:S04]  /*49160*/  STS.U16 [R5+UR5+0x13a00], R15 ;  /* 0x013a000f05007988 */ /* 0x008fe80008000405 */
        /* <DEDUP_REMOVED lines=18> */
[----:B--2---:R1:W-:Y:S01]  /*49290*/  STL [R1+0x2c98], R29 ;  /* 0x002c981d01007387 */ /* 0x0043e20000100800 */
[----:B0-----:R-:W-:-:S03]  /*492a0*/  IMAD.SHL.U32 R9, R4, 0x2, RZ ;  /* 0x0000000204097824 */ /* 0x001fc600078e00ff */
[----:B------:R-:W2:Y:S04]  /*492b0*/  LDL.LU R4, [R1+0x708] ;  /* 0x0007080001047983 */ /* 0x000ea80000300800 */
[----:B-1----:R-:W3:Y:S04]  /*492c0*/  LDL.LU R29, [R1+0x6a0] ;  /* 0x0006a000011d7983 */ /* 0x002ee80000300800 */
[----:B------:R-:W-:Y:S04]  /*492d0*/  STS.U16 [R5+UR5+0x1d200], R8 ;  /* 0x01d2000805007988 */ /* 0x000fe80008000405 */
[----:B------:R-:W-:Y:S04]  /*492e0*/  STS.U16 [R5+UR5+0x1da00], R7 ;  /* 0x01da000705007988 */ /* 0x000fe80008000405 */
        /* <DEDUP_REMOVED lines=25> */
[----:B------:R-:W-:-:S03]  /*49480*/  LOP3.LUT R9, R9, 0x30, RZ, 0x3c, !PT ;  /* 0x0000003009097812 */ /* 0x000fc600078e3cff */
[----:B------:R-:W4:Y:S04]  /*49490*/  LDL.LU R2, [R1+0x6cc] ;  /* 0x0006cc0001027983 */ /* 0x000f280000300800 */
[----:B------:R0:W-:Y:S04]  /*494a0*/  STS.U16 [R5+UR5+0x1fa00], R3 ;  /* 0x01fa000305007988 */ /* 0x0001e80008000405 */
[----:B--2---:R1:W-:Y:S04]  /*494b0*/  STS.U16 [R9+UR5+0x300], R4 ;  /* 0x0003000409007988 */ /* 0x0043e80008000405 */
[----:B0-----:R-:W2:Y:S04]  /*494c0*/  LDL.LU R3, [R1+0x6e0] ;  /* 0x0006e00001037983 */ /* 0x001ea80000300800 */
[----:B------:R-:W4:Y:S04]  /*494d0*/  LDL.LU R8, [R1+0x50c] ;  /* 0x00050c0001087983 */ /* 0x000f280000300800 */
[----:B------:R-:W4:Y:S04]  /*494e0*/  LDL.LU R7, [R1+0x4f8] ;  /* 0x0004f80001077983 */ /* 0x000f280000300800 */
[----:B------:R-:W4:Y:S04]  /*494f0*/  LDL.LU R6, [R1+0x4e4] ;  /* 0x0004e40001067983 */ /* 0x000f280000300800 */
[----:B------:R-:W4:Y:S04]  /*49500*/  LDL.LU R5, [R1+0x304] ;  /* 0x0003040001057983 */ /* 0x000f280000300800 */
[----:B-1----:R-:W4:Y:S04]  /*49510*/  LDL.LU R4, [R1+0x2f0] ;  /* 0x0002f00001047983 */ /* 0x002f280000300800 */
[----:B---3--:R0:W-:Y:S04]  /*49520*/  STS.U16 [R9+UR5+0xb00], R29 ;  /* 0x000b001d09007988 */ /* 0x0081e80008000405 */
[----:B0-----:R-:W3:Y:S04]  /*49530*/  LDL.LU R29, [R1+0x2d1c] ;  /* 0x002d1c00011d7983 */ /* 0x001ee80000300800 */
[----:B--2---:R-:W-:Y:S04]  /*49540*/  STS.U16 [R9+UR5+0x1300], R3 ;  /* 0x0013000309007988 */ /* 0x004fe80008000405 */
[----:B----4-:R-:W-:Y:S04]  /*49550*/  STS.U16 [R9+UR5+0x1b00], R2 ;  /* 0x001b000209007988 */ /* 0x010fe80008000405 */
[----:B------:R-:W-:Y:S04]  /*49560*/  STS.U16 [R9+UR5+0x2300], R0 ;  /* 0x0023000009007988 */ /* 0x000fe80008000405 */
[----:B---3--:R-:W-:Y:S04]  /*49570*/  STS.U16 [R9+UR5+0x2b00], R29 ;  /* 0x002b001d09007988 */ /* 0x008fe80008000405 */
        /* <DEDUP_REMOVED lines=20> */
[----:B------:R-:W-:Y:S04]  /*496c0*/  STS.U16 [R9+UR5+0xd300], R7 ;  /* 0x00d3000709007988 */ /* 0x000fe80008000405 */
[----:B------:R2:W-:Y:S04]  /*496d0*/  STS.U16 [R9+UR5+0xdb00], R6 ;  /* 0x00db000609007988 */ /* 0x0005e80008000405 */
[----:B0-----:R-:W3:Y:S04]  /*496e0*/  LDL.LU R10, [R1+0x2dc] ;  /* 0x0002dc00010a7983 */ /* 0x001ee80000300800 */
[----:B-1----:R-:W4:Y:S04]  /*496f0*/  LDL.LU R8, [R1+0x2c8] ;  /* 0x0002c80001087983 */ /* 0x002f280000300800 */
[----:B--2---:R-:W2:Y:S04]  /*49700*/  LDL.LU R6, [R1+0x290] ;  /* 0x0002900001067983 */ /* 0x004ea80000300800 */
[----:B------:R-:W-:Y:S04]  /*49710*/  STS.U16 [R9+UR5+0xe300], R5 ;  /* 0x00e3000509007988 */ /* 0x000fe80008000405 */
[----:B------:R-:W-:Y:S04]  /*49720*/  STS.U16 [R9+UR5+0xeb00], R4 ;  /* 0x00eb000409007988 */ /* 0x000fe80008000405 */
[----:B--2---:R0:W-:Y:S04]  /*49730*/  STL [R1+0x2d18], R6 ;  /* 0x002d180601007387 */ /* 0x0041e80000100800 */
[----:B0-----:R-:W2:Y:S04]  /*49740*/  LDL.LU R6, [R1+0x2b4] ;  /* 0x0002b40001067983 */ /* 0x001ea80000300800 */
        /* <DEDUP_REMOVED lines=24> */
[----:B---3--:R0:W-:Y:S04]  /*498d0*/  STS.U16 [R9+UR5+0xf300], R10 ;  /* 0x00f3000a09007988 */ /* 0x0081e80008000405 */
[----:B------:R-:W3:Y:S04]  /*498e0*/  LDL.LU R12, [R1+0x50] ;  /* 0x00005000010c7983 */ /* 0x000ee80000300800 */
[----:B----4-:R1:W-:Y:S04]  /*498f0*/  STS.U16 [R9+UR5+0xfb00], R8 ;  /* 0x00fb000809007988 */ /* 0x0103e80008000405 */
[----:B0-----:R-:W4:Y:S04]  /*49900*/  LDL.LU R10, [R1+0x30] ;  /* 0x00003000010a7983 */ /* 0x001f280000300800 */
[----:B-1----:R-:W4:Y:S04]  /*49910*/  LDL.LU R8, [R1+0x8] ;  /* 0x0000080001087983 */ /* 0x002f280000300800 */
[----:B--2---:R0:W-:Y:S04]  /*49920*/  STS.U16 [R9+UR5+0x10300], R6 ;  /* 0x0103000609007988 */ /* 0x0041e80008000405 */
[----:B0-----:R-:W2:Y:S04]  /*49930*/  LDL.LU R6, [R1+0x2d18] ;  /* 0x002d180001067983 */ /* 0x001ea80000300800 */
[----:B--2---:R0:W-:Y:S04]  /*49940*/  STS.U16 [R9+UR5+0x10b00], R6 ;  /* 0x010b000609007988 */ /* 0x0041e80008000405 */
[----:B------:R1:W-:Y:S04]  /*49950*/  STS.U16 [R9+UR5+0x11300], R5 ;  /* 0x0113000509007988 */ /* 0x0003e80008000405 */
[----:B------:R2:W-:Y:S04]  /*49960*/  STS.U16 [R9+UR5+0x11b00], R4 ;  /* 0x011b000409007988 */ /* 0x0005e80008000405 */
[----:B------:R3:W-:Y:S04]  /*49970*/  STS.U16 [R9+UR5+0x12300], R3 ;  /* 0x0123000309007988 */ /* 0x0007e80008000405 */
[----:B0-----:R-:W4:Y:S04]  /*49980*/  LDL.LU R6, [R1+0x2d14] ;  /* 0x002d140001067983 */ /* 0x001f280000300800 */
[----:B-1----:R-:W4:Y:S04]  /*49990*/  LDL.LU R5, [R1+0x2d10] ;  /* 0x002d100001057983 */ /* 0x002f280000300800 */
[----:B--2---:R-:W2:Y:S04]  /*499a0*/  LDL.LU R4, [R1+0x2d0c] ;  /* 0x002d0c0001047983 */ /* 0x004ea80000300800 */
[----:B---3--:R-:W3:Y:S04]  /*499b0*/  LDL.LU R3, [R1+0x684] ;  /* 0x0006840001037983 */ /* 0x008ee80000300800 */
[----:B---3--:R0:W-:Y:S04]  /*499c0*/  STL [R1+0x2d00], R3 ;  /* 0x002d000301007387 */ /* 0x0081e80000100800 */
[----:B0-----:R-:W3:Y:S04]  /*499d0*/  LDL.LU R3, [R1+0x6f0] ;  /* 0x0006f00001037983 */ /* 0x001ee80000300800 */
        /* <DEDUP_REMOVED lines=18> */
[----:B---3--:R0:W-:Y:S04]  /*49b00*/  STL [R1+0x2d04], R3 ;  /* 0x002d040301007387 */ /* 0x0081e80000100800 */
[----:B0-----:R-:W3:Y:S01]  /*49b10*/  LDL.LU R3, [R1+0x704] ;  /* 0x0007040001037983 */ /* 0x001ee20000300800 */
[----:B------:R-:W0:Y:S03]  /*49b20*/  S2R R7, SR_TID.X ;  /* 0x0000000000077919 */ /* 0x000e260000002100 */
[----:B------:R-:W-:Y:S04]  /*49b30*/  STS.U16 [R9+UR5+0x1bb00], R25 ;  /* 0x01bb001909007988 */ /* 0x000fe80008000405 */
[----:B------:R-:W-:Y:S04]  /*49b40*/  STS.U16 [R9+UR5+0x1c300], R27 ;  /* 0x01c3001b09007988 */ /* 0x000fe80008000405 */
[----:B------:R0:W-:Y:S04]  /*49b50*/  STS.U16 [R9+UR5+0x1cb00], R11 ;  /* 0x01cb000b09007988 */ /* 0x0001e80008000405 */
[----:B------:R-:W-:Y:S04]  /*49b60*/  STS.U16 [R9+UR5+0x1d300], R12 ;  /* 0x01d3000c09007988 */ /* 0x000fe80008000405 */
[----:B----4-:R1:W-:Y:S04]  /*49b70*/  STS.U16 [R9+UR5+0x1db00], R10 ;  /* 0x01db000a09007988 */ /* 0x0103e80008000405 */
[----:B------:R-:W-:Y:S01]  /*49b80*/  STS.U16 [R9+UR5+0x1e300], R8 ;  /* 0x01e3000809007988 */ /* 0x000fe20008000405 */
[----:B0-----:R-:W-:-:S05]  /*49b90*/  LOP3.LUT R11, R7, 0x7f, RZ, 0xc0, !PT ;  /* 0x0000007f070b7812 */ /* 0x001fca00078ec0ff */
[----:B-1----:R-:W-:Y:S01]  /*49ba0*/  IMAD.SHL.U32 R10, R11, 0x2, RZ ;  /* 0x000000020b0a7824 */ /* 0x002fe200078e00ff */
[----:B---3--:R0:W-:Y:S04]  /*49bb0*/  STL [R1+0x2d08], R3 ;  /* 0x002d080301007387 */ /* 0x0081e80000100800 */
        /* <DEDUP_REMOVED lines=10> */
[----:B0-----:R-:W-:-:S03]  /*49c60*/  LOP3.LUT R3, R7, 0x7f, RZ, 0xc0, !PT ;  /* 0x0000007f07037812 */ /* 0x001fc600078ec0ff */
[----:B------:R-:W4:Y:S04]  /*49c70*/  LDL.LU R18, [R1+0x5a8] ;  /* 0x0005a80001127983 */ /* 0x000f280000300800 */
[----:B------:R-:W4:Y:S04]  /*49c80*/  LDL.LU R16, [R1+0x594] ;  /* 0x0005940001107983 */ /* 0x000f280000300800 */
[----:B------:R-:W4:Y:S04]  /*49c90*/  LDL.LU R13, [R1+0x580] ;  /* 0x00058000010d7983 */ /* 0x000f280000300800 */
[----:B------:R-:W4:Y:S04]  /*49ca0*/  LDL.LU R17, [R1+0x56c] ;  /* 0x00056c0001117983 */ /* 0x000f280000300800 */
[----:B------:R-:W4:Y:S01]  /*49cb0*/  LDL.LU R19, [R1+0x558] ;  /* 0x0005580001137983 */ /* 0x000f220000300800 */
[----:B------:R-:W-:-:S03]  /*49cc0*/  IMAD.SHL.U32 R3, R3, 0x2, RZ ;  /* 0x0000000203037824 */ /* 0x000fc600078e00ff */
[----:B------:R-:W4:Y:S04]  /*49cd0*/  LDL.LU R21, [R1+0x544] ;  /* 0x0005440001157983 */ /* 0x000f280000300800 */
[----:B------:R-:W4:Y:S04]  /*49ce0*/  LDL.LU R23, [R1+0x530] ;  /* 0x0005300001177983 */ /* 0x000f280000300800 */
[----:B------:R-:W4:Y:S04]  /*49cf0*/  LDL.LU R25, [R1+0x51c] ;  /* 0x00051c0001197983 */ /* 0x000f280000300800 */
[----:B------:R-:W4:Y:S04]  /*49d00*/  LDL.LU R27, [R1+0x508] ;  /* 0x00050800011b7983 */ /* 0x000f280000300800 */
[----:B------:R-:W4:Y:S01]  /*49d10*/  LDL.LU R12, [R1+0x4f4] ;  /* 0x0004f400010c7983 */ /* 0x000f220000300800 */
[----:B------:R-:W-:-:S03]  /*49d20*/  LOP3.LUT R3, R3, 0x30, RZ, 0x3c, !PT ;  /* 0x0000003003037812 */ /* 0x000fc600078e3cff */
[----:B------:R-:W4:Y:S04]  /*49d30*/  LDL.LU R9, [R1+0x4e0] ;  /* 0x0004e00001097983 */ /* 0x000f280000300800 */
[----:B------:R-:W4:Y:S04]  /*49d40*/  LDL.LU R8, [R1+0x300] ;  /* 0x0003000001087983 */ /* 0x000f280000300800 */
[----:B------:R-:W4:Y:S04]  /*49d50*/  LDL.LU R7, [R1+0x2ec] ;  /* 0x0002ec0001077983 */ /* 0x000f280000300800 */
[----:B------:R0:W-:Y:S04]  /*49d60*/  STL [R1+0x2cf0], R11 ;  /* 0x002cf00b01007387 */ /* 0x0001e80000100800 */
[----:B--2---:R1:W-:Y:S04]  /*49d70*/  STS.U16 [R3+UR5+0x1eb00], R4 ;  /* 0x01eb000403007988 */ /* 0x0043e80008000405 */
[----:B------:R2:W-:Y:S04]  /*49d80*/  STS.U16 [R3+UR5+0x1f300], R5 ;  /* 0x01f3000503007988 */ /* 0x0005e80008000405 */
[----:B------:R2:W-:Y:S04]  /*49d90*/  STS.U16 [R3+UR5+0x1fb00], R6 ;  /* 0x01fb000603007988 */ /* 0x0005e80008000405 */
[----:B0-----:R-:W3:Y:S04]  /*49da0*/  LDL.LU R11, [R1+0x698] ;  /* 0x00069800010b7983 */ /* 0x001ee80000300800 */
[----:B-1----:R-:W4:Y:S04]  /*49db0*/  LDL.LU R4, [R1+0x6b4] ;  /* 0x0006b40001047983 */ /* 0x002f280000300800 */
[----:B--2---:R-:W2:Y:S04]  /*49dc0*/  LDL.LU R5, [R1+0x6c8] ;  /* 0x0006c80001057983 */ /* 0x004ea80000300800 */
[----:B------:R-:W3:Y:S01]  /*49dd0*/  LDL.LU R3, [R1+0x2d08] ;  /* 0x002d080001037983 */ /* 0x000ee20000300800 */
[----:B------:R-:W-:-:S03]  /*49de0*/  LOP3.LUT R10, R10, 0x40, RZ, 0x3c, !PT ;  /* 0x000000400a0a7812 */ /* 0x000fc600078e3cff */
[----:B------:R-:W4:Y:S04]  /*49df0*/  LDL.LU R6, [R1+0x6dc] ;  /* 0x0006dc0001067983 */ /* 0x000f280000300800 */
[----:B---3--:R0:W-:Y:S04]  /*49e00*/  STS.U16 [R10+UR5+0x400], R3 ;  /* 0x000400030a007988 */ /* 0x0081e80008000405 */
[----:B0-----:R-:W3:Y:S04]  /*49e10*/  LDL.LU R3, [R1+0x2d04] ;  /* 0x002d040001037983 */ /* 0x001ee80000300800 */
[----:B---3--:R0:W-:Y:S04]  /*49e20*/  STS.U16 [R10+UR5+0xc00], R3 ;  /* 0x000c00030a007988 */ /* 0x0081e80008000405 */
[----:B----4-:R-:W-:Y:S04]  /*49e30*/  STS.U16 [R10+UR5+0x1400], R6 ;  /* 0x001400060a007988 */ /* 0x010fe80008000405 */
[----:B--2---:R-:W-:Y:S04]  /*49e40*/  STS.U16 [R10+UR5+0x1c00], R5 ;  /* 0x001c00050a007988 */ /* 0x004fe80008000405 */
[----:B------:R-:W-:Y:S04]  /*49e50*/  STS.U16 [R10+UR5+0x2400], R4 ;  /* 0x002400040a007988 */ /* 0x000fe80008000405 */
[----:B------:R1:W-:Y:S04]  /*49e60*/  STS.U16 [R10+UR5+0x2c00], R11 ;  /* 0x002c000b0a007988 */ /* 0x0003e80008000405 */
[----:B0-----:R-:W2:Y:S04]  /*49e70*/  LDL.LU R3, [R1+0x2d00] ;  /* 0x002d000001037983 */ /* 0x001ea80000300800 */
[----:B-1----:R-:W3:Y:S04]  /*49e80*/  LDL.LU R11, [R1+0x27c] ;  /* 0x00027c00010b7983 */ /* 0x002ee80000300800 */
[----:B---3--:R0:W-:Y:S04]  /*49e90*/  STL [R1+0x2cf4], R11 ;  /* 0x002cf40b01007387 */ /* 0x0081e80000100800 */
[----:B0-----:R-:W3:Y:S04]  /*49ea0*/  LDL.LU R11, [R1+0x2b0] ;  /* 0x0002b000010b7983 */ /* 0x001ee80000300800 */
[----:B---3--:R0:W-:Y:S04]  /*49eb0*/  STL [R1+0x2cf8], R11 ;  /* 0x002cf80b01007387 */ /* 0x0081e80000100800 */
[----:B0-----:R-:W3:Y:S04]  /*49ec0*/  LDL.LU R11, [R1+0x2c4] ;  /* 0x0002c400010b7983 */ /* 0x001ee80000300800 */
        /* <DEDUP_REMOVED lines=25> */
[----:B0-----:R-:W2:Y:S04]  /*4a060*/  LDL.LU R11, [R1+0x2d8] ;  /* 0x0002d800010b7983 */ /* 0x001ea80000300800 */
        /* <DEDUP_REMOVED lines=31> */
[----:B--2---:R0:W-:Y:S04]  /*4a260*/  STS.U16 [R10+UR5+0x10400], R11 ;  /* 0x0104000b0a007988 */ /* 0x0041e80008000405 */
[----:B0-----:R-:W2:Y:S04]  /*4a270*/  LDL.LU R11, [R1+0x2cf4] ;  /* 0x002cf400010b7983 */ /* 0x001ea80000300800 */
[----:B--2---:R0:W-:Y:S04]  /*4a280*/  STS.U16 [R10+UR5+0x10c00], R11 ;  /* 0x010c000b0a007988 */ /* 0x0041e80008000405 */
[----:B---3--:R1:W-:Y:S04]  /*4a290*/  STS.U16 [R10+UR5+0x11400], R9 ;  /* 0x011400090a007988 */ /* 0x0083e80008000405 */
[----:B----4-:R2:W-:Y:S04]  /*4a2a0*/  STS.U16 [R10+UR5+0x11c00], R8 ;  /* 0x011c00080a007988 */ /* 0x0105e80008000405 */
[----:B------:R3:W-:Y:S04]  /*4a2b0*/  STS.U16 [R10+UR5+0x12400], R7 ;  /* 0x012400070a007988 */ /* 0x0007e80008000405 */
[----:B------:R4:W-:Y:S04]  /*4a2c0*/  STS.U16 [R10+UR5+0x12c00], R6 ;  /* 0x012c00060a007988 */ /* 0x0009e80008000405 */
[----:B0-----:R-:W4:Y:S04]  /*4a2d0*/  LDL.LU R11, [R1+0x2cf0] ;  /* 0x002cf000010b7983 */ /* 0x001f280000300800 */
[----:B-1----:R-:W4:Y:S04]  /*4a2e0*/  LDL.LU R9, [R1+0x2cec] ;  /* 0x002cec0001097983 */ /* 0x002f280000300800 */
[----:B--2---:R-:W2:Y:S04]  /*4a2f0*/  LDL.LU R8, [R1+0x2ce8] ;  /* 0x002ce80001087983 */ /* 0x004ea80000300800 */
[----:B---3--:R-:W3:Y:S04]  /*4a300*/  LDL.LU R7, [R1+0x2ce4] ;  /* 0x002ce40001077983 */ /* 0x008ee80000300800 */
[----:B----4-:R-:W4:Y:S04]  /*4a310*/  LDL.LU R6, [R1+0x694] ;  /* 0x0006940001067983 */ /* 0x010f280000300800 */
[----:B----4-:R0:W-:Y:S04]  /*4a320*/  STL [R1+0x2cdc], R6 ;  /* 0x002cdc0601007387 */ /* 0x0101e80000100800 */
[----:B0-----:R-:W4:Y:S04]  /*4a330*/  LDL.LU R6, [R1+0x6ec] ;  /* 0x0006ec0001067983 */ /* 0x001f280000300800 */
        /* <DEDUP_REMOVED lines=16> */
[----:B----4-:R0:W-:Y:S04]  /*4a440*/  STL [R1+0x2ce0], R6 ;  /* 0x002ce00601007387 */ /* 0x0101e80000100800 */
        /* <DEDUP_REMOVED lines=12> */
[----:B------:R1:W-:Y:S04]  /*4a510*/  STS.U16 [R10+UR5+0x1bc00], R19 ;  /* 0x01bc00130a007988 */ /* 0x0003e80008000405 */
[----:B------:R-:W4:Y:S04]  /*4a520*/  LDL.LU R24, [R1+0x5b8] ;  /* 0x0005b80001187983 */ /* 0x000f280000300800 */
[----:B------:R2:W-:Y:S04]  /*4a530*/  STS.U16 [R10+UR5+0x1c400], R21 ;  /* 0x01c400150a007988 */ /* 0x0005e80008000405 */
[----:B------:R-:W4:Y:S04]  /*4a540*/  LDL.LU R22, [R1+0x5a4] ;  /* 0x0005a40001167983 */ /* 0x000f280000300800 */
[----:B------:R-:W-:Y:S04]  /*4a550*/  STS.U16 [R10+UR5+0x1cc00], R23 ;  /* 0x01cc00170a007988 */ /* 0x000fe80008000405 */
[----:B------:R-:W4:Y:S04]  /*4a560*/  LDL.LU R20, [R1+0x590] ;  /* 0x0005900001147983 */ /* 0x000f280000300800 */
[----:B------:R-:W-:Y:S04]  /*4a570*/  STS.U16 [R10+UR5+0x1d400], R25 ;  /* 0x01d400190a007988 */ /* 0x000fe80008000405 */
[----:B------:R-:W4:Y:S04]  /*4a580*/  LDL.LU R18, [R1+0x57c] ;  /* 0x00057c0001127983 */ /* 0x000f280000300800 */
[----:B------:R3:W-:Y:S04]  /*4a590*/  STS.U16 [R10+UR5+0x1dc00], R27 ;  /* 0x01dc001b0a007988 */ /* 0x0007e80008000405 */
[----:B------:R-:W4:Y:S04]  /*4a5a0*/  LDL.LU R16, [R1+0x568] ;  /* 0x0005680001107983 */ /* 0x000f280000300800 */
[----:B------:R3:W-:Y:S04]  /*4a5b0*/  STS.U16 [R10+UR5+0x1e400], R12 ;  /* 0x01e4000c0a007988 */ /* 0x0007e80008000405 */
[----:B------:R-:W4:Y:S04]  /*4a5c0*/  LDL.LU R13, [R1+0x554] ;  /* 0x00055400010d7983 */ /* 0x000f280000300800 */
[----:B0-----:R-:W4:Y:S04]  /*4a5d0*/  LDL.LU R17, [R1+0x540] ;  /* 0x0005400001117983 */ /* 0x001f280000300800 */
[----:B-1----:R-:W4:Y:S04]  /*4a5e0*/  LDL.LU R19, [R1+0x52c] ;  /* 0x00052c0001137983 */ /* 0x002f280000300800 */
[----:B--2---:R-:W2:Y:S04]  /*4a5f0*/  LDL.LU R21, [R1+0x518] ;  /* 0x0005180001157983 */ /* 0x004ea80000300800 */
[----:B---3--:R0:W-:Y:S04]  /*4a600*/  STS.U16 [R10+UR5+0x1ec00], R7 ;  /* 0x01ec00070a007988 */ /* 0x0081e80008000405 */
[----:B------:R-:W3:Y:S01]  /*4a610*/  LDL.LU R27, [R1+0x504] ;  /* 0x00050400011b7983 */ /* 0x000ee20000300800 */
[----:B------:R-:W-:-:S03]  /*4a620*/  IMAD.SHL.U32 R12, R11, 0x2, RZ ;  /* 0x000000020b0c7824 */ /* 0x000fc600078e00ff */
[----:B------:R1:W-:Y:S04]  /*4a630*/  STS.U16 [R10+UR5+0x1f400], R8 ;  /* 0x01f400080a007988 */ /* 0x0003e80008000405 */
[----:B------:R1:W-:Y:S04]  /*4a640*/  STS.U16 [R10+UR5+0x1fc00], R9 ;  /* 0x01fc00090a007988 */ /* 0x0003e80008000405 */
[----:B0-----:R-:W2:Y:S01]  /*4a650*/  LDL.LU R7, [R1+0x6b0] ;  /* 0x0006b00001077983 */ /* 0x001ea20000300800 */
[----:B------:R-:W-:-:S03]  /*4a660*/  LOP3.LUT R12, R12, 0x50, RZ, 0x3c, !PT ;  /* 0x000000500c0c7812 */ /* 0x000fc600078e3cff */
[----:B-1----:R-:W3:Y:S04]  /*4a670*/  LDL.LU R8, [R1+0x6c4] ;  /* 0x0006c40001087983 */ /* 0x002ee80000300800 */
[----:B------:R-:W2:Y:S04]  /*4a680*/  LDL.LU R9, [R1+0x6d8] ;  /* 0x0006d80001097983 */ /* 0x000ea80000300800 */
[----:B------:R-:W3:Y:S04]  /*4a690*/  LDL.LU R23, [R1+0x4f0] ;  /* 0x0004f00001177983 */ /* 0x000ee80000300800 */
[----:B------:R-:W3:Y:S04]  /*4a6a0*/  LDL.LU R25, [R1+0x49c] ;  /* 0x00049c0001197983 */ /* 0x000ee80000300800 */
[----:B------:R-:W3:Y:S04]  /*4a6b0*/  LDL.LU R11, [R1+0x2fc] ;  /* 0x0002fc00010b7983 */ /* 0x000ee80000300800 */
[----:B------:R-:W3:Y:S04]  /*4a6c0*/  LDL.LU R10, [R1+0x2e8] ;  /* 0x0002e800010a7983 */ /* 0x000ee80000300800 */
[----:B----4-:R0:W-:Y:S04]  /*4a6d0*/  STS.U16 [R12+UR5+0x500], R6 ;  /* 0x000500060c007988 */ /* 0x0101e80008000405 */
[----:B0-----:R-:W4:Y:S04]  /*4a6e0*/  LDL.LU R6, [R1+0x2ce0] ;  /* 0x002ce00001067983 */ /* 0x001f280000300800 */
[----:B----4-:R0:W-:Y:S04]  /*4a6f0*/  STS.U16 [R12+UR5+0xd00], R6 ;  /* 0x000d00060c007988 */ /* 0x0101e80008000405 */
[----:B0-----:R-:W4:Y:S04]  /*4a700*/  LDL.LU R6, [R1+0x2cdc] ;  /* 0x002cdc0001067983 */ /* 0x001f280000300800 */
[----:B--2---:R-:W-:Y:S04]  /*4a710*/  STS.U16 [R12+UR5+0x1500], R9 ;  /* 0x001500090c007988 */ /* 0x004fe80008000405 */
[----:B---3--:R-:W-:Y:S04]  /*4a720*/  STS.U16 [R12+UR5+0x1d00], R8 ;  /* 0x001d00080c007988 */ /* 0x008fe80008000405 */
[----:B------:R-:W-:Y:S04]  /*4a730*/  STS.U16 [R12+UR5+0x2500], R7 ;  /* 0x002500070c007988 */ /* 0x000fe80008000405 */
        /* <DEDUP_REMOVED lines=21> */
[----:B------:R-:W-:Y:S04]  /*4a890*/  STS.U16 [R12+UR5+0xd500], R23 ;  /* 0x00d500170c007988 */ /* 0x000fe80008000405 */
[----:B------:R-:W-:Y:S04]  /*4a8a0*/  STS.U16 [R12+UR5+0xdd00], R25 ;  /* 0x00dd00190c007988 */ /* 0x000fe80008000405 */
[----:B------:R1:W-:Y:S04]  /*4a8b0*/  STS.U16 [R12+UR5+0xe500], R11 ;  /* 0x00e5000b0c007988 */ /* 0x0003e80008000405 */
[----:B0-----:R-:W2:Y:S04]  /*4a8c0*/  LDL.LU R27, [R1+0x2d4] ;  /* 0x0002d400011b7983 */ /* 0x001ea80000300800 */
[----:B-1----:R-:W3:Y:S04]  /*4a8d0*/  LDL.LU R11, [R1+0x278] ;  /* 0x00027800010b7983 */ /* 0x002ee80000300800 */
[----:B---3--:R0:W-:Y:S04]  /*4a8e0*/  STL [R1+0x2cd4], R11 ;  /* 0x002cd40b01007387 */ /* 0x0081e80000100800 */
[----:B0-----:R-:W3:Y:S04]  /*4a8f0*/  LDL.LU R11, [R1+0x29c] ;  /* 0x00029c00010b7983 */ /* 0x001ee80000300800 */
        /* <DEDUP_REMOVED lines=29> */
[----:B------:R-:W2:Y:S04]  /*4aad0*/  LDL.LU R25, [R1+0x10] ;  /* 0x0000100001197983 */ /* 0x000ea80000300800 */
[----:B0-----:R-:W2:Y:S04]  /*4aae0*/  LDL.LU R27, [R1] ;  /* 0x00000000011b7983 */ /* 0x001ea80000300800 */
[----:B---3--:R0:W-:Y:S04]  /*4aaf0*/  STS.U16 [R12+UR5+0xfd00], R11 ;  /* 0x00fd000b0c007988 */ /* 0x0081e80008000405 */
[----:B0-----:R-:W3:Y:S04]  /*4ab00*/  LDL.LU R11, [R1+0x2cd8] ;  /* 0x002cd800010b7983 */ /* 0x001ee80000300800 */
[----:B---3--:R0:W-:Y:S04]  /*4ab10*/  STS.U16 [R12+UR5+0x10500], R11 ;  /* 0x0105000b0c007988 */ /* 0x0081e80008000405 */
[----:B0-----:R-:W3:Y:S04]  /*4ab20*/  LDL.LU R11, [R1+0x2cd4] ;  /* 0x002cd400010b7983 */ /* 0x001ee80000300800 */
[----:B---3--:R0:W-:Y:S04]  /*4ab30*/  STS.U16 [R12+UR5+0x10d00], R11 ;  /* 0x010d000b0c007988 */ /* 0x0081e80008000405 */
[----:B----4-:R1:W-:Y:S04]  /*4ab40*/  STS.U16 [R12+UR5+0x11500], R10 ;  /* 0x0115000a0c007988 */ /* 0x0103e80008000405 */
[----:B0-----:R-:W3:Y:S04]  /*4ab50*/  LDL.LU R11, [R1+0x2cd0] ;  /* 0x002cd000010b7983 */ /* 0x001ee80000300800 */
[----:B-1----:R-:W4:Y:S04]  /*4ab60*/  LDL.LU R10, [R1+0x2ccc] ;  /* 0x002ccc00010a7983 */ /* 0x002f280000300800 */
[----:B------:R0:W-:Y:S04]  /*4ab70*/  STS.U16 [R12+UR5+0x11d00], R9 ;  /* 0x011d00090c007988 */ /* 0x0001e80008000405 */
        /* <DEDUP_REMOVED lines=19> */
[----:B0-----:R-:W3:Y:S04]  /*4acb0*/  LDL.LU R9, [R1+0x6d4] ;  /* 0x0006d40001097983 */ /* 0x001ee80000300800 */
[----:B-1----:R-:W3:Y:S04]  /*4acc0*/  LDL.LU R8, [R1+0x6c0] ;  /* 0x0006c00001087983 */ /* 0x002ee80000300800 */
[----:B--2---:R-:W2:Y:S04]  /*4acd0*/  LDL.LU R7, [R1+0x6a8] ;  /* 0x0006a80001077983 */ /* 0x004ea80000300800 */
[----:B------:R-:W2:Y:S04]  /*4ace0*/  LDL.LU R6, [R1+0x690] ;  /* 0x0006900001067983 */ /* 0x000ea80000300800 */
[----:B------:R-:W2:Y:S04]  /*4acf0*/  LDL.LU R5, [R1+0x67c] ;  /* 0x00067c0001057983 */ /* 0x000ea80000300800 */
[----:B------:R-:W2:Y:S04]  /*4ad00*/  LDL.LU R4, [R1+0x668] ;  /* 0x0006680001047983 */ /* 0x000ea80000300800 */
[----:B------:R-:W2:Y:S04]  /*4ad10*/  LDL.LU R3, [R1+0x654] ;  /* 0x0006540001037983 */ /* 0x000ea80000300800 */
[----:B------:R-:W2:Y:S04]  /*4ad20*/  LDL.LU R2, [R1+0x640] ;  /* 0x0006400001027983 */ /* 0x000ea80000300800 */
[----:B------:R-:W2:Y:S01]  /*4ad30*/  LDL.LU R0, [R1+0x62c] ;  /* 0x00062c0001007983 */ /* 0x000ea20000300800 */
[----:B------:R-:W0:Y:S03]  /*4ad40*/  S2R R23, SR_TID.X ;  /* 0x0000000000177919 */ /* 0x000e260000002100 */
        /* <DEDUP_REMOVED lines=8> */
[----:B------:R1:W-:Y:S04]  /*4add0*/  STS.U16 [R12+UR5+0x1bd00], R13 ;  /* 0x01bd000d0c007988 */ /* 0x0003e80008000405 */
[----:B------:R-:W2:Y:S04]  /*4ade0*/  LDL.LU R16, [R1+0x578] ;  /* 0x0005780001107983 */ /* 0x000ea80000300800 */
[----:B------:R0:W-:Y:S04]  /*4adf0*/  STS.U16 [R12+UR5+0x1c500], R17 ;  /* 0x01c500110c007988 */ /* 0x0001e80008000405 */
[----:B------:R0:W-:Y:S04]  /*4ae00*/  STS.U16 [R12+UR5+0x1cd00], R19 ;  /* 0x01cd00130c007988 */ /* 0x0001e80008000405 */
[----:B------:R0:W-:Y:S04]  /*4ae10*/  STS.U16 [R12+UR5+0x1d500], R21 ;  /* 0x01d500150c007988 */ /* 0x0001e80008000405 */
[----:B------:R0:W-:Y:S04]  /*4ae20*/  STS.U16 [R12+UR5+0x1dd00], R25 ;  /* 0x01dd00190c007988 */ /* 0x0001e80008000405 */
[----:B------:R0:W-:Y:S04]  /*4ae30*/  STS.U16 [R12+UR5+0x1e500], R27 ;  /* 0x01e5001b0c007988 */ /* 0x0001e80008000405 */
[----:B-1----:R-:W2:Y:S04]  /*4ae40*/  LDL.LU R13, [R1+0x564] ;  /* 0x00056400010d7983 */ /* 0x002ea80000300800 */
[----:B0-----:R-:W2:Y:S04]  /*4ae50*/  LDL.LU R17, [R1+0x550] ;  /* 0x0005500001117983 */ /* 0x001ea80000300800 */
[----:B------:R-:W2:Y:S04]  /*4ae60*/  LDL.LU R19, [R1+0x53c] ;  /* 0x00053c0001137983 */ /* 0x000ea80000300800 */
[----:B------:R-:W2:Y:S04]  /*4ae70*/  LDL.LU R21, [R1+0x528] ;  /* 0x0005280001157983 */ /* 0x000ea80000300800 */
[----:B------:R-:W2:Y:S04]  /*4ae80*/  LDL.LU R25, [R1+0x514] ;  /* 0x0005140001197983 */ /* 0x000ea80000300800 */
[----:B------:R-:W2:Y:S01]  /*4ae90*/  LDL.LU R27, [R1+0x500] ;  /* 0x00050000011b7983 */ /* 0x000ea20000300800 */
[----:B------:R-:W-:-:S05]  /*4aea0*/  LOP3.LUT R23, R23, 0x7f, RZ, 0xc0, !PT ;  /* 0x0000007f17177812 */ /* 0x000fca00078ec0ff */
[----:B------:R-:W-:Y:S01]  /*4aeb0*/  IMAD.SHL.U32 R18, R23, 0x2, RZ ;  /* 0x0000000217127824 */ /* 0x000fe200078e00ff */
[----:B------:R0:W-:Y:S04]  /*4aec0*/  STL [R1+0x2cb8], R23 ;  /* 0x002cb81701007387 */ /* 0x0001e80000100800 */
[----:B0-----:R-:W2:Y:S04]  /*4aed0*/  LDL.LU R23, [R1+0x6e8] ;  /* 0x0006e80001177983 */ /* 0x001ea80000300800 */
[----:B----4-:R0:W-:Y:S04]  /*4aee0*/  STS.U16 [R12+UR5+0x1ed00], R10 ;  /* 0x01ed000a0c007988 */ /* 0x0101e80008000405 */
[----:B---3--:R1:W-:Y:S04]  /*4aef0*/  STS.U16 [R12+UR5+0x1f500], R11 ;  /* 0x01f5000b0c007988 */ /* 0x0083e80008000405 */
[----:B0-----:R-:W3:Y:S04]  /*4af00*/  LDL.LU R10, [R1+0x6fc] ;  /* 0x0006fc00010a7983 */ /* 0x001ee80000300800 */
[----:B-1----:R-:W4:Y:S01]  /*4af10*/  LDL.LU R12, [R1+0x2cc8] ;  /* 0x002cc800010c7983 */ /* 0x002f220000300800 */
[----:B------:R-:W0:Y:S01]  /*4af20*/  S2R R11, SR_TID.X ;  /* 0x00000000000b7919 */ /* 0x000e220000002100 */
[----:B------:R-:W-:-:S02]  /*4af30*/  LOP3.LUT R18, R18, 0x60, RZ, 0x3c, !PT ;  /* 0x0000006012127812 */ /* 0x000fc400078e3cff */
[----:B0-----:R-:W-:-:S05]  /*4af40*/  LOP3.LUT R11, R11, 0x7f, RZ, 0xc0, !PT ;  /* 0x0000007f0b0b7812 */ /* 0x001fca00078ec0ff */
[----:B------:R-:W-:-:S05]  /*4af50*/  IMAD.SHL.U32 R11, R11, 0x2, RZ ;  /* 0x000000020b0b7824 */ /* 0x000fca00078e00ff */
[----:B------:R-:W-:-:S05]  /*4af60*/  LOP3.LUT R11, R11, 0x50, RZ, 0x3c, !PT ;  /* 0x000000500b0b7812 */ /* 0x000fca00078e3cff */
[----:B----4-:R-:W-:Y:S04]  /*4af70*/  STS.U16 [R11+UR5+0x1fd00], R12 ;  /* 0x01fd000c0b007988 */ /* 0x010fe80008000405 */
[----:B---3--:R-:W-:Y:S04]  /*4af80*/  STS.U16 [R18+UR5+0x600], R10 ;  /* 0x0006000a12007988 */ /* 0x008fe80008000405 */
[----:B--2---:R0:W-:Y:S04]  /*4af90*/  STS.U16 [R18+UR5+0xe00], R23 ;  /* 0x000e001712007988 */ /* 0x0041e80008000405 */
[----:B0-----:R-:W2:Y:S04]  /*4afa0*/  LDL.LU R23, [R1+0x2e4] ;  /* 0x0002e40001177983 */ /* 0x001ea80000300800 */
[----:B--2---:R0:W-:Y:S04]  /*4afb0*/  STL [R1+0x2cbc], R23 ;  /* 0x002cbc1701007387 */ /* 0x0041e80000100800 */
[----:B0-----:R-:W2:Y:S04]  /*4afc0*/  LDL.LU R23, [R1+0x2f8] ;  /* 0x0002f80001177983 */ /* 0x001ea80000300800 */
[----:B--2---:R0:W-:Y:S04]  /*4afd0*/  STL [R1+0x2cc0], R23 ;  /* 0x002cc01701007387 */ /* 0x0041e80000100800 */
[----:B0-----:R-:W2:Y:S04]  /*4afe0*/  LDL.LU R23, [R1+0x30c] ;  /* 0x00030c0001177983 */ /* 0x001ea80000300800 */
        /* <DEDUP_REMOVED lines=22> */
[----:B--2---:R0:W-:Y:S04]  /*4b150*/  STL [R1+0x2cc4], R23 ;  /* 0x002cc41701007387 */ /* 0x0041e80000100800 */
[----:B0-----:R-:W2:Y:S04]  /*4b160*/  LDL.LU R23, [R1+0x4ec] ;  /* 0x0004ec0001177983 */ /* 0x001ea80000300800 */
[----:B------:R-:W3:Y:S04]  /*4b170*/  LDL.LU R20, [R1+0x2d0] ;  /* 0x0002d00001147983 */ /* 0x000ee80000300800 */
[----:B------:R-:W4:Y:S04]  /*4b180*/  LDL.LU R16, [R1+0x2bc] ;  /* 0x0002bc0001107983 */ /* 0x000f280000300800 */
[----:B------:R-:W4:Y:S04]  /*4b190*/  LDL.LU R13, [R1+0x298] ;  /* 0x00029800010d7983 */ /* 0x000f280000300800 */
[----:B------:R-:W4:Y:S04]  /*4b1a0*/  LDL.LU R17, [R1+0x274] ;  /* 0x0002740001117983 */ /* 0x000f280000300800 */
[----:B------:R0:W-:Y:S04]  /*4b1b0*/  STS.U16 [R18+UR5+0xc600], R25 ;  /* 0x00c6001912007988 */ /* 0x0001e80008000405 */
[----:B------:R-:W4:Y:S04]  /*4b1c0*/  LDL.LU R21, [R1+0x260] ;  /* 0x0002600001157983 */ /* 0x000f280000300800 */
        /* <DEDUP_REMOVED lines=22> */
[----:B0-----:R-:W4:Y:S04]  /*4b330*/  LDL.LU R27, [R1+0x1c] ;  /* 0x00001c00011b7983 */ /* 0x001f280000300800 */
        /* <DEDUP_REMOVED lines=17> */
[----:B------:R-:W2:Y:S04]  /*4b450*/  LDL.LU R21, [R1+0x2ca4] ;  /* 0x002ca40001157983 */ /* 0x000ea80000300800 */
[----:B------:R0:W-:Y:S04]  /*4b460*/  STS.U16 [R18+UR5+0x11e00], R25 ;  /* 0x011e001912007988 */ /* 0x0001e80008000405 */
        /* <DEDUP_REMOVED lines=38> */
[----:B------:R-:W-:-:S03]  /*4b6d0*/  IMAD.SHL.U32 R2, R23, 0x2, RZ ;  /* 0x0000000217027824 */ /* 0x000fc600078e00ff */
[----:B---3--:R0:W-:Y:S04]  /*4b6e0*/  STS.U16 [R18+UR5+0x1ce00], R25 ;  /* 0x01ce001912007988 */ /* 0x0081e80008000405 */
[----:B--2---:R1:W-:Y:S04]  /*4b6f0*/  STS.U16 [R18+UR5+0x1d600], R21 ;  /* 0x01d6001512007988 */ /* 0x0043e80008000405 */
[----:B----4-:R2:W-:Y:S04]  /*4b700*/  STS.U16 [R18+UR5+0x1de00], R17 ;  /* 0x01de001112007988 */ /* 0x0105e80008000405 */
[----:B------:R3:W-:Y:S04]  /*4b710*/  STS.U16 [R18+UR5+0x1e600], R13 ;  /* 0x01e6000d12007988 */ /* 0x0007e80008000405 */
[----:B0-----:R-:W4:Y:S04]  /*4b720*/  LDL.LU R25, [R1+0x6a4] ;  /* 0x0006a40001197983 */ /* 0x001f280000300800 */
[----:B-1----:R-:W4:Y:S04]  /*4b730*/  LDL.LU R21, [R1+0x6d0] ;  /* 0x0006d00001157983 */ /* 0x002f280000300800 */
[----:B--2---:R-:W2:Y:S04]  /*4b740*/  LDL.LU R17, [R1+0x6e4] ;  /* 0x0006e40001117983 */ /* 0x004ea80000300800 */
[----:B---3--:R-:W3:Y:S04]  /*4b750*/  LDL.LU R13, [R1+0x6f8] ;  /* 0x0006f800010d7983 */ /* 0x008ee80000300800 */
[----:B------:R-:W4:Y:S04]  /*4b760*/  LDL.LU R26, [R1+0x560] ;  /* 0x00056000011a7983 */ /* 0x000f280000300800 */
[----:B------:R-:W4:Y:S04]  /*4b770*/  LDL.LU R24, [R1+0x54c] ;  /* 0x00054c0001187983 */ /* 0x000f280000300800 */
[----:B------:R-:W4:Y:S04]  /*4b780*/  LDL.LU R22, [R1+0x538] ;  /* 0x0005380001167983 */ /* 0x000f280000300800 */
[----:B------:R-:W4:Y:S04]  /*4b790*/  LDL.LU R19, [R1+0x524] ;  /* 0x0005240001137983 */ /* 0x000f280000300800 */
[----:B------:R-:W4:Y:S04]  /*4b7a0*/  LDL.LU R23, [R1+0x510] ;  /* 0x0005100001177983 */ /* 0x000f280000300800 */
[----:B------:R0:W-:Y:S04]  /*4b7b0*/  STS.U16 [R18+UR5+0x1ee00], R16 ;  /* 0x01ee001012007988 */ /* 0x0001e80008000405 */
[----:B0-----:R-:W2:Y:S01]  /*4b7c0*/  LDL.LU R18, [R1+0x2c9c] ;  /* 0x002c9c0001127983 */ /* 0x001ea20000300800 */
[----:B------:R-:W0:Y:S01]  /*4b7d0*/  S2R R16, SR_TID.X ;  /* 0x0000000000107919 */ /* 0x000e220000002100 */
[----:B------:R-:W-:-:S02]  /*4b7e0*/  LOP3.LUT R2, R2, 0x70, RZ, 0x3c, !PT ;  /* 0x0000007002027812 */ /* 0x000fc400078e3cff */
[----:B0-----:R-:W-:-:S05]  /*4b7f0*/  LOP3.LUT R16, R16, 0x7f, RZ, 0xc0, !PT ;  /* 0x0000007f10107812 */ /* 0x001fca00078ec0ff */
[----:B------:R-:W-:-:S05]  /*4b800*/  IMAD.SHL.U32 R16, R16, 0x2, RZ ;  /* 0x0000000210107824 */ /* 0x000fca00078e00ff */
[----:B------:R-:W-:-:S05]  /*4b810*/  LOP3.LUT R16, R16, 0x60, RZ, 0x3c, !PT ;  /* 0x0000006010107812 */ /* 0x000fca00078e3cff */
[----:B--2---:R-:W-:Y:S04]  /*4b820*/  STS.U16 [R16+UR5+0x1f600], R18 ;  /* 0x01f6001210007988 */ /* 0x004fe80008000405 */
[----:B------:R-:W-:Y:S04]  /*4b830*/  STS.U16 [R16+UR5+0x1fe00], R20 ;  /* 0x01fe001410007988 */ /* 0x000fe80008000405 */
[----:B---3--:R-:W-:Y:S04]  /*4b840*/  STS.U16 [R2+UR5+0x700], R13 ;  /* 0x0007000d02007988 */ /* 0x008fe80008000405 */
[----:B------:R-:W-:Y:S04]  /*4b850*/  STS.U16 [R2+UR5+0xf00], R17 ;  /* 0x000f001102007988 */ /* 0x000fe80008000405 */
[----:B----4-:R-:W-:Y:S04]  /*4b860*/  STS.U16 [R2+UR5+0x1700], R21 ;  /* 0x0017001502007988 */ /* 0x010fe80008000405 */
[----:B------:R0:W-:Y:S04]  /*4b870*/  STS.U16 [R2+UR5+0x1f00], R27 ;  /* 0x001f001b02007988 */ /* 0x0001e80008000405 */
        /* <DEDUP_REMOVED lines=18> */
[----:B------:R4:W-:Y:S04]  /*4b9a0*/  STS.U16 [R2+UR5+0xaf00], R24 ;  /* 0x00af001802007988 */ /* 0x0009e80008000405 */
[----:B------:R4:W-:Y:S04]  /*4b9b0*/  STS.U16 [R2+UR5+0xb700], R22 ;  /* 0x00b7001602007988 */ /* 0x0009e80008000405 */
[----:B0-----:R-:W2:Y:S04]  /*4b9c0*/  LDL.LU R14, [R1+0x4e8] ;  /* 0x0004e800010e7983 */ /* 0x001ea80000300800 */
[----:B-1----:R-:W2:Y:S04]  /*4b9d0*/  LDL.LU R15, [R1+0x308] ;  /* 0x00030800010f7983 */ /* 0x002ea80000300800 */
[----:B------:R-:W2:Y:S04]  /*4b9e0*/  LDL.LU R29, [R1+0x2f4] ;  /* 0x0002f400011d7983 */ /* 0x000ea80000300800 */
[----:B---3--:R-:W3:Y:S04]  /*4b9f0*/  LDL.LU R26, [R1+0x2e0] ;  /* 0x0002e000011a7983 */ /* 0x008ee80000300800 */
[----:B----4-:R-:W4:Y:S04]  /*4ba00*/  LDL.LU R24, [R1+0x2cc] ;  /* 0x0002cc0001187983 */ /* 0x010f280000300800 */
[----:B------:R0:W-:Y:S04]  /*4ba10*/  STS.U16 [R2+UR5+0xbf00], R19 ;  /* 0x00bf001302007988 */ /* 0x0001e80008000405 */
[----:B------:R-:W4:Y:S04]  /*4ba20*/  LDL.LU R22, [R1+0x2b8] ;  /* 0x0002b80001167983 */ /* 0x000f280000300800 */
[----:B------:R1:W-:Y:S04]  /*4ba30*/  STS.U16 [R2+UR5+0xc700], R23 ;  /* 0x00c7001702007988 */ /* 0x0003e80008000405 */
[----:B0-----:R-:W4:Y:S04]  /*4ba40*/  LDL.LU R19, [R1+0x294] ;  /* 0x0002940001137983 */ /* 0x001f280000300800 */
[----:B-1----:R-:W4:Y:S04]  /*4ba50*/  LDL.LU R23, [R1+0x270] ;  /* 0x0002700001177983 */ /* 0x002f280000300800 */
[----:B------:R-:W4:Y:S04]  /*4ba60*/  LDL.LU R28, [R1+0x23c] ;  /* 0x00023c00011c7983 */ /* 0x000f280000300800 */
[----:B--2---:R0:W-:Y:S04]  /*4ba70*/  STS.U16 [R2+UR5+0xcf00], R27 ;  /* 0x00cf001b02007988 */ /* 0x0041e80008000405 */
        /* <DEDUP_REMOVED lines=22> */
[----:B---3--:R3:W-:Y:S04]  /*4bbe0*/  STS.U16 [R2+UR5+0xef00], R26 ;  /* 0x00ef001a02007988 */ /* 0x0087e80008000405 */
[----:B----4-:R4:W-:Y:S04]  /*4bbf0*/  STS.U16 [R2+UR5+0xf700], R24 ;  /* 0x00f7001802007988 */ /* 0x0109e80008000405 */
[----:B------:R4:W-:Y:S04]  /*4bc00*/  STS.U16 [R2+UR5+0xff00], R22 ;  /* 0x00ff001602007988 */ /* 0x0009e80008000405 */
[----:B0-----:R-:W2:Y:S04]  /*4bc10*/  LDL.LU R14, [R1+0x4c] ;  /* 0x00004c00010e7983 */ /* 0x001ea80000300800 */
[----:B-1----:R-:W2:Y:S04]  /*4bc20*/  LDL.LU R15, [R1+0x24] ;  /* 0x00002400010f7983 */ /* 0x002ea80000300800 */
[----:B------:R-:W2:Y:S04]  /*4bc30*/  LDL.LU R29, [R1+0x2c98] ;  /* 0x002c9800011d7983 */ /* 0x000ea80000300800 */
[----:B---3--:R-:W3:Y:S04]  /*4bc40*/  LDL.LU R26, [R1+0x2c94] ;  /* 0x002c9400011a7983 */ /* 0x008ee80000300800 */
[----:B----4-:R-:W4:Y:S04]  /*4bc50*/  LDL.LU R24, [R1+0x2c90] ;  /* 0x002c900001187983 */ /* 0x010f280000300800 */
[----:B------:R-:W3:Y:S04]  /*4bc60*/  LDL.LU R22, [R1+0x2c8c] ;  /* 0x002c8c0001167983 */ /* 0x000ee80000300800 */
[----:B------:R0:W-:Y:S04]  /*4bc70*/  STS.U16 [R2+UR5+0x10700], R19 ;  /* 0x0107001302007988 */ /* 0x0001e80008000405 */
[----:B------:R1:W-:Y:S04]  /*4bc80*/  STS.U16 [R2+UR5+0x10f00], R23 ;  /* 0x010f001702007988 */ /* 0x0003e80008000405 */
[----:B------:R1:W-:Y:S04]  /*4bc90*/  STS.U16 [R2+UR5+0x11700], R28 ;  /* 0x0117001c02007988 */ /* 0x0003e80008000405 */
[----:B0-----:R-:W4:Y:S04]  /*4bca0*/  LDL.LU R19, [R1+0x2c88] ;  /* 0x002c880001137983 */ /* 0x001f280000300800 */
[----:B-1----:R-:W3:Y:S04]  /*4bcb0*/  LDL.LU R23, [R1+0x2c84] ;  /* 0x002c840001177983 */ /* 0x002ee80000300800 */
[----:B------:R-:W4:Y:S04]  /*4bcc0*/  LDL.LU R28, [R1+0x70c] ;  /* 0x00070c00011c7983 */ /* 0x000f280000300800 */
[----:B--2---:R0:W-:Y:S04]  /*4bcd0*/  STS.U16 [R2+UR5+0x11f00], R27 ;  /* 0x011f001b02007988 */ /* 0x0041e80008000405 */
[----:B0-----:R-:W2:Y:S04]  /*4bce0*/  LDL.LU R27, [R1+0x2c80] ;  /* 0x002c8000011b7983 */ /* 0x001ea80000300800 */
[----:B------:R-:W-:Y:S04]  /*4bcf0*/  STS.U16 [R2+UR5+0x12700], R20 ;  /* 0x0127001402007988 */ /* 0x000fe80008000405 */
[----:B------:R-:W-:Y:S04]  /*4bd00*/  STS.U16 [R2+UR5+0x12f00], R18 ;  /* 0x012f001202007988 */ /* 0x000fe80008000405 */
        /* <DEDUP_REMOVED lines=13> */
[----:B0-----:R-:W4:Y:S04]  /*4bde0*/  LDL R16, [R1+0x490] ;  /* 0x0004900001107983 */ /* 0x001f280000100800 */
[----:B-1----:R-:W4:Y:S04]  /*4bdf0*/  LDL R0, [R1+0x69c] ;  /* 0x00069c0001007983 */ /* 0x002f280000100800 */
[----:B------:R-:W-:Y:S04]  /*4be00*/  STS.U16 [R2+UR5+0x19f00], R5 ;  /* 0x019f000502007988 */ /* 0x000fe80008000405 */
[----:B------:R-:W-:Y:S04]  /*4be10*/  STS.U16 [R2+UR5+0x1a700], R4 ;  /* 0x01a7000402007988 */ /* 0x000fe80008000405 */
[----:B------:R-:W-:Y:S04]  /*4be20*/  STS.U16 [R2+UR5+0x1af00], R3 ;  /* 0x01af000302007988 */ /* 0x000fe80008000405 */
[----:B------:R-:W-:Y:S04]  /*4be30*/  STS.U16 [R2+UR5+0x1b700], R14 ;  /* 0x01b7000e02007988 */ /* 0x000fe80008000405 */
[----:B------:R-:W-:Y:S04]  /*4be40*/  STS.U16 [R2+UR5+0x1bf00], R15 ;  /* 0x01bf000f02007988 */ /* 0x000fe80008000405 */
[----:B--2---:R-:W-:Y:S04]  /*4be50*/  STS.U16 [R2+UR5+0x1c700], R27 ;  /* 0x01c7001b02007988 */ /* 0x004fe80008000405 */
[----:B---3--:R-:W-:Y:S04]  /*4be60*/  STS.U16 [R2+UR5+0x1cf00], R23 ;  /* 0x01cf001702007988 */ /* 0x008fe80008000405 */
[----:B----4-:R-:W-:Y:S04]  /*4be70*/  STS.U16 [R2+UR5+0x1d700], R19 ;  /* 0x01d7001302007988 */ /* 0x010fe80008000405 */
[----:B------:R-:W-:Y:S04]  /*4be80*/  STS.U16 [R2+UR5+0x1df00], R22 ;  /* 0x01df001602007988 */ /* 0x000fe80008000405 */
[----:B------:R0:W-:Y:S04]  /*4be90*/  STS.U16 [R2+UR5+0x1e700], R24 ;  /* 0x01e7001802007988 */ /* 0x0001e80008000405 */
[----:B------:R-:W-:Y:S04]  /*4bea0*/  STS.U16 [R2+UR5+0x1ef00], R26 ;  /* 0x01ef001a02007988 */ /* 0x000fe80008000405 */
[----:B------:R-:W-:Y:S04]  /*4beb0*/  STS.U16 [R2+UR5+0x1f700], R29 ;  /* 0x01f7001d02007988 */ /* 0x000fe80008000405 */
[----:B------:R-:W-:Y:S01]  /*4bec0*/  STS.U16 [R2+UR5+0x1ff00], R28 ;  /* 0x01ff001c02007988 */ /* 0x000fe20008000405 */
[----:B------:R-:W-:Y:S06]  /*4bed0*/  BAR.SYNC.DEFER_BLOCKING 0x0 ;  /* 0x0000000000007b1d */ /* 0x000fec0000010000 */
[----:B0-----:R-:W2:Y:S04]  /*4bee0*/  LDL R24, [R1+0x6ac] ;  /* 0x0006ac0001187983 */ /* 0x001ea80000100800 */
[----:B------:R-:W0:Y:S04]  /*4bef0*/  LDSM.16.MT88.4 R4, [R0+UR5+0x20000] ;  /* 0x020000050004783b */ /* 0x000e280008004200 */
[----:B------:R-:W-:Y:S04]  /*4bf00*/  LDSM.16.M88.4 R12, [R16+UR5+0x4000] ;  /* 0x00400005100c783b */ /* 0x000fe80008000200 */
[----:B------:R-:W-:Y:S04]  /*4bf10*/  LDSM.16.M88.4 R8, [R16+UR5+0x6000] ;  /* 0x006000051008783b */ /* 0x000fe80008000200 */
[----:B------:R-:W-:Y:S04]  /*4bf20*/  LDSM.16.M88.4 R20, [R16+UR5+0x2000] ;  /* 0x002000051014783b */ /* 0x000fe80008000200 */
[----:B0-----:R-:W-:Y:S04]  /*4bf30*/  STL.64 [R1+0x2c78], R6 ;  /* 0x002c780601007387 */ /* 0x001fe80000100a00 */
[----:B------:R-:W-:Y:S04]  /*4bf40*/  STL.64 [R1+0x2c70], R4 ;  /* 0x002c700401007387 */ /* 0x000fe80000100a00 */
[----:B------:R-:W0:Y:S04]  /*4bf50*/  LDSM.16.M88.4 R4, [R16+UR5] ;  /* 0x000000051004783b */ /* 0x000e280008000200 */
[----:B0-----:R-:W-:Y:S04]  /*4bf60*/  STL.64 [R1+0x40], R4 ;  /* 0x0000400401007387 */ /* 0x001fe80000100a00 */
[----:B------:R-:W-:Y:S04]  /*4bf70*/  STL.64 [R1+0x48], R6 ;  /* 0x0000480601007387 */ /* 0x000fe80000100a00 */
[----:B------:R-:W0:Y:S04]  /*4bf80*/  LDSM.16.M88.4 R4, [R16+UR5+0x8000] ;  /* 0x008000051004783b */ /* 0x000e280008000200 */
[----:B------:R-:W-:Y:S04]  /*4bf90*/  STL.64 [R1+0x20], R12 ;  /* 0x0000200c01007387 */ /* 0x000fe80000100a00 */
[----:B------:R-:W-:Y:S04]  /*4bfa0*/  STL.64 [R1+0x28], R14 ;  /* 0x0000280e01007387 */ /* 0x000fe80000100a00 */
[----:B------:R-:W-:Y:S04]  /*4bfb0*/  STL.64 [R1+0x10], R8 ;  /* 0x0000100801007387 */ /* 0x000fe80000100a00 */
[----:B------:R-:W-:Y:S04]  /*4bfc0*/  STL.64 [R1+0x18], R10 ;  /* 0x0000180a01007387 */ /* 0x000fe80000100a00 */
[----:B------:R-:W1:Y:S04]  /*4bfd0*/  LDSM.16.M88.4 R8, [R16+UR5+0xa000] ;  /* 0x00a000051008783b */ /* 0x000e680008000200 */
[----:B------:R-:W-:Y:S04]  /*4bfe0*/  LDSM.16.M88.4 R12, [R16+UR5+0xe000] ;  /* 0x00e00005100c783b */ /* 0x000fe80008000200 */
[----:B0-----:R-:W-:Y:S01]  /*4bff0*/  STL.64 [R1], R4 ;  /* 0x0000000401007387 */ /* 0x001fe20000100a00 */
[----:B------:R-:W-:-:S03]  /*4c000*/  IMAD.MOV.U32 R3, RZ, RZ, R4 ;  /* 0x000000ffff037224 */ /* 0x000fc600078e0004 */
[----:B------:R-:W-:Y:S01]  /*4c010*/  STL.64 [R1+0x8], R6 ;  /* 0x0000080601007387 */ /* 0x000fe20000100a00 */
[----:B------:R-:W-:-:S03]  /*4c020*/  IMAD.MOV.U32 R2, RZ, RZ, R5 ;  /* 0x000000ffff027224 */ /* 0x000fc600078e0005 */
[----:B------:R-:W0:Y:S04]  /*4c030*/  LDSM.16.M88.4 R4, [R16+UR5+0xc000] ;  /* 0x00c000051004783b */ /* 0x000e280008000200 */
[----:B------:R-:W-:Y:S04]  /*4c040*/  STL.64 [R1+0x30], R20 ;  /* 0x0000301401007387 */ /* 0x000fe80000100a00 */
[----:B------:R-:W-:Y:S04]  /*4c050*/  STL.64 [R1+0x38], R22 ;  /* 0x0000381601007387 */ /* 0x000fe80000100a00 */
[----:B------:R-:W-:Y:S04]  /*4c060*/  STL.64 [R1+0x2c68], R20 ;  /* 0x002c681401007387 */ /* 0x000fe80000100a00 */
[----:B-1----:R-:W-:Y:S04]  /*4c070*/  STL.64 [R1+0x2c50], R10 ;  /* 0x002c500a01007387 */ /* 0x002fe80000100a00 */
[----:B------:R1:W-:Y:S04]  /*4c080*/  STL.64 [R1+0x2c48], R8 ;  /* 0x002c480801007387 */ /* 0x0003e80000100a00 */
[----:B-1----:R-:W3:Y:S04]  /*4c090*/  LDL.64 R8, [R1+0x40] ;  /* 0x0000400001087983 */ /* 0x002ee80000100a00 */
[----:B0-----:R-:W-:Y:S04]  /*4c0a0*/  STL.64 [R1+0x50], R4 ;  /* 0x0000500401007387 */ /* 0x001fe80000100a00 */
[----:B------:R-:W-:Y:S04]  /*4c0b0*/  STL.64 [R1+0x58], R6 ;  /* 0x0000580601007387 */ /* 0x000fe80000100a00 */
[----:B------:R-:W-:Y:S04]  /*4c0c0*/  STL.64 [R1+0x2c40], R14 ;  /* 0x002c400e01007387 */ /* 0x000fe80000100a00 */
[----:B------:R0:W-:Y:S04]  /*4c0d0*/  STL.64 [R1+0x2c38], R12 ;  /* 0x002c380c01007387 */ /* 0x0001e80000100a00 */
[----:B0-----:R-:W4:Y:S01]  /*4c0e0*/  LDL.LU.64 R12, [R1+0x20] ;  /* 0x00002000010c7983 */ /* 0x001f220000300a00 */
[----:B------:R-:W-:-:S03]  /*4c0f0*/  IMAD.MOV.U32 R27, RZ, RZ, R5 ;  /* 0x000000ffff1b7224 */ /* 0x000fc600078e0005 */
[----:B------:R-:W0:Y:S04]  /*4c100*/  LDSM.16.M88.4 R4, [R16+UR5+0x10000] ;  /* 0x010000051004783b */ /* 0x000e280008000200 */
[----:B----4-:R-:W-:Y:S04]  /*4c110*/  STL.64 [R1+0x2c60], R12 ;  /* 0x002c600c01007387 */ /* 0x010fe80000100a00 */
[----:B------:R-:W3:Y:S04]  /*4c120*/  LDL.LU.64 R20, [R1+0x460] ;  /* 0x0004600001147983 */ /* 0x000ee80000300a00 */
[----:B------:R-:W3:Y:S04]  /*4c130*/  LDL.LU.64 R22, [R1+0x468] ;  /* 0x0004680001167983 */ /* 0x000ee80000300a00 */
[----:B0-----:R-:W-:Y:S04]  /*4c140*/  STL.64 [R1+0xd0], R4 ;  /* 0x0000d00401007387 */ /* 0x001fe80000100a00 */
[----:B------:R-:W-:Y:S04]  /*4c150*/  STL.64 [R1+0xd8], R6 ;  /* 0x0000d80601007387 */ /* 0x000fe80000100a00 */
[----:B------:R-:W0:Y:S04]  /*4c160*/  LDSM.16.M88.4 R4, [R16+UR5+0x12000] ;  /* 0x012000051004783b */ /* 0x000e280008000200 */
[----:B------:R-:W1:Y:S04]  /*4c170*/  LDSM.16.M88.4 R12, [R16+UR5+0x14000] ;  /* 0x01400005100c783b */ /* 0x000e680008000200 */
[----:B0-----:R-:W-:Y:S04]  /*4c180*/  STL.64 [R1+0xc0], R4 ;  /* 0x0000c00401007387 */ /* 0x001fe80000100a00 */
[----:B------:R-:W-:Y:S04]  /*4c190*/  STL.64 [R1+0xc8], R6 ;  /* 0x0000c80601007387 */ /* 0x000fe80000100a00 */
[----:B------:R-:W0:Y:S04]  /*4c1a0*/  LDSM.16.M88.4 R4, [R16+UR5+0x16000] ;  /* 0x016000051004783b */ /* 0x000e280008000200 */
[----:B-1----:R1:W-:Y:S04]  /*4c1b0*/  STL.64 [R1+0xb0], R12 ;  /* 0x0000b00c01007387 */ /* 0x0023e80000100a00 */
[----:B------:R4:W-:Y:S04]  /*4c1c0*/  STL.64 [R1+0xb8], R14 ;  /* 0x0000b80e01007387 */ /* 0x0009e80000100a00 */
[----:B-1----:R-:W3:Y:S04]  /*4c1d0*/  LDL.LU.64 R12, [R1+0x450] ;  /* 0x00045000010c7983 */ /* 0x002ee80000300a00 */
[----:B----4-:R-:W4:Y:S04]  /*4c1e0*/  LDL.LU.64 R14, [R1+0x458] ;  /* 0x00045800010e7983 */ /* 0x010f280000300a00 */
[----:B0-----:R-:W-:Y:S04]  /*4c1f0*/  STL.64 [R1+0xa0], R4 ;  /* 0x0000a00401007387 */ /* 0x001fe80000100a00 */
[----:B------:R-:W-:Y:S04]  /*4c200*/  STL.64 [R1+0xa8], R6 ;  /* 0x0000a80601007387 */ /* 0x000fe80000100a00 */
[----:B------:R-:W0:Y:S04]  /*4c210*/  LDSM.16.M88.4 R4, [R16+UR5+0x18000] ;  /* 0x018000051004783b */ /* 0x000e280008000200 */
[----:B0-----:R-:W-:Y:S04]  /*4c220*/  STL.64 [R1+0x90], R4 ;  /* 0x0000900401007387 */ /* 0x001fe80000100a00 */
[----:B------:R-:W-:Y:S04]  /*4c230*/  STL.64 [R1+0x98], R6 ;  /* 0x0000980601007387 */ /* 0x000fe80000100a00 */
[----:B------:R-:W0:Y:S04]  /*4c240*/  LDSM.16.M88.4 R4, [R16+UR5+0x1a000] ;  /* 0x01a000051004783b */ /* 0x000e280008000200 */
[----:B0-----:R-:W-:Y:S04]  /*4c250*/  STL.64 [R1+0x80], R4 ;  /* 0x0000800401007387 */ /* 0x001fe80000100a00 */
[----:B------:R-:W-:Y:S04]  /*4c260*/  STL.64 [R1+0x88], R6 ;  /* 0x0000880601007387 */ /* 0x000fe80000100a00 */
[----:B------:R-:W0:Y:S04]  /*4c270*/  LDSM.16.M88.4 R4, [R16+UR5+0x1c000] ;  /* 0x01c000051004783b */ /* 0x000e280008000200 */
[----:B------:R-:W1:Y:S04]  /*4c280*/  LDSM.16.M88.4 R16, [R16+UR5+0x1e000] ;  /* 0x01e000051010783b */ /* 0x000e680008000200 */
[----:B0-----:R-:W-:Y:S04]  /*4c290*/  STL.64 [R1+0x70], R4 ;  /* 0x0000700401007387 */ /* 0x001fe80000100a00 */
[----:B------:R0:W-:Y:S04]  /*4c2a0*/  STL.64 [R1+0x78], R6 ;  /* 0x0000780601007387 */ /* 0x0001e80000100a00 */
[----:B0-----:R-:W3:Y:S04]  /*4c2b0*/  LDL.LU.64 R6, [R1+0x2c78] ;  /* 0x002c780001067983 */ /* 0x001ee80000300a00 */
[----:B------:R-:W3:Y:S04]  /*4c2c0*/  LDL.LU.64 R4, [R1+0x2c70] ;  /* 0x002c700001047983 */ /* 0x000ee80000300a00 */
[----:B-1----:R-:W-:Y:S04]  /*4c2d0*/  STL.64 [R1+0x60], R16 ;  /* 0x0000601001007387 */ /* 0x002fe80000100a00 */
[----:B------:R-:W-:Y:S04]  /*4c2e0*/  STL.64 [R1+0x68], R18 ;  /* 0x0000681201007387 */ /* 0x000fe80000100a00 */
[----:B--2---:R-:W0:Y:S04]  /*4c2f0*/  LDSM.16.MT88.4 R16, [R24+UR5+0x20000] ;  /* 0x020000051810783b */ /* 0x004e280008004200 */
[----:B0-----:R-:W-:Y:S04]  /*4c300*/  STL.64 [R1+0x2c08], R18 ;  /* 0x002c081201007387 */ /* 0x001fe80000100a00 */
[----:B------:R0:W-:Y:S02]  /*4c310*/  STL.64 [R1+0x2c00], R16 ;  /* 0x002c001001007387 */ /* 0x0001e40000100a00 */
[----:B0-----:R-:W-:-:S02]  /*4c320*/  IMAD.MOV.U32 R16, RZ, RZ, R3 ;  /* 0x000000ffff107224 */ /* 0x001fc400078e0003 */
[----:B------:R-:W-:-:S05]  /*4c330*/  IMAD.MOV.U32 R17, RZ, RZ, R2 ;  /* 0x000000ffff117224 */ /* 0x000fca00078e0002 */
[----:B------:R0:W-:Y:S04]  /*4c340*/  STL.64 [R1+0x2c58], R16 ;  /* 0x002c581001007387 */ /* 0x0001e80000100a00 */
[----:B0-----:R-:W2:Y:S01]  /*4c350*/  LDL.64 R16, [R1+0x10] ;  /* 0x0000100001107983 */ /* 0x001ea20000100a00 */
[----:B---3--:R-:W-:-:S15]  /*4c360*/  HMMA.16816.F32 R20, R4, R8, R20 ;  /* 0x000000080414723c */ /* 0x008fde0000001814 */
[----:B------:R-:W-:-:S08]  /*4c370*/  NOP ;  /* 0x0000000000007918 */ /* 0x000fd00000000000 */
[----:B------:R0:W-:Y:S04]  /*4c380*/  STL.64 [R1+0x220], R20 ;  /* 0x0002201401007387 */ /* 0x0001e80000100a00 */
[----:B------:R4:W-:Y:S04]  /*4c390*/  STL.64 [R1+0x228], R22 ;  /* 0x0002281601007387 */ /* 0x0009e80000100a00 */
[----:B0-----:R-:W4:Y:S01]  /*4c3a0*/  LDL.LU.64 R20, [R1+0x2c68] ;  /* 0x002c680001147983 */ /* 0x001f220000300a00 */
[----:B------:R-:W-:-:S03]  /*4c3b0*/  IMAD.MOV.U32 R29, RZ, RZ, R9 ;  /* 0x000000ffff1d7224 */ /* 0x000fc600078e0009 */
[----:B------:R-:W2:Y:S04]  /*4c3c0*/  LDL.LU.64 R8, [R1+0x4c0] ;  /* 0x0004c00001087983 */ /* 0x000ea80000300a00 */
[----:B------:R-:W2:Y:S04]  /*4c3d0*/  LDL.LU.64 R10, [R1+0x4c8] ;  /* 0x0004c800010a7983 */ /* 0x000ea80000300a00 */
[----:B------:R-:W-:Y:S01]  /*4c3e0*/  STL [R1+0x2c24], R29 ;  /* 0x002c241d01007387 */ /* 0x000fe20000100800 */
[----:B----4-:R-:W-:Y:S03]  /*4c3f0*/  HMMA.16816.F32 R20, R4, R20, R12 ;  /* 0x000000140414723c */ /* 0x010fe6000000180c */
[----:B------:R-:W3:-:S15]  /*4c400*/  LDL.LU.64 R12, [R1+0x2c60] ;  /* 0x002c6000010c7983 */ /* 0x000ede0000300a00 */
[----:B------:R-:W-:-:S05]  /*4c410*/  NOP ;  /* 0x0000000000007918 */ /* 0x000fca0000000000 */
[----:B------:R-:W-:Y:S04]  /*4c420*/  STL.64 [R1+0x210], R20 ;  /* 0x0002101401007387 */ /* 0x000fe80000100a00 */
[----:B------:R-:W-:Y:S04]  /*4c430*/  STL.64 [R1+0x218], R22 ;  /* 0x0002181601007387 */ /* 0x000fe80000100a00 */
[----:B------:R-:W0:Y:S04]  /*4c440*/  LDSM.16.MT88.4 R20, [R0+UR5+0x20400] ;  /* 0x020400050014783b */ /* 0x000e280008004200 */
[----:B0-----:R-:W-:Y:S04]  /*4c450*/  STL [R1+0x2aa4], R20 ;  /* 0x002aa41401007387 */ /* 0x001fe80000100800 */
[----:B------:R0:W-:Y:S04]  /*4c460*/  STL [R1+0x2aa0], R21 ;  /* 0x002aa01501007387 */ /* 0x0001e80000100800 */
[----:B------:R-:W-:Y:S04]  /*4c470*/  STL [R1+0x2a9c], R22 ;  /* 0x002a9c1601007387 */ /* 0x000fe80000100800 */
[----:B------:R1:W-:Y:S04]  /*4c480*/  STL [R1+0x2a98], R23 ;  /* 0x002a981701007387 */ /* 0x0003e80000100800 */
[----:B0-----:R-:W4:Y:S04]  /*4c490*/  LDL.LU.64 R20, [R1+0x4d0] ;  /* 0x0004d00001147983 */ /* 0x001f280000300a00 */
[----:B-1----:R-:W4:Y:S01]  /*4c4a0*/  LDL.LU.64 R22, [R1+0x4d8] ;  /* 0x0004d80001167983 */ /* 0x002f220000300a00 */
[----:B--2---:R-:W-:Y:S06]  /*4c4b0*/  HMMA.16816.F32 R8, R4, R16, R8 ;  /* 0x000000100408723c */ /* 0x004fec0000001808 */
[----:B------:R-:W-:-:S15]  /*4c4c0*/  IMAD.MOV.U32 R29, RZ, RZ, R17 ;  /* 0x000000ffff1d7224 */ /* 0x000fde00078e0011 */
[----:B------:R-:W-:-:S03]  /*4c4d0*/  NOP ;  /* 0x0000000000007918 */ /* 0x000fc60000000000 */
[----:B------:R-:W-:Y:S02]  /*4c4e0*/  IMAD.MOV.U32 R2, RZ, RZ, R10 ;  /* 0x000000ffff027224 */ /* 0x000fe400078e000a */
[----:B------:R-:W-:Y:S02]  /*4c4f0*/  IMAD.MOV.U32 R0, RZ, RZ, R11 ;  /* 0x000000ffff007224 */ /* 0x000fe400078e000b */
[----:B------:R-:W-:Y:S02]  /*4c500*/  IMAD.MOV.U32 R28, RZ, RZ, R8 ;  /* 0x000000ffff1c7224 */ /* 0x000fe400078e0008 */
[----:B------:R-:W-:Y:S02]  /*4c510*/  IMAD.MOV.U32 R3, RZ, RZ, R9 ;  /* 0x000000ffff037224 */ /* 0x000fe400078e0009 */
[----:B---3--:R-:W-:Y:S02]  /*4c520*/  IMAD.MOV.U32 R26, RZ, RZ, R12 ;  /* 0x000000ffff1a7224 */ /* 0x008fe400078e000c */
[----:B------:R-:W-:Y:S01]  /*4c530*/  IMAD.MOV.U32 R25, RZ, RZ, R13 ;  /* 0x000000ffff197224 */ /* 0x000fe200078e000d */
[----:B----4-:R-:W-:-:S15]  /*4c540*/  HMMA.16816.F32 R20, R4, R12, R20 ;  /* 0x0000000c0414723c */ /* 0x010fde0000001814 */
[----:B------:R-:W-:-:S08]  /*4c550*/  NOP ;  /* 0x0000000000007918 */ /* 0x000fd00000000000 */
[----:B------:R0:W-:Y:S04]  /*4c560*/  STL.64 [R1+0x200], R20 ;  /* 0x0002001401007387 */ /* 0x0001e80000100a00 */
[----:B------:R1:W-:Y:S04]  /*4c570*/  STL.64 [R1+0x208], R22 ;  /* 0x0002081601007387 */ /* 0x0003e80000100a00 */
[----:B0-----:R-:W2:Y:S04]  /*4c580*/  LDL.LU.64 R20, [R1+0x4b0] ;  /* 0x0004b00001147983 */ /* 0x001ea80000300a00 */
[----:B-1----:R-:W2:Y:S04]  /*4c590*/  LDL.LU.64 R22, [R1+0x4b8] ;  /* 0x0004b80001167983 */ /* 0x002ea80000300a00 */
[----:B------:R-:W3:Y:S04]  /*4c5a0*/  LDL.LU.64 R12, [R1+0x4a0] ;  /* 0x0004a000010c7983 */ /* 0x000ee80000300a00 */
[----:B------:R-:W3:Y:S04]  /*4c5b0*/  LDL.LU.64 R14, [R1+0x4a8] ;  /* 0x0004a800010e7983 */ /* 0x000ee80000300a00 */
[----:B------:R-:W-:Y:S04]  /*4c5c0*/  STL [R1+0x2c20], R26 ;  /* 0x002c201a01007387 */ /* 0x000fe80000100800 */
[----:B------:R0:W-:Y:S04]  /*4c5d0*/  STL.64 [R1+0x2c18], R24 ;  /* 0x002c181801007387 */ /* 0x0001e80000100a00 */
[----:B------:R-:W2:Y:S04]  /*4c5e0*/  LDL.LU.64 R16, [R1+0x2c58] ;  /* 0x002c580001107983 */ /* 0x000ea80000300a00 */
[----:B------:R-:W4:Y:S04]  /*4c5f0*/  LDL.LU.64 R10, [R1+0x2c50] ;  /* 0x002c5000010a7983 */ /* 0x000f280000300a00 */
[----:B------:R-:W3:Y:S04]  /*4c600*/  LDL.LU.64 R8, [R1+0x2c48] ;  /* 0x002c480001087983 */ /* 0x000ee80000300a00 */
[----:B------:R-:W-:Y:S04]  /*4c610*/  STL [R1+0x2ab4], R0 ;  /* 0x002ab40001007387 */ /* 0x000fe80000100800 */
[----:B------:R-:W-:Y:S04]  /*4c620*/  STL [R1+0x2ab0], R2 ;  /* 0x002ab00201007387 */ /* 0x000fe80000100800 */
[----:B------:R-:W-:Y:S04]  /*4c630*/  STL [R1+0x2aac], R3 ;  /* 0x002aac0301007387 */ /* 0x000fe80000100800 */
[----:B------:R-:W-:Y:S04]  /*4c640*/  STL [R1+0x2aa8], R28 ;  /* 0x002aa81c01007387 */ /* 0x000fe80000100800 */
[----:B0-----:R-:W4:Y:S01]  /*4c650*/  LDL.LU.64 R24, [R1+0xd0] ;  /* 0x0000d00001187983 */ /* 0x001f220000300a00 */
[C---:B--2---:R-:W-:Y:S06]  /*4c660*/  HMMA.16816.F32 R20, R4.reuse, R16, R20 ;  /* 0x000000100414723c */ /* 0x044fec0000001814 */
[----:B---3--:R-:W-:Y:S01]  /*4c670*/  HMMA.16816.F32 R12, R4, R8, R12 ;  /* 0x00000008040c723c */ /* 0x008fe2000000180c */
[----:B------:R-:W2:-:S15]  /*4c680*/  LDL.LU.64 R16, [R1+0xc0] ;  /* 0x0000c00001107983 */ /* 0x000e9e0000300a00 */
[----:B------:R-:W-:-:S01]  /*4c690*/  NOP ;  /* 0x0000000000007918 */ /* 0x000fc20000000000 */
[----:B------:R0:W-:Y:S04]  /*4c6a0*/  STL.64 [R1+0x1e0], R20 ;  /* 0x0001e01401007387 */ /* 0x0001e80000100a00 */
[----:B------:R1:W-:Y:S03]  /*4c6b0*/  STL.64 [R1+0x1e8], R22 ;  /* 0x0001e81601007387 */ /* 0x0003e60000100a00 */
[----:B0-----:R-:W-:Y:S02]  /*4c6c0*/  IMAD.MOV.U32 R20, RZ, RZ, R12 ;  /* 0x000000ffff147224 */ /* 0x001fe400078e000c */
[----:B------:R-:W-:Y:S02]  /*4c6d0*/  IMAD.MOV.U32 R21, RZ, RZ, R13 ;  /* 0x000000ffff157224 */ /* 0x000fe400078e000d */
[----:B-1----:R-:W-:-:S02]  /*4c6e0*/  IMAD.MOV.U32 R22, RZ, RZ, R14 ;  /* 0x000000ffff167224 */ /* 0x002fc400078e000e */
[----:B------:R-:W-:Y:S01]  /*4c6f0*/  IMAD.MOV.U32 R23, RZ, RZ, R15 ;  /* 0x000000ffff177224 */ /* 0x000fe200078e000f */
[----:B------:R-:W3:Y:S04]  /*4c700*/  LDL.LU.64 R12, [R1+0x480] ;  /* 0x00048000010c7983 */ /* 0x000ee80000300a00 */
[----:B------:R-:W3:Y:S04]  /*4c710*/  LDL.LU.64 R14, [R1+0x488] ;  /* 0x00048800010e7983 */ /* 0x000ee80000300a00 */
[----:B----4-:R-:W-:Y:S04]  /*4c720*/  STL.64 [R1+0x2b88], R10 ;  /* 0x002b880a01007387 */ /* 0x010fe80000100a00 */
[----:B------:R-:W-:Y:S04]  /*4c730*/  STL.64 [R1+0x2b80], R8 ;  /* 0x002b800801007387 */ /* 0x000fe80000100a00 */
[----:B------:R-:W-:Y:S04]  /*4c740*/  STL.64 [R1+0x2ac0], R22 ;  /* 0x002ac01601007387 */ /* 0x000fe80000100a00 */
[----:B------:R0:W-:Y:S04]  /*4c750*/  STL.64 [R1+0x2ab8], R20 ;  /* 0x002ab81401007387 */ /* 0x0001e80000100a00 */
[----:B0-----:R-:W4:Y:S04]  /*4c760*/  LDL.LU R20, [R1+0x80] ;  /* 0x0000800001147983 */ /* 0x001f280000300800 */
[----:B------:R-:W4:Y:S04]  /*4c770*/  LDL.LU R21, [R1+0x84] ;  /* 0x0000840001157983 */ /* 0x000f280000300800 */
[----:B----4-:R0:W-:Y:S04]  /*4c780*/  STL.64 [R1+0x2c28], R20 ;  /* 0x002c281401007387 */ /* 0x0101e80000100a00 */
[----:B0-----:R-:W4:Y:S04]  /*4c790*/  LDL.LU.64 R20, [R1+0x470] ;  /* 0x0004700001147983 */ /* 0x001f280000300a00 */
[----:B------:R-:W4:Y:S04]  /*4c7a0*/  LDL.LU.64 R22, [R1+0x478] ;  /* 0x0004780001167983 */ /* 0x000f280000300a00 */
[----:B------:R-:W2:Y:S04]  /*4c7b0*/  LDL.LU.64 R8, [R1+0x90] ;  /* 0x0000900001087983 */ /* 0x000ea80000300a00 */
[----:B--2---:R0:W-:Y:S04]  /*4c7c0*/  STL.64 [R1+0x2c30], R8 ;  /* 0x002c300801007387 */ /* 0x0041e80000100a00 */
[----:B0-----:R-:W3:Y:S01]  /*4c7d0*/  LDL R8, [R1+0x50] ;  /* 0x0000500001087983 */ /* 0x001ee20000100800 */
[----:B------:R-:W-:-:S07]  /*4c7e0*/  IMAD.MOV.U32 R9, RZ, RZ, R27 ;  /* 0x000000ffff097224 */ /* 0x000fce00078e001b */
[----:B---3--:R-:W-:Y:S01]  /*4c7f0*/  HMMA.16816.F32 R8, R4, R8, R12 ;  /* 0x000000080408723c */ /* 0x008fe2000000180c */
[----:B------:R-:W2:Y:S04]  /*4c800*/  LDL.LU.64 R14, [R1+0x2c40] ;  /* 0x002c4000010e7983 */ /* 0x000ea80000300a00 */
[----:B------:R-:W4:-:S15]  /*4c810*/  LDL.LU.64 R12, [R1+0x2c38] ;  /* 0x002c3800010c7983 */ /* 0x000f1e0000300a00 */
[----:B------:R-:W-:-:S04]  /*4c820*/  NOP ;  /* 0x0000000000007918 */ /* 0x000fc80000000000 */
[----:B------:R-:W-:Y:S02]  /*4c830*/  IMAD.MOV.U32 R28, RZ, RZ, R11 ;  /* 0x000000ffff1c7224 */ /* 0x000fe400078e000b */
[----:B------:R-:W-:Y:S02]  /*4c840*/  IMAD.MOV.U32 R3, RZ, RZ, R10 ;  /* 0x000000ffff037224 */ /* 0x000fe400078e000a */
[----:B------:R-:W-:Y:S02]  /*4c850*/  IMAD.MOV.U32 R0, RZ, RZ, R8 ;  /* 0x000000ffff007224 */ /* 0x000fe400078e0008 */
[----:B------:R-:W-:Y:S02]  /*4c860*/  IMAD.MOV.U32 R2, RZ, RZ, R9 ;  /* 0x000000ffff027224 */ /* 0x000fe400078e0009 */
[----:B------:R-:W3:Y:S04]  /*4c870*/  LDL.LU.64 R8, [R1+0x3e0] ;  /* 0x0003e00001087983 */ /* 0x000ee80000300a00 */
[----:B------:R-:W3:Y:S04]  /*4c880*/  LDL.LU.64 R10, [R1+0x3e8] ;  /* 0x0003e800010a7983 */ /* 0x000ee80000300a00 */
[----:B------:R-:W-:Y:S04]  /*4c890*/  STL [R1+0x2b94], R28 ;  /* 0x002b941c01007387 */ /* 0x000fe80000100800 */
[----:B------:R-:W-:Y:S04]  /*4c8a0*/  STL [R1+0x2b90], R3 ;  /* 0x002b900301007387 */ /* 0x000fe80000100800 */
[----:B------:R-:W-:Y:S04]  /*4c8b0*/  STL [R1+0x2b7c], R2 ;  /* 0x002b7c0201007387 */ /* 0x000fe80000100800 */
[----:B------:R-:W-:Y:S01]  /*4c8c0*/  STL [R1+0x2b78], R0 ;  /* 0x002b780001007387 */ /* 0x000fe20000100800 */
[----:B----4-:R-:W-:-:S15]  /*4c8d0*/  HMMA.16816.F32 R20, R4, R12, R20 ;  /* 0x0000000c0414723c */ /* 0x010fde0000001814 */
[----:B------:R-:W-:-:S08]  /*4c8e0*/  NOP ;  /* 0x0000000000007918 */ /* 0x000fd00000000000 */
[----:B------:R0:W-:Y:S04]  /*4c8f0*/  STL.64 [R1+0x1b0], R20 ;  /* 0x0001b01401007387 */ /* 0x0001e80000100a00 */
[----:B------:R1:W-:Y:S04]  /*4c900*/  STL.64 [R1+0x1b8], R22 ;  /* 0x0001b81601007387 */ /* 0x0003e80000100a00 */
[----:B0-----:R-:W4:Y:S04]  /*4c910*/  LDL.LU.64 R20, [R1+0x3d0] ;  /* 0x0003d00001147983 */ /* 0x001f280000300a00 */
[----:B-1----:R-:W4:Y:S04]  /*4c920*/  LDL.LU.64 R22, [R1+0x3d8] ;  /* 0x0003d80001167983 */ /* 0x002f280000300a00 */
[----:B--2---:R-:W-:Y:S04]  /*4c930*/  STL.64 [R1+0x2b68], R14 ;  /* 0x002b680e01007387 */ /* 0x004fe80000100a00 */
[----:B------:R0:W-:Y:S04]  /*4c940*/  STL.64 [R1+0x2b60], R12 ;  /* 0x002b600c01007387 */ /* 0x0001e80000100a00 */
[----:B0-----:R-:W2:Y:S04]  /*4c950*/  LDL.LU.64 R12, [R1+0x3f0] ;  /* 0x0003f000010c7983 */ /* 0x001ea80000300a00 */
[----:B------:R-:W2:Y:S01]  /*4c960*/  LDL.LU.64 R14, [R1+0x3f8] ;  /* 0x0003f800010e7983 */ /* 0x000ea20000300a00 */
[C---:B---3--:R-:W-:Y:S06]  /*4c970*/  HMMA.16816.F32 R8, R4.reuse, R16, R8 ;  /* 0x000000100408723c */ /* 0x048fec0000001808 */
[----:B--2---:R-:W-:-:S15]  /*4c980*/  HMMA.16816.F32 R12, R4, R24, R12 ;  /* 0x00000018040c723c */ /* 0x004fde000000180c */
[----:B------:R-:W-:-:S08]  /*4c990*/  NOP ;  /* 0x0000000000007918 */ /* 0x000fd00000000000 */
[----:B------:R0:W-:Y:S04]  /*4c9a0*/  STL.64 [R1+0x1a0], R12 ;  /* 0x0001a00c01007387 */ /* 0x0001e80000100a00 */
[----:B------:R1:W-:Y:S01]  /*4c9b0*/  STL.64 [R1+0x1a8], R14 ;  /* 0x0001a80e01007387 */ /* 0x0003e20000100a00 */
[----:B0-----:R-:W-:Y:S02]  /*4c9c0*/  IMAD.MOV.U32 R13, RZ, RZ, R24 ;  /* 0x000000ffff0d7224 */ /* 0x001fe400078e0018 */
[----:B------:R-:W-:Y:S02]  /*4c9d0*/  IMAD.MOV.U32 R12, RZ, RZ, R25 ;  /* 0x000000ffff0c7224 */ /* 0x000fe400078e0019 */
[----:B------:R-:W2:Y:S04]  /*4c9e0*/  LDL.LU.64 R24, [R1+0x3c0] ;  /* 0x0003c00001187983 */ /* 0x000ea80000300a00 */
[----:B------:R-:W2:Y:S04]  /*4c9f0*/  LDL.LU.64 R26, [R1+0x3c8] ;  /* 0x0003c800011a7983 */ /* 0x000ea80000300a00 */
[----:B------:R0:W-:Y:S04]  /*4ca00*/  STL.64 [R1+0x190], R8 ;  /* 0x0001900801007387 */ /* 0x0001e80000100a00 */
[----:B------:R-:W-:Y:S01]  /*4ca10*/  STL.64 [R1+0x198], R10 ;  /* 0x0001980a01007387 */ /* 0x000fe20000100a00 */
[----:B-1----:R-:W-:-:S02]  /*4ca20*/  IMAD.MOV.U32 R15, RZ, RZ, R16 ;  /* 0x000000ffff0f7224 */ /* 0x002fc400078e0010 */
[----:B------:R-:W-:Y:S01]  /*4ca30*/  IMAD.MOV.U32 R14, RZ, RZ, R17 ;  /* 0x000000ffff0e7224 */ /* 0x000fe200078e0011 */
[----:B0-----:R-:W3:Y:S04]  /*4ca40*/  LDL.LU.64 R8, [R1+0x2c30] ;  /* 0x002c300001087983 */ /* 0x001ee80000300a00 */
[----:B------:R-:W4:Y:S04]  /*4ca50*/  LDL.LU.64 R16, [R1+0x70] ;  /* 0x0000700001107983 */ /* 0x000f280000300a00 */
[----:B----4-:R0:W-:Y:S04]  /*4ca60*/  STL.64 [R1+0x2c10], R16 ;  /* 0x002c101001007387 */ /* 0x0101e80000100a00 */
[----:B0-----:R-:W3:Y:S04]  /*4ca70*/  LDL.LU.64 R16, [R1+0x3b0] ;  /* 0x0003b00001107983 */ /* 0x001ee80000300a00 */
[----:B------:R-:W3:Y:S04]  /*4ca80*/  LDL.LU.64 R18, [R1+0x3b8] ;  /* 0x0003b80001127983 */ /* 0x000ee80000300a00 */
[----:B------:R-:W-:Y:S04]  /*4ca90*/  STL.64 [R1+0x2ba0], R14 ;  /* 0x002ba00e01007387 */ /* 0x000fe80000100a00 */
[----:B------:R0:W-:Y:S04]  /*4caa0*/  STL.64 [R1+0x2b98], R12 ;  /* 0x002b980c01007387 */ /* 0x0001e80000100a00 */
[----:B0-----:R-:W4:Y:S02]  /*4cab0*/  LDL.LU.64 R12, [R1+0xb0] ;  /* 0x0000b000010c7983 */ /* 0x001f240000300a00 */
[----:B----4-:R-:W-:Y:S06]  /*4cac0*/  HMMA.16816.F32 R20, R4, R12, R20 ;  /* 0x0000000c0414723c */ /* 0x010fec0000001814 */
[----:B------:R-:W-:-:S15]  /*4cad0*/  IMAD.MOV.U32 R2, RZ, RZ, R12 ;  /* 0x000000ffff027224 */ /* 0x000fde00078e000c */
[----:B------:R-:W-:-:S02]  /*4cae0*/  NOP ;  /* 0x0000000000007918 */ /* 0x000fc40000000000 */
[----:B------:R0:W-:Y:S04]  /*4caf0*/  STL.64 [R1+0x180], R20 ;  /* 0x0001801401007387 */ /* 0x0001e80000100a00 */
[----:B------:R-:W-:Y:S04]  /*4cb00*/  STL.64 [R1+0x188], R22 ;  /* 0x0001881601007387 */ /* 0x000fe80000100a00 */
[----:B0-----:R-:W4:Y:S04]  /*4cb10*/  LDL.LU.64 R20, [R1+0x2c28] ;  /* 0x002c280001147983 */ /* 0x001f280000300a00 */
[----:B------:R-:W2:Y:S01]  /*4cb20*/  LDL.LU R12, [R1+0x10] ;  /* 0x00001000010c7983 */ /* 0x000ea20000300800 */
[----:B------:R-:W-:-:S02]  /*4cb30*/  IMAD.MOV.U32 R0, RZ, RZ, R13 ;  /* 0x000000ffff007224 */ /* 0x000fc400078e000d */
[----:B------:R-:W-:Y:S02]  /*4cb40*/  IMAD.MOV.U32 R13, RZ, RZ, R29 ;  /* 0x000000ffff0d7224 */ /* 0x000fe400078e001d */
[----:B------:R-:W4:Y:S04]  /*4cb50*/  LDL.LU R29, [R1+0x2c24] ;  /* 0x002c2400011d7983 */ /* 0x000f280000300800 */
[----:B--2---:R0:W-:Y:S04]  /*4cb60*/  STL.64 [R1+0x2bb8], R12 ;  /* 0x002bb80c01007387 */ /* 0x0041e80000100a00 */
[----:B0-----:R-:W2:Y:S01]  /*4cb70*/  LDL.LU.64 R12, [R1+0xa0] ;  /* 0x0000a000010c7983 */ /* 0x001ea20000300a00 */
[C---:B---3--:R-:W-:Y:S06]  /*4cb80*/  HMMA.16816.F32 R16, R4.reuse, R8, R16 ;  /* 0x000000080410723c */ /* 0x048fec0000001810 */
[----:B--2---:R-:W-:-:S15]  /*4cb90*/  HMMA.16816.F32 R24, R4, R12, R24 ;  /* 0x0000000c0418723c */ /* 0x004fde0000001818 */
[----:B------:R-:W-:-:S08]  /*4cba0*/  NOP ;  /* 0x0000000000007918 */ /* 0x000fd00000000000 */
[----:B------:R-:W-:Y:S04]  /*4cbb0*/  STL.64 [R1+0x170], R24 ;  /* 0x0001701801007387 */ /* 0x000fe80000100a00 */
[----:B------:R0:W-:Y:S04]  /*4cbc0*/  STL.64 [R1+0x178], R26 ;  /* 0x0001781a01007387 */ /* 0x0001e80000100a00 */
[----:B0-----:R-:W2:Y:S04]  /*4cbd0*/  LDL.LU R26, [R1+0x2c20] ;  /* 0x002c2000011a7983 */ /* 0x001ea80000300800 */
[----:B------:R-:W3:Y:S04]  /*4cbe0*/  LDL.LU.64 R24, [R1+0x2c18] ;  /* 0x002c180001187983 */ /* 0x000ee80000300a00 */
[----:B------:R0:W-:Y:S04]  /*4cbf0*/  STL.64 [R1+0x160], R16 ;  /* 0x0001601001007387 */ /* 0x0001e80000100a00 */
[----:B------:R1:W-:Y:S01]  /*4cc00*/  STL.64 [R1+0x168], R18 ;  /* 0x0001681201007387 */ /* 0x0003e20000100a00 */
[----:B------:R-:W-:-:S03]  /*4cc10*/  IMAD.MOV.U32 R28, RZ, RZ, R12 ;  /* 0x000000ffff1c7224 */ /* 0x000fc600078e000c */
[----:B0-----:R-:W4:Y:S04]  /*4cc20*/  LDL.LU.64 R16, [R1+0x420] ;  /* 0x0004200001107983 */ /* 0x001f280000300a00 */
[----:B-1----:R-:W4:Y:S01]  /*4cc30*/  LDL.LU.64 R18, [R1+0x428] ;  /* 0x0004280001127983 */ /* 0x002f220000300a00 */
[----:B------:R-:W-:Y:S02]  /*4cc40*/  IMAD.MOV.U32 R3, RZ, RZ, R13 ;  /* 0x000000ffff037224 */ /* 0x000fe400078e000d */
[----:B--2---:R-:W-:Y:S02]  /*4cc50*/  IMAD.MOV.U32 R12, RZ, RZ, R26 ;  /* 0x000000ffff0c7224 */ /* 0x004fe400078e001a */
[----:B---3--:R-:W-:Y:S02]  /*4cc60*/  IMAD.MOV.U32 R13, RZ, RZ, R25 ;  /* 0x000000ffff0d7224 */ /* 0x008fe400078e0019 */
[----:B------:R-:W0:Y:S04]  /*4cc70*/  LDSM.16.MT88.4 R24, [R24+UR5+0x20400] ;  /* 0x020400051818783b */ /* 0x000e280008004200 */
[----:B------:R1:W-:Y:S04]  /*4cc80*/  STL.64 [R1+0x2bd0], R12 ;  /* 0x002bd00c01007387 */ /* 0x0003e80000100a00 */
[----:B-1----:R-:W2:Y:S04]  /*4cc90*/  LDL.LU R12, [R1+0x30] ;  /* 0x00003000010c7983 */ /* 0x002ea80000300800 */
[----:B------:R-:W2:Y:S01]  /*4cca0*/  LDL.LU R13, [R1+0x34] ;  /* 0x00003400010d7983 */ /* 0x000ea20000300800 */
[----:B----4-:R-:W-:Y:S01]  /*4ccb0*/  HMMA.16816.F32 R16, R4, R20, R16 ;  /* 0x000000140410723c */ /* 0x010fe20000001810 */
[----:B------:R-:W-:-:S02]  /*4ccc0*/  IMAD.MOV.U32 R15, RZ, RZ, R8 ;  /* 0x000000ffff0f7224 */ /* 0x000fc400078e0008 */
[----:B------:R-:W-:Y:S02]  /*4ccd0*/  IMAD.MOV.U32 R14, RZ, RZ, R9 ;  /* 0x000000ffff0e7224 */ /* 0x000fe400078e0009 */
[----:B------:R-:W3:Y:S04]  /*4cce0*/  LDL.LU.64 R8, [R1+0x3a0] ;  /* 0x0003a00001087983 */ /* 0x000ee80000300a00 */
[----:B------:R-:W3:Y:S04]  /*4ccf0*/  LDL.LU.64 R10, [R1+0x3a8] ;  /* 0x0003a800010a7983 */ /* 0x000ee80000300a00 */
[----:B------:R-:W-:Y:S04]  /*4cd00*/  STL.64 [R1+0x2bf0], R14 ;  /* 0x002bf00e01007387 */ /* 0x000fe80000100a00 */
[----:B--2---:R1:W-:Y:S04]  /*4cd10*/  STL.64 [R1+0x2be8], R12 ;  /* 0x002be80c01007387 */ /* 0x0043e80000100a00 */
[----:B-1----:R-:W2:Y:S04]  /*4cd20*/  LDL.LU R12, [R1+0x40] ;  /* 0x00004000010c7983 */ /* 0x002ea80000300800 */
[----:B0-----:R-:W-:Y:S04]  /*4cd30*/  STL.64 [R1+0x2968], R26 ;  /* 0x0029681a01007387 */ /* 0x001fe80000100a00 */
[----:B------:R0:W-:Y:S04]  /*4cd40*/  STL.64 [R1+0x2960], R24 ;  /* 0x0029601801007387 */ /* 0x0001e80000100a00 */
[----:B0-----:R-:W3:Y:S04]  /*4cd50*/  LDL.LU.64 R24, [R1+0x60] ;  /* 0x0000600001187983 */ /* 0x001ee80000300a00 */
[----:B------:R-:W4:Y:S04]  /*4cd60*/  LDL.LU.64 R26, [R1+0x68] ;  /* 0x00006800011a7983 */ /* 0x000f280000300a00 */
[----:B------:R0:W-:Y:S04]  /*4cd70*/  STL.64 [R1+0x150], R16 ;  /* 0x0001501001007387 */ /* 0x0001e80000100a00 */
[----:B------:R-:W-:Y:S04]  /*4cd80*/  STL [R1+0x158], R18 ;  /* 0x0001581201007387 */ /* 0x000fe80000100800 */
[----:B0-----:R-:W2:Y:S04]  /*4cd90*/  LDL.LU.64 R16, [R1+0x2c10] ;  /* 0x002c100001107983 */ /* 0x001ea80000300a00 */
[----:B------:R0:W-:Y:S04]  /*4cda0*/  STL.64 [R1+0x2ad8], R20 ;  /* 0x002ad81401007387 */ /* 0x0001e80000100a00 */
[----:B0-----:R-:W2:Y:S04]  /*4cdb0*/  LDL.LU.64 R20, [R1+0x410] ;  /* 0x0004100001147983 */ /* 0x001ea80000300a00 */
[----:B------:R-:W2:Y:S01]  /*4cdc0*/  LDL.LU.64 R22, [R1+0x418] ;  /* 0x0004180001167983 */ /* 0x000ea20000300a00 */
[----:B------:R-:W-:-:S02]  /*4cdd0*/  IMAD.MOV.U32 R13, RZ, RZ, R29 ;  /* 0x000000ffff0d7224 */ /* 0x000fc400078e001d */
[----:B------:R-:W-:-:S05]  /*4cde0*/  IMAD.MOV.U32 R29, RZ, RZ, R19 ;  /* 0x000000ffff1d7224 */ /* 0x000fca00078e0013 */
[----:B------:R-:W-:Y:S01]  /*4cdf0*/  STL [R1+0x2a08], R29 ;  /* 0x002a081d01007387 */ /* 0x000fe20000100800 */
[C---:B--2---:R-:W-:Y:S06]  /*4ce00*/  HMMA.16816.F32 R20, R4.reuse, R16, R20 ;  /* 0x000000100414723c */ /* 0x044fec0000001814 */
[----:B---3--:R-:W-:-:S15]  /*4ce10*/  HMMA.16816.F32 R4, R4, R24, R8 ;  /* 0x000000180404723c */ /* 0x008fde0000001808 */
[----:B------:R-:W-:-:S02]  /*4ce20*/  NOP ;  /* 0x0000000000007918 */ /* 0x000fc40000000000 */
[----:B------:R-:W-:Y:S04]  /*4ce30*/  STL.64 [R1+0x140], R20 ;  /* 0x0001401401007387 */ /* 0x000fe80000100a00 */
[----:B------:R0:W-:Y:S04]  /*4ce40*/  STL.64 [R1+0x148], R22 ;  /* 0x0001481601007387 */ /* 0x0001e80000100a00 */
[----:B------:R-:W2:Y:S01]  /*4ce50*/  LDL.LU.64 R18, [R1+0x2c08] ;  /* 0x002c080001127983 */ /* 0x000ea20000300a00 */
[----:B0-----:R-:W-:Y:S02]  /*4ce60*/  IMAD.MOV.U32 R23, RZ, RZ, R16 ;  /* 0x000000ffff177224 */ /* 0x001fe400078e0010 */
[----:B------:R-:W-:-:S02]  /*4ce70*/  IMAD.MOV.U32 R22, RZ, RZ, R17 ;  /* 0x000000ffff167224 */ /* 0x000fc400078e0011 */
[----:B------:R-:W2:Y:S04]  /*4ce80*/  LDL.LU.64 R16, [R1+0x2c00] ;  /* 0x002c000001107983 */ /* 0x000ea80000300a00 */
[----:B------:R0:W-:Y:S04]  /*4ce90*/  STL.64 [R1+0x2bf8], R22 ;  /* 0x002bf81601007387 */ /* 0x0001e80000100a00 */
[----:B------:R-:W2:Y:S04]  /*4cea0*/  LDL.LU.64 R20, [R1+0x440] ;  /* 0x0004400001147983 */ /* 0x000ea80000300a00 */
[----:B0-----:R-:W2:Y:S04]  /*4ceb0*/  LDL.LU.64 R22, [R1+0x448] ;  /* 0x0004480001167983 */ /* 0x001ea80000300a00 */
[----:B------:R-:W-:Y:S04]  /*4cec0*/  STL.64 [R1+0x130], R4 ;  /* 0x0001300401007387 */ /* 0x000fe80000100a00 */
[----:B------:R-:W-:Y:S04]  /*4ced0*/  STL.64 [R1+0x138], R6 ;  /* 0x0001380601007387 */ /* 0x000fe80000100a00 */
[----:B------:R-:W3:Y:S04]  /*4cee0*/  LDL.LU.64 R8, [R1+0x380] ;  /* 0x0003800001087983 */ /* 0x000ee80000300a00 */
[----:B------:R-:W4:Y:S04]  /*4cef0*/  LDL.LU.64 R10, [R1+0x388] ;  /* 0x00038800010a7983 */ /* 0x000f280000300a00 */
[----:B----4-:R-:W-:Y:S04]  /*4cf00*/  STL.64 [R1+0x2bb0], R10 ;  /* 0x002bb00a01007387 */ /* 0x010fe80000100a00 */
[----:B---3--:R0:W-:Y:S04]  /*4cf10*/  STL.64 [R1+0x2ba8], R8 ;  /* 0x002ba80801007387 */ /* 0x0081e80000100a00 */
[----:B0-----:R-:W3:Y:S04]  /*4cf20*/  LDL.LU.64 R8, [R1+0x390] ;  /* 0x0003900001087983 */ /* 0x001ee80000300a00 */
[----:B------:R-:W4:Y:S01]  /*4cf30*/  LDL.LU.64 R10, [R1+0x398] ;  /* 0x00039800010a7983 */ /* 0x000f220000300a00 */
[----:B--2---:R-:W-:Y:S03]  /*4cf40*/  HMMA.16816.F32 R12, R16, R12, R20 ;  /* 0x0000000c100c723c */ /* 0x004fe60000001814 */
[----:B----4-:R-:W-:Y:S04]  /*4cf50*/  STL.64 [R1+0x2bc8], R10 ;  /* 0x002bc80a01007387 */ /* 0x010fe80000100a00 */
[----:B---3--:R0:W-:Y:S04]  /*4cf60*/  STL.64 [R1+0x2bc0], R8 ;  /* 0x002bc00801007387 */ /* 0x0081e80000100a00 */
[----:B0-----:R-:W2:Y:S04]  /*4cf70*/  LDL.LU.64 R8, [R1+0x400] ;  /* 0x0004000001087983 */ /* 0x001ea80000300a00 */
[----:B------:R-:W3:Y:S04]  /*4cf80*/  LDL.LU.64 R10, [R1+0x408] ;  /* 0x00040800010a7983 */ /* 0x000ee80000300a00 */
[----:B---3--:R-:W-:Y:S04]  /*4cf90*/  STL.64 [R1+0x2be0], R10 ;  /* 0x002be00a01007387 */ /* 0x008fe80000100a00 */
[----:B--2---:R0:W-:Y:S04]  /*4cfa0*/  STL.64 [R1+0x2bd8], R8 ;  /* 0x002bd80801007387 */ /* 0x0041e80000100a00 */
[----:B0-----:R-:W2:Y:S04]  /*4cfb0*/  LDL.LU.64 R8, [R1+0x430] ;  /* 0x0004300001087983 */ /* 0x001ea80000300a00 */
[----:B------:R-:W2:Y:S04]  /*4cfc0*/  LDL.LU.64 R10, [R1+0x438] ;  /* 0x00043800010a7983 */ /* 0x000ea80000300a00 */
[----:B------:R-:W3:Y:S04]  /*4cfd0*/  LDL.LU.64 R4, [R1+0x370] ;  /* 0x0003700001047983 */ /* 0x000ee80000300a00 */
[----:B------:R-:W3:Y:S04]  /*4cfe0*/  LDL.LU.64 R6, [R1+0x378] ;  /* 0x0003780001067983 */ /* 0x000ee80000300a00 */
[----:B------:R-:W-:Y:S04]  /*4cff0*/  STL.64 [R1+0x2ad0], R26 ;  /* 0x002ad01a01007387 */ /* 0x000fe80000100a00 */
[----:B------:R0:W-:Y:S04]  /*4d000*/  STL.64 [R1+0x2ac8], R24 ;  /* 0x002ac81801007387 */ /* 0x0001e80000100a00 */
[----:B0-----:R-:W4:Y:S04]  /*4d010*/  LDL.LU R24, [R1] ;  /* 0x0000000001187983 */ /* 0x001f280000300800 */
[----:B------:R-:W4:Y:S04]  /*4d020*/  LDL.LU R25, [R1+0x4] ;  /* 0x0000040001197983 */ /* 0x000f280000300800 */
[----:B------:R-:W3:Y:S04]  /*4d030*/  LDL.LU.64 R22, [R1+0x2bf8] ;  /* 0x002bf80001167983 */ /* 0x000ee80000300a00 */
[----:B------:R-:W-:Y:S04]  /*4d040*/  STL.64 [R1+0x120], R12 ;  /* 0x0001200c01007387 */ /* 0x000fe80000100a00 */
[----:B------:R0:W-:Y:S04]  /*4d050*/  STL.64 [R1+0x128], R14 ;  /* 0x0001280e01007387 */ /* 0x0001e80000100a00 */
[----:B0-----:R-:W2:Y:S04]  /*4d060*/  LDL.LU.64 R14, [R1+0x2bf0] ;  /* 0x002bf000010e7983 */ /* 0x001ea80000300a00 */
[----:B------:R-:W4:Y:S01]  /*4d070*/  LDL.LU.64 R12, [R1+0x2be8] ;  /* 0x002be800010c7983 */ /* 0x000f220000300a00 */
[----:B--2---:R-:W-:-:S02]  /*4d080*/  IMAD.MOV.U32 R20, RZ, RZ, R15 ;  /* 0x000000ffff147224 */ /* 0x004fc400078e000f */
[----:B------:R-:W-:Y:S02]  /*4d090*/  IMAD.MOV.U32 R21, RZ, RZ, R14 ;  /* 0x000000ffff157224 */ /* 0x000fe400078e000e */
[----:B----4-:R-:W-:Y:S03]  /*4d0a0*/  HMMA.16816.F32 R12, R16, R12, R8 ;  /* 0x0000000c100c723c */ /* 0x010fe60000001808 */
[----:B------:R-:W-:Y:S04]  /*4d0b0*/  STL.64 [R1+0x2af0], R20 ;  /* 0x002af01401007387 */ /* 0x000fe80000100a00 */
[----:B------:R-:W2:Y:S04]  /*4d0c0*/  LDL.LU.64 R10, [R1+0x2be0] ;  /* 0x002be000010a7983 */ /* 0x000ea80000300a00 */
[----:B------:R-:W2:-:S12]  /*4d0d0*/  LDL.LU.64 R8, [R1+0x2bd8] ;  /* 0x002bd80001087983 */ /* 0x000e980000300a00 */
[----:B------:R0:W-:Y:S04]  /*4d0e0*/  STL.64 [R1+0x110], R12 ;  /* 0x0001100c01007387 */ /* 0x0001e80000100a00 */
[----:B------:R2:W-:Y:S04]  /*4d0f0*/  STL.64 [R1+0x118], R14 ;  /* 0x0001180e01007387 */ /* 0x0005e80000100a00 */
[----:B0-----:R-:W2:Y:S02]  /*4d100*/  LDL.LU.64 R12, [R1+0x2bd0] ;  /* 0x002bd000010c7983 */ /* 0x001ea40000300a00 */
[----:B--2---:R-:W-:Y:S02]  /*4d110*/  HMMA.16816.F32 R12, R16, R12, R8 ;  /* 0x0000000c100c723c */ /* 0x004fe40000001808 */
[----:B------:R-:W2:Y:S04]  /*4d120*/  LDL.LU.64 R10, [R1+0x2bc8] ;  /* 0x002bc800010a7983 */ /* 0x000ea80000300a00 */
[----:B------:R-:W2:-:S15]  /*4d130*/  LDL.LU.64 R8, [R1+0x2bc0] ;  /* 0x002bc00001087983 */ /* 0x000e9e0000300a00 */
[----:B------:R-:W-:-:S02]  /*4d140*/  NOP ;  /* 0x0000000000007918 */ /* 0x000fc40000000000 */
[----:B------:R0:W-:Y:S04]  /*4d150*/  STL.64 [R1+0x100], R12 ;  /* 0x0001000c01007387 */ /* 0x0001e80000100a00 */
[----:B------:R2:W-:Y:S04]  /*4d160*/  STL.64 [R1+0x108], R14 ;  /* 0x0001080e01007387 */ /* 0x0005e80000100a00 */
[----:B0-----:R-:W2:Y:S01]  /*4d170*/  LDL.LU.64 R12, [R1+0x2bb8] ;  /* 0x002bb800010c7983 */ /* 0x001ea20000300a00 */
[----:B------:R-:W-:Y:S02]  /*4d180*/  IMAD.MOV.U32 R20, RZ, RZ, R28 ;  /* 0x000000ffff147224 */ /* 0x000fe400078e001c */
[----:B------:R-:W-:Y:S01]  /*4d190*/  IMAD.MOV.U32 R21, RZ, RZ, R3 ;  /* 0x000000ffff157224 */ /* 0x000fe200078e0003 */
[----:B--2---:R-:W-:Y:S01]  /*4d1a0*/  HMMA.16816.F32 R12, R16, R12, R8 ;  /* 0x0000000c100c723c */ /* 0x004fe20000001808 */
[----:B------:R-:W2:Y:S04]  /*4d1b0*/  LDL.LU.64 R10, [R1+0x2bb0] ;  /* 0x002bb000010a7983 */ /* 0x000ea80000300a00 */
[----:B------:R-:W2:-:S15]  /*4d1c0*/  LDL.LU.64 R8, [R1+0x2ba8] ;  /* 0x002ba80001087983 */ /* 0x000e9e0000300a00 */
[----:B------:R-:W-:-:S03]  /*4d1d0*/  NOP ;  /* 0x0000000000007918 */ /* 0x000fc60000000000 */
[----:B------:R-:W-:Y:S04]  /*4d1e0*/  STL.64 [R1+0xf0], R12 ;  /* 0x0000f00c01007387 */ /* 0x000fe80000100a00 */
[----:B------:R0:W-:Y:S04]  /*4d1f0*/  STL.64 [R1+0xf8], R14 ;  /* 0x0000f80e01007387 */ /* 0x0001e80000100a00 */
[----:B0-----:R-:W4:Y:S04]  /*4d200*/  LDL.LU.64 R14, [R1+0x2ba0] ;  /* 0x002ba000010e7983 */ /* 0x001f280000300a00 */
[----:B------:R-:W4:Y:S04]  /*4d210*/  LDL.LU.64 R12, [R1+0x2b98] ;  /* 0x002b9800010c7983 */ /* 0x000f280000300a00 */
[----:B------:R-:W4:Y:S04]  /*4d220*/  LDL.LU R28, [R1+0x2b94] ;  /* 0x002b9400011c7983 */ /* 0x000f280000300800 */
[----:B------:R-:W4:Y:S04]  /*4d230*/  LDL.LU R3, [R1+0x2b90] ;  /* 0x002b900001037983 */ /* 0x000f280000300800 */
[----:B------:R0:W-:Y:S01]  /*4d240*/  STL.64 [R1+0x2b08], R20 ;  /* 0x002b081401007387 */ /* 0x0001e20000100a00 */
[----:B--2---:R-:W-:Y:S03]  /*4d250*/  HMMA.16816.F32 R24, R16, R24, R8 ;  /* 0x000000181018723c */ /* 0x004fe60000001808 */
[----:B------:R-:W2:Y:S04]  /*4d260*/  LDL.LU.64 R10, [R1+0x2b88] ;  /* 0x002b8800010a7983 */ /* 0x000ea80000300a00 */
[----:B------:R-:W3:Y:S01]  /*4d270*/  LDL.LU.64 R8, [R1+0x2b80] ;  /* 0x002b800001087983 */ /* 0x000ee20000300a00 */
[----:B0-----:R-:W-:-:S02]  /*4d280*/  IMAD.MOV.U32 R20, RZ, RZ, R2 ;  /* 0x000000ffff147224 */ /* 0x001fc400078e0002 */
[----:B------:R-:W-:-:S13]  /*4d290*/  IMAD.MOV.U32 R21, RZ, RZ, R0 ;  /* 0x000000ffff157224 */ /* 0x000fda00078e0000 */
[----:B------:R-:W-:Y:S04]  /*4d2a0*/  STL.64 [R1+0xe0], R24 ;  /* 0x0000e01801007387 */ /* 0x000fe80000100a00 */
[----:B------:R-:W-:Y:S01]  /*4d2b0*/  STL [R1+0xe8], R26 ;  /* 0x0000e81a01007387 */ /* 0x000fe20000100800 */
[----:B------:R-:W-:Y:S01]  /*4d2c0*/  IMAD.MOV.U32 R29, RZ, RZ, R27 ;  /* 0x000000ffff1d7224 */ /* 0x000fe200078e001b */
[----:B---3--:R-:W-:Y:S02]  /*4d2d0*/  HMMA.16816.F32 R4, R16, R8, R4 ;  /* 0x000000081004723c */ /* 0x008fe40000001804 */
[----:B--2---:R-:W-:Y:S04]  /*4d2e0*/  STL.64 [R1+0x2b70], R10 ;  /* 0x002b700a01007387 */ /* 0x004fe80000100a00 */
[----:B------:R-:W2:Y:S04]  /*4d2f0*/  LDL.LU R2, [R1+0x2b7c] ;  /* 0x002b7c0001027983 */ /* 0x000ea80000300800 */
[----:B------:R-:W3:Y:S04]  /*4d300*/  LDL.LU R0, [R1+0x2b78] ;  /* 0x002b780001007983 */ /* 0x000ee80000300800 */
[----:B------:R4:W-:Y:S02]  /*4d310*/  STL.64 [R1+0x2b20], R20 ;  /* 0x002b201401007387 */ /* 0x0009e40000100a00 */
[----:B----4-:R-:W-:-:S02]  /*4d320*/  IMAD.MOV.U32 R20, RZ, RZ, R15 ;  /* 0x000000ffff147224 */ /* 0x010fc400078e000f */
[----:B------:R-:W-:-:S05]  /*4d330*/  IMAD.MOV.U32 R21, RZ, RZ, R14 ;  /* 0x000000ffff157224 */ /* 0x000fca00078e000e */
[----:B------:R0:W-:Y:S02]  /*4d340*/  STL.64 [R1+0x2b38], R20 ;  /* 0x002b381401007387 */ /* 0x0001e40000100a00 */
[----:B0-----:R-:W-:Y:S02]  /*4d350*/  IMAD.MOV.U32 R21, RZ, RZ, R12 ;  /* 0x000000ffff157224 */ /* 0x001fe400078e000c */
[----:B------:R-:W-:Y:S01]  /*4d360*/  IMAD.MOV.U32 R20, RZ, RZ, R13 ;  /* 0x000000ffff147224 */ /* 0x000fe200078e000d */
[----:B------:R-:W4:Y:S04]  /*4d370*/  LDL.LU R12, [R1+0x50] ;  /* 0x00005000010c7983 */ /* 0x000f280000300800 */
[----:B------:R-:W4:Y:S04]  /*4d380*/  LDL.LU R13, [R1+0x54] ;  /* 0x00005400010d7983 */ /* 0x000f280000300800 */
[----:B------:R-:W4:Y:S04]  /*4d390*/  LDL.LU.64 R8, [R1+0x360] ;  /* 0x0003600001087983 */ /* 0x000f280000300a00 */
[----:B------:R-:W4:Y:S04]  /*4d3a0*/  LDL.LU.64 R10, [R1+0x368] ;  /* 0x00036800010a7983 */ /* 0x000f280000300a00 */
[----:B------:R-:W-:Y:S04]  /*4d3b0*/  STL.64 [R1+0x2b58], R22 ;  /* 0x002b581601007387 */ /* 0x000fe80000100a00 */
[----:B------:R-:W-:Y:S04]  /*4d3c0*/  STL.64 [R1+0x2b50], R20 ;  /* 0x002b501401007387 */ /* 0x000fe80000100a00 */
[----:B------:R0:W-:Y:S04]  /*4d3d0*/  STL.64 [R1+0x28f0], R6 ;  /* 0x0028f00601007387 */ /* 0x0001e80000100a00 */
[----:B------:R-:W-:Y:S04]  /*4d3e0*/  STL.64 [R1+0x28e8], R4 ;  /* 0x0028e80401007387 */ /* 0x000fe80000100a00 */
[----:B0-----:R-:W2:Y:S04]  /*4d3f0*/  LDL.LU R6, [R1+0x8] ;  /* 0x0000080001067983 */ /* 0x001ea80000300800 */
[----:B------:R-:W2:Y:S04]  /*4d400*/  LDL.LU R7, [R1+0xc] ;  /* 0x00000c0001077983 */ /* 0x000ea80000300800 */
[----:B------:R-:W3:Y:S04]  /*4d410*/  LDL.LU.64 R20, [R1+0x350] ;  /* 0x0003500001147983 */ /* 0x000ee80000300a00 */
[----:B------:R-:W3:Y:S04]  /*4d420*/  LDL.LU.64 R22, [R1+0x358] ;  /* 0x0003580001167983 */ /* 0x000ee80000300a00 */
[----:B------:R-:W4:Y:S04]  /*4d430*/  LDL.LU.64 R24, [R1+0x280] ;  /* 0x0002800001187983 */ /* 0x000f280000300a00 */
[----:B------:R-:W2:Y:S04]  /*4d440*/  LDL.LU.64 R26, [R1+0x288] ;  /* 0x00028800011a7983 */ /* 0x000ea80000300a00 */
[----:B--2---:R-:W-:Y:S04]  /*4d450*/  STL.64 [R1+0x2ae8], R26 ;  /* 0x002ae81a01007387 */ /* 0x004fe80000100a00 */
[----:B----4-:R0:W-:Y:S04]  /*4d460*/  STL.64 [R1+0x2ae0], R24 ;  /* 0x002ae01801007387 */ /* 0x0101e80000100a00 */
[----:B0-----:R-:W2:Y:S04]  /*4d470*/  LDL.LU.64 R24, [R1+0x2a0] ;  /* 0x0002a00001187983 */ /* 0x001ea80000300a00 */
[----:B------:R-:W4:Y:S04]  /*4d480*/  LDL.LU.64 R26, [R1+0x2a8] ;  /* 0x0002a800011a7983 */ /* 0x000f280000300a00 */
[----:B----4-:R-:W-:Y:S04]  /*4d490*/  STL.64 [R1+0x2b00], R26 ;  /* 0x002b001a01007387 */ /* 0x010fe80000100a00 */
[----:B--2---:R0:W-:Y:S04]  /*4d4a0*/  STL.64 [R1+0x2af8], R24 ;  /* 0x002af81801007387 */ /* 0x0041e80000100a00 */
[----:B0-----:R-:W2:Y:S04]  /*4d4b0*/  LDL.LU.64 R24, [R1+0x310] ;  /* 0x0003100001187983 */ /* 0x001ea80000300a00 */
[----:B------:R-:W4:Y:S04]  /*4d4c0*/  LDL.LU.64 R26, [R1+0x318] ;  /* 0x00031800011a7983 */ /* 0x000f280000300a00 */
[----:B----4-:R-:W-:Y:S04]  /*4d4d0*/  STL.64 [R1+0x2b18], R26 ;  /* 0x002b181a01007387 */ /* 0x010fe80000100a00 */
[----:B--2---:R0:W-:Y:S04]  /*4d4e0*/  STL.64 [R1+0x2b10], R24 ;  /* 0x002b101801007387 */ /* 0x0041e80000100a00 */
[----:B0-----:R-:W2:Y:S04]  /*4d4f0*/  LDL.LU.64 R24, [R1+0x320] ;  /* 0x0003200001187983 */ /* 0x001ea80000300a00 */
[----:B------:R-:W4:Y:S01]  /*4d500*/  LDL.LU.64 R26, [R1+0x328] ;  /* 0x00032800011a7983 */ /* 0x000f220000300a00 */
[C---:B------:R-:W-:Y:S03]  /*4d510*/  HMMA.16816.F32 R12, R16.reuse, R12, R8 ;  /* 0x0000000c100c723c */ /* 0x040fe60000001808 */
[----:B----4-:R-:W-:Y:S04]  /*4d520*/  STL.64 [R1+0x2b30], R26 ;  /* 0x002b301a01007387 */ /* 0x010fe80000100a00 */
[----:B--2---:R0:W-:Y:S04]  /*4d530*/  STL.64 [R1+0x2b28], R24 ;  /* 0x002b281801007387 */ /* 0x0041e80000100a00 */
[----:B0-----:R-:W2:Y:S04]  /*4d540*/  LDL.LU.64 R24, [R1+0x330] ;  /* 0x0003300001187983 */ /* 0x001ea80000300a00 */
[----:B------:R-:W4:Y:S09]  /*4d550*/  LDL.LU.64 R26, [R1+0x338] ;  /* 0x00033800011a7983 */ /* 0x000f320000300a00 */
[----:B------:R-:W-:Y:S01]  /*4d560*/  IMAD.MOV.U32 R8, RZ, RZ, R15 ;  /* 0x000000ffff087224 */ /* 0x000fe200078e000f */
[----:B----4-:R-:W-:Y:S04]  /*4d570*/  STL.64 [R1+0x2b48], R26 ;  /* 0x002b481a01007387 */ /* 0x010fe80000100a00 */
[----:B--2---:R0:W-:Y:S04]  /*4d580*/  STL.64 [R1+0x2b40], R24 ;  /* 0x002b401801007387 */ /* 0x0041e80000100a00 */
[----:B0-----:R-:W2:Y:S04]  /*4d590*/  LDL.LU.64 R24, [R1+0x340] ;  /* 0x0003400001187983 */ /* 0x001ea80000300a00 */
[----:B------:R-:W2:Y:S04]  /*4d5a0*/  LDL.LU.64 R26, [R1+0x348] ;  /* 0x00034800011a7983 */ /* 0x000ea80000300a00 */
[----:B------:R0:W-:Y:S04]  /*4d5b0*/  STL.64 [R1+0x2a90], R6 ;  /* 0x002a900601007387 */ /* 0x0001e80000100a00 */
[----:B------:R-:W4:Y:S04]  /*4d5c0*/  LDL.LU.64 R4, [R1+0x240] ;  /* 0x0002400001047983 */ /* 0x000f280000300a00 */
[----:B0-----:R-:W4:Y:S04]  /*4d5d0*/  LDL.LU.64 R6, [R1+0x248] ;  /* 0x0002480001067983 */ /* 0x001f280000300a00 */
[----:B------:R-:W4:Y:S04]  /*4d5e0*/  LDL.LU.64 R10, [R1+0x2b70] ;  /* 0x002b7000010a7983 */ /* 0x000f280000300a00 */
[----:B------:R-:W-:Y:S04]  /*4d5f0*/  STL.64 [R1+0x230], R12 ;  /* 0x0002300c01007387 */ /* 0x000fe80000100a00 */
[----:B------:R0:W-:Y:S04]  /*4d600*/  STL [R1+0x238], R14 ;  /* 0x0002380e01007387 */ /* 0x0001e80000100800 */
[----:B0-----:R-:W2:Y:S04]  /*4d610*/  LDL.LU.64 R14, [R1+0x2b68] ;  /* 0x002b6800010e7983 */ /* 0x001ea80000300a00 */
[----:B------:R-:W3:Y:S02]  /*4d620*/  LDL.LU.64 R12, [R1+0x2b60] ;  /* 0x002b6000010c7983 */ /* 0x000ee40000300a00 */
[----:B---3--:R-:W-:-:S15]  /*4d630*/  HMMA.16816.F32 R20, R16, R12, R20 ;  /* 0x0000000c1014723c */ /* 0x008fde0000001814 */
[----:B------:R-:W-:-:S08]  /*4d640*/  NOP ;  /* 0x0000000000007918 */ /* 0x000fd00000000000 */
[----:B------:R-:W-:Y:S04]  /*4d650*/  STL.64 [R1+0x260], R20 ;  /* 0x0002601401007387 */ /* 0x000fe80000100a00 */
[----:B------:R0:W-:Y:S04]  /*4d660*/  STL.64 [R1+0x268], R22 ;  /* 0x0002681601007387 */ /* 0x0001e80000100a00 */
[----:B0-----:R-:W3:Y:S04]  /*4d670*/  LDL.LU.64 R22, [R1+0x2b58] ;  /* 0x002b580001167983 */ /* 0x001ee80000300a00 */
[----:B------:R-:W4:Y:S04]  /*4d680*/  LDL.LU.64 R20, [R1+0x2b50] ;  /* 0x002b500001147983 */ /* 0x000f280000300a00 */
[----:B--2---:R-:W-:Y:S01]  /*4d690*/  STL.64 [R1+0x2a78], R14 ;  /* 0x002a780e01007387 */ /* 0x004fe20000100a00 */
[----:B---3--:R-:W-:-:S02]  /*4d6a0*/  IMAD.MOV.U32 R12, RZ, RZ, R23 ;  /* 0x000000ffff0c7224 */ /* 0x008fc400078e0017 */
[----:B------:R-:W-:Y:S02]  /*4d6b0*/  IMAD.MOV.U32 R13, RZ, RZ, R22 ;  /* 0x000000ffff0d7224 */ /* 0x000fe400078e0016 */
[----:B----4-:R-:W-:Y:S01]  /*4d6c0*/  HMMA.16816.F32 R20, R16, R20, R24 ;  /* 0x000000141014723c */ /* 0x010fe20000001818 */
[----:B------:R-:W2:Y:S04]  /*4d6d0*/  LDL.LU.64 R26, [R1+0x2b48] ;  /* 0x002b4800011a7983 */ /* 0x000ea80000300a00 */
[----:B------:R-:W2:-:S15]  /*4d6e0*/  LDL.LU.64 R24, [R1+0x2b40] ;  /* 0x002b400001187983 */ /* 0x000e9e0000300a00 */
[----:B------:R-:W-:-:S03]  /*4d6f0*/  NOP ;  /* 0x0000000000007918 */ /* 0x000fc60000000000 */
        /* <DEDUP_REMOVED lines=9> */
[----:B0-----:R-:W2:Y:S04]  /*4d790*/  LDL.LU.64 R20, [R1+0x2b20] ;  /* 0x002b200001147983 */ /* 0x001ea80000300a00 */
[----:B------:R-:W3:Y:S04]  /*4d7a0*/  LDL R9, [R1+0x69c] ;  /* 0x00069c0001097983 */ /* 0x000ee80000100800 */
[----:B------:R-:W-:Y:S01]  /*4d7b0*/  STL.64 [R1+0x2a38], R10 ;  /* 0x002a380a01007387 */ /* 0x000fe20000100a00 */
[C---:B--2---:R-:W-:Y:S03]  /*4d7c0*/  HMMA.16816.F32 R20, R16.reuse, R20, R24 ;  /* 0x000000141014723c */ /* 0x044fe60000001818 */
[----:B---3--:R0:W-:Y:S04]  /*4d7d0*/  STL.64 [R1+0x2a30], R8 ;  /* 0x002a300801007387 */ /* 0x0081e80000100a00 */
[----:B0-----:R-:W2:Y:S04]  /*4d7e0*/  LDL.LU.64 R8, [R1+0x250] ;  /* 0x0002500001087983 */ /* 0x001ea80000300a00 */
[----:B------:R-:W2:Y:S04]  /*4d7f0*/  LDL.LU.64 R10, [R1+0x258] ;  /* 0x00025800010a7983 */ /* 0x000ea80000300a00 */
[----:B------:R-:W3:Y:S04]  /*4d800*/  LDL.LU.64 R26, [R1+0x2b18] ;  /* 0x002b1800011a7983 */ /* 0x000ee80000300a00 */
[----:B------:R-:W3:Y:S04]  /*4d810*/  LDL.LU.64 R24, [R1+0x2b10] ;  /* 0x002b100001187983 */ /* 0x000ee80000300a00 */
[----:B------:R0:W-:Y:S04]  /*4d820*/  STL.64 [R1+0x2f0], R20 ;  /* 0x0002f01401007387 */ /* 0x0001e80000100a00 */
[----:B------:R3:W-:Y:S04]  /*4d830*/  STL.64 [R1+0x2f8], R22 ;  /* 0x0002f81601007387 */ /* 0x0007e80000100a00 */
[----:B0-----:R-:W3:Y:S02]  /*4d840*/  LDL.LU.64 R20, [R1+0x2b08] ;  /* 0x002b080001147983 */ /* 0x001ee40000300a00 */
[----:B---3--:R-:W-:Y:S02]  /*4d850*/  HMMA.16816.F32 R20, R16, R20, R24 ;  /* 0x000000141014723c */ /* 0x008fe40000001818 */
[----:B------:R-:W3:Y:S04]  /*4d860*/  LDL.LU.64 R26, [R1+0x2b00] ;  /* 0x002b0000011a7983 */ /* 0x000ee80000300a00 */
[----:B------:R-:W3:-:S15]  /*4d870*/  LDL.LU.64 R24, [R1+0x2af8] ;  /* 0x002af80001187983 */ /* 0x000ede0000300a00 */
[----:B------:R-:W-:-:S02]  /*4d880*/  NOP ;  /* 0x0000000000007918 */ /* 0x000fc40000000000 */
        /* <DEDUP_REMOVED lines=9> */
[----:B0-----:R-:W3:Y:S01]  /*4d920*/  LDL.LU.64 R20, [R1+0x2ad8] ;  /* 0x002ad80001147983 */ /* 0x001ee20000300a00 */
[C---:B--2---:R-:W-:Y:S06]  /*4d930*/  HMMA.16816.F32 R8, R16.reuse, R12, R8 ;  /* 0x0000000c1008723c */ /* 0x044fec0000001808 */
[----:B---3--:R-:W-:Y:S01]  /*4d940*/  HMMA.16816.F32 R20, R16, R20, R24 ;  /* 0x000000141014723c */ /* 0x008fe20000001818 */
[----:B------:R-:W2:Y:S04]  /*4d950*/  LDL.LU.64 R26, [R1+0x2ad0] ;  /* 0x002ad000011a7983 */ /* 0x000ea80000300a00 */
[----:B------:R-:W3:-:S15]  /*4d960*/  LDL.LU.64 R24, [R1+0x2ac8] ;  /* 0x002ac80001187983 */ /* 0x000ede0000300a00 */
[----:B------:R-:W-:-:S03]  /*4d970*/  NOP ;  /* 0x0000000000007918 */ /* 0x000fc60000000000 */
[----:B------:R-:W-:Y:S04]  /*4d980*/  STL.64 [R1+0x350], R20 ;  /* 0x0003501401007387 */ /* 0x000fe80000100a00 */
[----:B------:R0:W-:Y:S04]  /*4d990*/  STL.64 [R1+0x358], R22 ;  /* 0x0003581601007387 */ /* 0x0001e80000100a00 */
[----:B0-----:R-:W4:Y:S04]  /*4d9a0*/  LDL.LU.64 R22, [R1+0x2ac0] ;  /* 0x002ac00001167983 */ /* 0x001f280000300a00 */
[----:B------:R-:W2:Y:S04]  /*4d9b0*/  LDL.LU.64 R20, [R1+0x2ab8] ;  /* 0x002ab80001147983 */ /* 0x000ea80000300a00 */
[----:B------:R-:W-:Y:S04]  /*4d9c0*/  STL.64 [R1+0x3a0], R8 ;  /* 0x0003a00801007387 */ /* 0x000fe80000100a00 */
[----:B------:R-:W-:Y:S01]  /*4d9d0*/  STL.64 [R1+0x3a8], R10 ;  /* 0x0003a80a01007387 */ /* 0x000fe20000100a00 */
[----:B---3--:R-:W-:Y:S07]  /*4d9e0*/  HMMA.16816.F32 R4, R16, R24, R4 ;  /* 0x000000181004723c */ /* 0x008fee0000001804 */
[----:B------:R-:W-:-:S02]  /*4d9f0*/  IMAD.MOV.U32 R16, RZ, RZ, R0 ;  /* 0x000000ffff107224 */ /* 0x000fc400078e0000 */
[----:B------:R-:W3:Y:S01]  /*4da00*/  LDL.LU R0, [R1+0x2ab4] ;  /* 0x002ab40001007983 */ /* 0x000ee20000300800 */
[----:B------:R-:W-:Y:S02]  /*4da10*/  IMAD.MOV.U32 R17, RZ, RZ, R2 ;  /* 0x000000ffff117224 */ /* 0x000fe400078e0002 */
[----:B------:R-:W-:Y:S02]  /*4da20*/  IMAD.MOV.U32 R18, RZ, RZ, R3 ;  /* 0x000000ffff127224 */ /* 0x000fe400078e0003 */
[----:B------:R-:W-:-:S09]  /*4da30*/  IMAD.MOV.U32 R19, RZ, RZ, R28 ;  /* 0x000000ffff137224 */ /* 0x000fd200078e001c */
[----:B------:R0:W-:Y:S04]  /*4da40*/  STL.64 [R1+0x390], R4 ;  /* 0x0003900401007387 */ /* 0x0001e80000100a00 */
[----:B------:R1:W-:Y:S04]  /*4da50*/  STL.64 [R1+0x398], R6 ;  /* 0x0003980601007387 */ /* 0x0003e80000100a00 */
[----:B------:R-:W3:Y:S04]  /*4da60*/  LDL.LU R2, [R1+0x2ab0] ;  /* 0x002ab00001027983 */ /* 0x000ee80000300800 */
[----:B------:R-:W3:Y:S04]  /*4da70*/  LDL.LU R3, [R1+0x2aac] ;  /* 0x002aac0001037983 */ /* 0x000ee80000300800 */
[----:B------:R-:W3:Y:S04]  /*4da80*/  LDL.LU R28, [R1+0x2aa8] ;  /* 0x002aa800011c7983 */ /* 0x000ee80000300800 */
[----:B------:R-:W4:Y:S04]  /*4da90*/  LDL.LU R12, [R1+0x210] ;  /* 0x00021000010c7983 */ /* 0x000f280000300800 */
[----:B------:R-:W4:Y:S04]  /*4daa0*/  LDL.LU R13, [R1+0x214] ;  /* 0x00021400010d7983 */ /* 0x000f280000300800 */
[----:B------:R-:W2:Y:S04]  /*4dab0*/  LDL.LU R14, [R1+0x218] ;  /* 0x00021800010e7983 */ /* 0x000ea80000300800 */
[----:B------:R-:W2:Y:S04]  /*4dac0*/  LDL.LU R15, [R1+0x21c] ;  /* 0x00021c00010f7983 */ /* 0x000ea80000300800 */
[----:B0-----:R-:W3:Y:S04]  /*4dad0*/  LDL.LU R4, [R1+0x220] ;  /* 0x0002200001047983 */ /* 0x001ee80000300800 */
[----:B------:R-:W3:Y:S04]  /*4dae0*/  LDL.LU R5, [R1+0x224] ;  /* 0x0002240001057983 */ /* 0x000ee80000300800 */
[----:B-1----:R-:W3:Y:S04]  /*4daf0*/  LDL.LU R6, [R1+0x228] ;  /* 0x0002280001067983 */ /* 0x002ee80000300800 */
[----:B------:R-:W3:Y:S04]  /*4db00*/  LDL.LU R7, [R1+0x22c] ;  /* 0x00022c0001077983 */ /* 0x000ee80000300800 */
[----:B--2---:R0:W-:Y:S04]  /*4db10*/  STL.64 [R1+0x2a88], R14 ;  /* 0x002a880e01007387 */ /* 0x0041e80000100a00 */
[----:B----4-:R-:W-:Y:S04]  /*4db20*/  STL.64 [R1+0x2a80], R12 ;  /* 0x002a800c01007387 */ /* 0x010fe80000100a00 */
[----:B0-----:R-:W2:Y:S04]  /*4db30*/  LDL.LU.64 R14, [R1+0x48] ;  /* 0x00004800010e7983 */ /* 0x001ea80000300a00 */
[----:B------:R-:W4:Y:S04]  /*4db40*/  LDL.LU R8, [R1+0x1e0] ;  /* 0x0001e00001087983 */ /* 0x000f280000300800 */
[----:B------:R-:W4:Y:S04]  /*4db50*/  LDL.LU R9, [R1+0x1e4] ;  /* 0x0001e40001097983 */ /* 0x000f280000300800 */
[----:B------:R-:W3:Y:S04]  /*4db60*/  LDL.LU R10, [R1+0x1e8] ;  /* 0x0001e800010a7983 */ /* 0x000ee80000300800 */
[----:B------:R-:W3:Y:S04]  /*4db70*/  LDL.LU R11, [R1+0x1ec] ;  /* 0x0001ec00010b7983 */ /* 0x000ee80000300800 */
[----:B---3--:R0:W-:Y:S04]  /*4db80*/  STL.64 [R1+0x2a48], R10 ;  /* 0x002a480a01007387 */ /* 0x0081e80000100a00 */
[----:B----4-:R1:W-:Y:S04]  /*4db90*/  STL.64 [R1+0x2a40], R8 ;  /* 0x002a400801007387 */ /* 0x0103e80000100a00 */
[----:B0-----:R-:W3:Y:S04]  /*4dba0*/  LDL.LU.64 R10, [R1+0x18] ;  /* 0x00001800010a7983 */ /* 0x001ee80000300a00 */
[----:B---3--:R0:W-:Y:S04]  /*4dbb0*/  STL.64 [R1+0x2a60], R10 ;  /* 0x002a600a01007387 */ /* 0x0081e80000100a00 */
[----:B-1----:R-:W3:Y:S04]  /*4dbc0*/  LDL.LU R8, [R1+0x200] ;  /* 0x0002000001087983 */ /* 0x002ee80000300800 */
[----:B------:R-:W3:Y:S04]  /*4dbd0*/  LDL.LU R9, [R1+0x204] ;  /* 0x0002040001097983 */ /* 0x000ee80000300800 */
[----:B0-----:R-:W3:Y:S04]  /*4dbe0*/  LDL.LU R10, [R1+0x208] ;  /* 0x00020800010a7983 */ /* 0x001ee80000300800 */
[----:B------:R-:W3:Y:S04]  /*4dbf0*/  LDL.LU R11, [R1+0x20c] ;  /* 0x00020c00010b7983 */ /* 0x000ee80000300800 */
[----:B------:R-:W-:Y:S04]  /*4dc00*/  STL.64 [R1+0x2a28], R18 ;  /* 0x002a281201007387 */ /* 0x000fe80000100a00 */
[----:B------:R0:W-:Y:S02]  /*4dc10*/  STL.64 [R1+0x2a20], R16 ;  /* 0x002a201001007387 */ /* 0x0001e40000100a00 */
[----:B0-----:R-:W-:-:S02]  /*4dc20*/  IMAD.MOV.U32 R16, RZ, RZ, R20 ;  /* 0x000000ffff107224 */ /* 0x001fc400078e0014 */
[----:B------:R-:W-:Y:S01]  /*4dc30*/  IMAD.MOV.U32 R17, RZ, RZ, R21 ;  /* 0x000000ffff117224 */ /* 0x000fe200078e0015 */
[----:B------:R-:W2:Y:S04]  /*4dc40*/  LDL.LU R20, [R1+0x2aa4] ;  /* 0x002aa40001147983 */ /* 0x000ea80000300800 */
[----:B------:R-:W2:Y:S01]  /*4dc50*/  LDL.LU R21, [R1+0x2aa0] ;  /* 0x002aa00001157983 */ /* 0x000ea20000300800 */
[----:B------:R-:W-:Y:S02]  /*4dc60*/  IMAD.MOV.U32 R18, RZ, RZ, R22 ;  /* 0x000000ffff127224 */ /* 0x000fe400078e0016 */
[----:B------:R-:W-:Y:S01]  /*4dc70*/  IMAD.MOV.U32 R19, RZ, RZ, R23 ;  /* 0x000000ffff137224 */ /* 0x000fe200078e0017 */
[----:B------:R-:W2:Y:S04]  /*4dc80*/  LDL.LU R22, [R1+0x2a9c] ;  /* 0x002a9c0001167983 */ /* 0x000ea80000300800 */
[----:B------:R-:W2:Y:S04]  /*4dc90*/  LDL.LU R23, [R1+0x2a98] ;  /* 0x002a980001177983 */ /* 0x000ea80000300800 */
[----:B------:R0:W-:Y:S04]  /*4dca0*/  STL.64 [R1+0x2a58], R18 ;  /* 0x002a581201007387 */ /* 0x0001e80000100a00 */
[----:B------:R1:W-:Y:S01]  /*4dcb0*/  STL.64 [R1+0x2a50], R16 ;  /* 0x002a501001007387 */ /* 0x0003e20000100a00 */
[----:B0-----:R-:W-:-:S02]  /*4dcc0*/  IMAD.MOV.U32 R18, RZ, RZ, R2 ;  /* 0x000000ffff127224 */ /* 0x001fc400078e0002 */
[----:B------:R-:W-:Y:S02]  /*4dcd0*/  IMAD.MOV.U32 R19, RZ, RZ, R0 ;  /* 0x000000ffff137224 */ /* 0x000fe400078e0000 */
[----:B-1----:R-:W-:Y:S02]  /*4dce0*/  IMAD.MOV.U32 R16, RZ, RZ, R28 ;  /* 0x000000ffff107224 */ /* 0x002fe400078e001c */
[----:B------:R-:W-:Y:S01]  /*4dcf0*/  IMAD.MOV.U32 R17, RZ, RZ, R3 ;  /* 0x000000ffff117224 */ /* 0x000fe200078e0003 */
[----:B------:R0:W-:Y:S04]  /*4dd00*/  STL.64 [R1+0x2a70], R18 ;  /* 0x002a701201007387 */ /* 0x0001e80000100a00 */
[----:B------:R-:W-:Y:S04]  /*4dd10*/  STL.64 [R1+0x2a68], R16 ;  /* 0x002a681001007387 */ /* 0x000fe80000100a00 */
[----:B0-----:R-:W3:Y:S04]  /*4dd20*/  LDL.LU.64 R18, [R1+0x28] ;  /* 0x0000280001127983 */ /* 0x001ee80000300a00 */
[----:B------:R0:W-:Y:S04]  /*4dd30*/  STL.64 [R1+0x2978], R26 ;  /* 0x0029781a01007387 */ /* 0x0001e80000100a00 */
[----:B0-----:R-:W4:Y:S01]  /*4dd40*/  LDL.LU.64 R26, [R1+0x38] ;  /* 0x00003800011a7983 */ /* 0x001f220000300a00 */
[----:B--2---:R-:W-:-:S15]  /*4dd50*/  HMMA.16816.F32 R4, R20, R14, R4 ;  /* 0x0000000e1404723c */ /* 0x004fde0000001804 */
[----:B------:R-:W-:-:S08]  /*4dd60*/  NOP ;  /* 0x0000000000007918 */ /* 0x000fd00000000000 */
[----:B------:R0:W-:Y:S04]  /*4dd70*/  STL.64 [R1+0x380], R4 ;  /* 0x0003800401007387 */ /* 0x0001e80000100a00 */
[----:B------:R1:W-:Y:S01]  /*4dd80*/  STL.64 [R1+0x388], R6 ;  /* 0x0003880601007387 */ /* 0x0003e20000100a00 */
[----:B0-----:R-:W-:-:S03]  /*4dd90*/  IMAD.MOV.U32 R5, RZ, RZ, R14 ;  /* 0x000000ffff057224 */ /* 0x001fc600078e000e */
[----:B-1----:R-:W2:Y:S01]  /*4dda0*/  LDL.LU.64 R6, [R1+0x2a90] ;  /* 0x002a900001067983 */ /* 0x002ea20000300a00 */
[----:B------:R-:W-:-:S03]  /*4ddb0*/  IMAD.MOV.U32 R4, RZ, RZ, R15 ;  /* 0x000000ffff047224 */ /* 0x000fc600078e000f */
[----:B------:R-:W4:Y:S04]  /*4ddc0*/  LDL.LU.64 R14, [R1+0x2a88] ;  /* 0x002a8800010e7983 */ /* 0x000f280000300a00 */
[----:B------:R-:W4:Y:S02]  /*4ddd0*/  LDL.LU.64 R12, [R1+0x2a80] ;  /* 0x002a8000010c7983 */ /* 0x000f240000300a00 */
[----:B----4-:R-:W-:-:S15]  /*4dde0*/  HMMA.16816.F32 R12, R20, R26, R12 ;  /* 0x0000001a140c723c */ /* 0x010fde000000180c */
[----:B------:R-:W-:-:S08]  /*4ddf0*/  NOP ;  /* 0x0000000000007918 */ /* 0x000fd00000000000 */
[----:B------:R-:W-:Y:S04]  /*4de00*/  STL.64 [R1+0x370], R12 ;  /* 0x0003700c01007387 */ /* 0x000fe80000100a00 */
[----:B------:R0:W-:Y:S04]  /*4de10*/  STL.64 [R1+0x378], R14 ;  /* 0x0003780e01007387 */ /* 0x0001e80000100a00 */
[----:B0-----:R-:W4:Y:S01]  /*4de20*/  LDL.LU.64 R14, [R1+0x2a78] ;  /* 0x002a7800010e7983 */ /* 0x001f220000300a00 */
[----:B---3--:R-:W-:Y:S01]  /*4de30*/  HMMA.16816.F32 R8, R20, R18, R8 ;  /* 0x000000121408723c */ /* 0x008fe20000001808 */
[----:B------:R-:W-:-:S02]  /*4de40*/  IMAD.MOV.U32 R13, RZ, RZ, R26 ;  /* 0x000000ffff0d7224 */ /* 0x000fc400078e001a */
[----:B------:R-:W-:-:S03]  /*4de50*/  IMAD.MOV.U32 R12, RZ, RZ, R27 ;  /* 0x000000ffff0c7224 */ /* 0x000fc600078e001b */
[----:B------:R-:W-:Y:S02]  /*4de60*/  IMAD.MOV.U32 R25, RZ, RZ, R18 ;  /* 0x000000ffff197224 */ /* 0x000fe400078e0012 */
[----:B------:R-:W-:-:S15]  /*4de70*/  IMAD.MOV.U32 R24, RZ, RZ, R19 ;  /* 0x000000ffff187224 */ /* 0x000fde00078e0013 */
[----:B------:R-:W-:-:S01]  /*4de80*/  NOP ;  /* 0x0000000000007918 */ /* 0x000fc20000000000 */
[----:B------:R-:W-:Y:S02]  /*4de90*/  IMAD.MOV.U32 R2, RZ, RZ, R10 ;  /* 0x000000ffff027224 */ /* 0x000fe400078e000a */
[----:B------:R-:W-:Y:S01]  /*4dea0*/  IMAD.MOV.U32 R0, RZ, RZ, R11 ;  /* 0x000000ffff007224 */ /* 0x000fe200078e000b */
[----:B----4-:R0:W-:Y:S04]  /*4deb0*/  STL.64 [R1+0x2a18], R14 ;  /* 0x002a180e01007387 */ /* 0x0101e80000100a00 */
[----:B------:R-:W-:Y:S04]  /*4dec0*/  STL.64 [R1+0x2a10], R12 ;  /* 0x002a100c01007387 */ /* 0x000fe80000100a00 */
[----:B0-----:R-:W3:Y:S04]  /*4ded0*/  LDL.LU.64 R14, [R1+0x58] ;  /* 0x00005800010e7983 */ /* 0x001ee80000300a00 */
[----:B------:R-:W4:Y:S04]  /*4dee0*/  LDL.LU.64 R18, [R1+0x2a70] ;  /* 0x002a700001127983 */ /* 0x000f280000300a00 */
[----:B------:R-:W4:Y:S04]  /*4def0*/  LDL.LU.64 R16, [R1+0x2a68] ;  /* 0x002a680001107983 */ /* 0x000f280000300a00 */
[----:B------:R-:W4:Y:S01]  /*4df00*/  LDL.LU.64 R10, [R1+0x2a60] ;  /* 0x002a6000010a7983 */ /* 0x000f220000300a00 */
[----:B------:R-:W-:-:S02]  /*4df10*/  IMAD.MOV.U32 R3, RZ, RZ, R9 ;  /* 0x000000ffff037224 */ /* 0x000fc400078e0009 */
[----:B------:R-:W-:Y:S01]  /*4df20*/  IMAD.MOV.U32 R28, RZ, RZ, R8 ;  /* 0x000000ffff1c7224 */ /* 0x000fe200078e0008 */
[----:B------:R-:W-:Y:S04]  /*4df30*/  STL [R1+0x28cc], R0 ;  /* 0x0028cc0001007387 */ /* 0x000fe80000100800 */
[----:B------:R0:W-:Y:S04]  /*4df40*/  STL [R1+0x28c8], R2 ;  /* 0x0028c80201007387 */ /* 0x0001e80000100800 */
[----:B------:R-:W-:Y:S04]  /*4df50*/  STL [R1+0x28c4], R3 ;  /* 0x0028c40301007387 */ /* 0x000fe80000100800 */
[----:B------:R-:W-:Y:S01]  /*4df60*/  STL [R1+0x28c0], R28 ;  /* 0x0028c01c01007387 */ /* 0x000fe20000100800 */
[----:B----4-:R-:W-:Y:S06]  /*4df70*/  HMMA.16816.F32 R16, R20, R10, R16 ;  /* 0x0000000a1410723c */ /* 0x010fec0000001810 */
[----:B0-----:R-:W-:-:S02]  /*4df80*/  IMAD.MOV.U32 R2, RZ, RZ, R10 ;  /* 0x000000ffff027224 */ /* 0x001fc400078e000a */
[----:B------:R-:W-:-:S15]  /*4df90*/  IMAD.MOV.U32 R0, RZ, RZ, R11 ;  /* 0x000000ffff007224 */ /* 0x000fde00078e000b */
[----:B------:R-:W-:Y:S04]  /*4dfa0*/  STL.64 [R1+0x450], R16 ;  /* 0x0004501001007387 */ /* 0x000fe80000100a00 */
[----:B------:R0:W-:Y:S04]  /*4dfb0*/  STL.64 [R1+0x458], R18 ;  /* 0x0004581201007387 */ /* 0x0001e80000100a00 */
[----:B0-----:R-:W4:Y:S04]  /*4dfc0*/  LDL.LU.64 R18, [R1+0x2a58] ;  /* 0x002a580001127983 */ /* 0x001f280000300a00 */
[----:B------:R-:W4:Y:S04]  /*4dfd0*/  LDL.LU.64 R16, [R1+0x2a50] ;  /* 0x002a500001107983 */ /* 0x000f280000300a00 */
[----:B------:R-:W2:Y:S04]  /*4dfe0*/  LDL.LU.64 R10, [R1+0x2a48] ;  /* 0x002a4800010a7983 */ /* 0x000ea80000300a00 */
[----:B------:R-:W2:Y:S02]  /*4dff0*/  LDL.LU.64 R8, [R1+0x2a40] ;  /* 0x002a400001087983 */ /* 0x000ea40000300a00 */
[----:B--2---:R-:W-:-:S15]  /*4e000*/  HMMA.16816.F32 R8, R20, R6, R8 ;  /* 0x000000061408723c */ /* 0x004fde0000001808 */
[----:B------:R-:W-:-:S08]  /*4e010*/  NOP ;  /* 0x0000000000007918 */ /* 0x000fd00000000000 */
[----:B------:R-:W-:Y:S04]  /*4e020*/  STL.64 [R1+0x440], R8 ;  /* 0x0004400801007387 */ /* 0x000fe80000100a00 */
[----:B------:R0:W-:Y:S04]  /*4e030*/  STL.64 [R1+0x448], R10 ;  /* 0x0004480a01007387 */ /* 0x0001e80000100a00 */
[----:B0-----:R-:W4:Y:S04]  /*4e040*/  LDL.LU.64 R10, [R1+0x2a38] ;  /* 0x002a3800010a7983 */ /* 0x001f280000300a00 */
[----:B------:R-:W2:Y:S04]  /*4e050*/  LDL.LU.64 R8, [R1+0x2a30] ;  /* 0x002a300001087983 */ /* 0x000ea80000300a00 */
[----:B------:R-:W-:Y:S01]  /*4e060*/  STL.64 [R1+0x2908], R6 ;  /* 0x0029080601007387 */ /* 0x000fe20000100a00 */
[----:B----4-:R-:W-:-:S15]  /*4e070*/  HMMA.16816.F32 R16, R20, R10, R16 ;  /* 0x0000000a1410723c */ /* 0x010fde0000001810 */
[----:B------:R-:W-:-:S08]  /*4e080*/  NOP ;  /* 0x0000000000007918 */ /* 0x000fd00000000000 */
[----:B------:R-:W-:Y:S04]  /*4e090*/  STL.64 [R1+0x430], R16 ;  /* 0x0004301001007387 */ /* 0x000fe80000100a00 */
[----:B------:R0:W-:Y:S04]  /*4e0a0*/  STL.64 [R1+0x438], R18 ;  /* 0x0004381201007387 */ /* 0x0001e80000100a00 */
[----:B0-----:R-:W3:Y:S04]  /*4e0b0*/  LDL.LU.64 R18, [R1+0x2a28] ;  /* 0x002a280001127983 */ /* 0x001ee80000300a00 */
[----:B------:R-:W3:Y:S04]  /*4e0c0*/  LDL.LU.64 R16, [R1+0x2a20] ;  /* 0x002a200001107983 */ /* 0x000ee80000300a00 */
[----:B------:R-:W-:Y:S04]  /*4e0d0*/  STL.64 [R1+0x2900], R10 ;  /* 0x0029000a01007387 */ /* 0x000fe80000100a00 */
[----:B--2---:R0:W-:Y:S04]  /*4e0e0*/  STL.64 [R1+0x28f8], R8 ;  /* 0x0028f80801007387 */ /* 0x0041e80000100a00 */
[----:B0-----:R-:W2:Y:S04]  /*4e0f0*/  LDL.LU R8, [R1+0x1b0] ;  /* 0x0001b00001087983 */ /* 0x001ea80000300800 */
[----:B------:R-:W2:Y:S04]  /*4e100*/  LDL.LU R9, [R1+0x1b4] ;  /* 0x0001b40001097983 */ /* 0x000ea80000300800 */
[----:B------:R-:W2:Y:S04]  /*4e110*/  LDL.LU R10, [R1+0x1b8] ;  /* 0x0001b800010a7983 */ /* 0x000ea80000300800 */
[----:B------:R-:W2:Y:S01]  /*4e120*/  LDL.LU R11, [R1+0x1bc] ;  /* 0x0001bc00010b7983 */ /* 0x000ea20000300800 */
[----:B---3--:R-:W-:-:S15]  /*4e130*/  HMMA.16816.F32 R16, R20, R14, R16 ;  /* 0x0000000e1410723c */ /* 0x008fde0000001810 */
[----:B------:R-:W-:-:S08]  /*4e140*/  NOP ;  /* 0x0000000000007918 */ /* 0x000fd00000000000 */
[----:B------:R0:W-:Y:S04]  /*4e150*/  STL.64 [R1+0x420], R16 ;  /* 0x0004201001007387 */ /* 0x0001e80000100a00 */
[----:B------:R-:W-:Y:S01]  /*4e160*/  STL.64 [R1+0x428], R18 ;  /* 0x0004281201007387 */ /* 0x000fe20000100a00 */
[----:B0-----:R-:W-:Y:S02]  /*4e170*/  IMAD.MOV.U32 R17, RZ, RZ, R14 ;  /* 0x000000ffff117224 */ /* 0x001fe400078e000e */
[----:B------:R-:W-:Y:S02]  /*4e180*/  IMAD.MOV.U32 R16, RZ, RZ, R15 ;  /* 0x000000ffff107224 */ /* 0x000fe400078e000f */
[----:B------:R-:W2:Y:S04]  /*4e190*/  LDL.LU.64 R14, [R1+0x2a18] ;  /* 0x002a1800010e7983 */ /* 0x000ea80000300a00 */
[----:B------:R-:W3:Y:S01]  /*4e1a0*/  LDL.LU.64 R12, [R1+0x2a10] ;  /* 0x002a1000010c7983 */ /* 0x000ee20000300a00 */
[----:B------:R-:W-:-:S02]  /*4e1b0*/  IMAD.MOV.U32 R6, RZ, RZ, R2 ;  /* 0x000000ffff067224 */ /* 0x000fc400078e0002 */
[----:B------:R-:W-:Y:S01]  /*4e1c0*/  IMAD.MOV.U32 R7, RZ, RZ, R0 ;  /* 0x000000ffff077224 */ /* 0x000fe200078e0000 */
[----:B------:R0:W-:Y:S01]  /*4e1d0*/  STL.64 [R1+0x2910], R16 ;  /* 0x0029101001007387 */ /* 0x0001e20000100a00 */
[----:B--2---:R-:W-:Y:S06]  /*4e1e0*/  HMMA.16816.F32 R8, R20, R14, R8 ;  /* 0x0000000e1408723c */ /* 0x004fec0000001808 */
[----:B------:R-:W-:-:S15]  /*4e1f0*/  STL.64 [R1+0x29a0], R14 ;  /* 0x0029a00e01007387 */ /* 0x000fde0000100a00 */
[----:B------:R-:W-:-:S02]  /*4e200*/  NOP ;  /* 0x0000000000007918 */ /* 0x000fc40000000000 */
[----:B------:R-:W-:Y:S04]  /*4e210*/  STL.64 [R1+0x410], R8 ;  /* 0x0004100801007387 */ /* 0x000fe80000100a00 */
[----:B------:R-:W-:Y:S04]  /*4e220*/  STL.64 [R1+0x418], R10 ;  /* 0x0004180a01007387 */ /* 0x000fe80000100a00 */
[----:B------:R1:W-:Y:S04]  /*4e230*/  STL.64 [R1+0x2918], R6 ;  /* 0x0029180601007387 */ /* 0x0003e80000100a00 */
[----:B0-----:R-:W2:Y:S04]  /*4e240*/  LDL.LU R16, [R1+0xf0] ;  /* 0x0000f00001107983 */ /* 0x001ea80000300800 */
[----:B------:R-:W2:Y:S04]  /*4e250*/  LDL.LU R17, [R1+0xf4] ;  /* 0x0000f40001117983 */ /* 0x000ea80000300800 */
[----:B------:R-:W4:Y:S04]  /*4e260*/  LDL.LU R18, [R1+0xf8] ;  /* 0x0000f80001127983 */ /* 0x000f280000300800 */
[----:B------:R-:W4:Y:S01]  /*4e270*/  LDL.LU R19, [R1+0xfc] ;  /* 0x0000fc0001137983 */ /* 0x000f220000300800 */
[----:B-1----:R-:W-:-:S02]  /*4e280*/  IMAD.MOV.U32 R6, RZ, RZ, R25 ;  /* 0x000000ffff067224 */ /* 0x002fc400078e0019 */
[----:B------:R-:W-:Y:S01]  /*4e290*/  IMAD.MOV.U32 R7, RZ, RZ, R24 ;  /* 0x000000ffff077224 */ /* 0x000fe200078e0018 */
[----:B----4-:R-:W-:Y:S04]  /*4e2a0*/  STL.64 [R1+0x2928], R18 ;  /* 0x0029281201007387 */ /* 0x010fe80000100a00 */
[----:B--2---:R0:W-:Y:S04]  /*4e2b0*/  STL.64 [R1+0x2920], R16 ;  /* 0x0029201001007387 */ /* 0x0041e80000100a00 */
[----:B------:R3:W-:Y:S04]  /*4e2c0*/  STL.64 [R1+0x2930], R6 ;  /* 0x0029300601007387 */ /* 0x0007e80000100a00 */
[----:B0-----:R-:W2:Y:S04]  /*4e2d0*/  LDL.LU R16, [R1+0x100] ;  /* 0x0001000001107983 */ /* 0x001ea80000300800 */
[----:B------:R-:W2:Y:S04]  /*4e2e0*/  LDL.LU R17, [R1+0x104] ;  /* 0x0001040001117983 */ /* 0x000ea80000300800 */
[----:B------:R-:W4:Y:S04]  /*4e2f0*/  LDL.LU R18, [R1+0x108] ;  /* 0x0001080001127983 */ /* 0x000f280000300800 */
[----:B------:R-:W4:Y:S01]  /*4e300*/  LDL.LU R19, [R1+0x10c] ;  /* 0x00010c0001137983 */ /* 0x000f220000300800 */
[----:B---3--:R-:W-:-:S02]  /*4e310*/  IMAD.MOV.U32 R6, RZ, RZ, R13 ;  /* 0x000000ffff067224 */ /* 0x008fc400078e000d */
[----:B------:R-:W-:Y:S01]  /*4e320*/  IMAD.MOV.U32 R7, RZ, RZ, R12 ;  /* 0x000000ffff077224 */ /* 0x000fe200078e000c */
[----:B----4-:R-:W-:Y:S04]  /*4e330*/  STL.64 [R1+0x2940], R18 ;  /* 0x0029401201007387 */ /* 0x010fe80000100a00 */
[----:B--2---:R0:W-:Y:S04]  /*4e340*/  STL.64 [R1+0x2938], R16 ;  /* 0x0029381001007387 */ /* 0x0041e80000100a00 */
[----:B------:R-:W-:Y:S04]  /*4e350*/  STL.64 [R1+0x2948], R6 ;  /* 0x0029480601007387 */ /* 0x000fe80000100a00 */
[----:B0-----:R-:W2:Y:S04]  /*4e360*/  LDL.LU R16, [R1+0x110] ;  /* 0x0001100001107983 */ /* 0x001ea80000300800 */
[----:B------:R-:W2:Y:S04]  /*4e370*/  LDL.LU R17, [R1+0x114] ;  /* 0x0001140001117983 */ /* 0x000ea80000300800 */
[----:B------:R-:W3:Y:S04]  /*4e380*/  LDL.LU R18, [R1+0x118] ;  /* 0x0001180001127983 */ /* 0x000ee80000300800 */
[----:B------:R-:W3:Y:S04]  /*4e390*/  LDL.LU R19, [R1+0x11c] ;  /* 0x00011c0001137983 */ /* 0x000ee80000300800 */
[----:B---3--:R-:W-:Y:S04]  /*4e3a0*/  STL.64 [R1+0x2958], R18 ;  /* 0x0029581201007387 */ /* 0x008fe80000100a00 */
[----:B--2---:R-:W-:Y:S04]  /*4e3b0*/  STL.64 [R1+0x2950], R16 ;  /* 0x0029501001007387 */ /* 0x004fe80000100a00 */
[----:B------:R-:W2:Y:S04]  /*4e3c0*/  LDL.LU R12, [R1+0x160] ;  /* 0x00016000010c7983 */ /* 0x000ea80000300800 */
[----:B------:R-:W2:Y:S04]  /*4e3d0*/  LDL.LU R13, [R1+0x164] ;  /* 0x00016400010d7983 */ /* 0x000ea80000300800 */
[----:B------:R-:W3:Y:S04]  /*4e3e0*/  LDL.LU R14, [R1+0x168] ;  /* 0x00016800010e7983 */ /* 0x000ee80000300800 */
[----:B------:R-:W3:Y:S04]  /*4e3f0*/  LDL.LU R15, [R1+0x16c] ;  /* 0x00016c00010f7983 */ /* 0x000ee80000300800 */
[----:B---3--:R0:W-:Y:S04]  /*4e400*/  STL.64 [R1+0x29b0], R14 ;  /* 0x0029b00e01007387 */ /* 0x0081e80000100a00 */
[----:B--2---:R-:W-:Y:S04]  /*4e410*/  STL.64 [R1+0x29a8], R12 ;  /* 0x0029a80c01007387 */ /* 0x004fe80000100a00 */
[----:B0-----:R-:W2:Y:S04]  /*4e420*/  LDL R14, [R1+0xa8] ;  /* 0x0000a800010e7983 */ /* 0x001ea80000100800 */
[----:B------:R-:W2:Y:S04]  /*4e430*/  LDL R15, [R1+0xac] ;  /* 0x0000ac00010f7983 */ /* 0x000ea80000100800 */
[----:B--2---:R0:W-:Y:S04]  /*4e440*/  STL.64 [R1+0x29c0], R14 ;  /* 0x0029c00e01007387 */ /* 0x0041e80000100a00 */
[----:B0-----:R-:W2:Y:S04]  /*4e450*/  LDL.LU.64 R14, [R1+0xb8] ;  /* 0x0000b800010e7983 */ /* 0x001ea80000300a00 */
[----:B--2---:R-:W-:Y:S04]  /*4e460*/  STL.64 [R1+0x29d8], R14 ;  /* 0x0029d80e01007387 */ /* 0x004fe80000100a00 */
[----:B------:R-:W2:Y:S04]  /*4e470*/  LDL.LU.64 R26, [R1+0x78] ;  /* 0x00007800011a7983 */ /* 0x000ea80000300a00 */
[----:B--2---:R0:W-:Y:S04]  /*4e480*/  STL.64 [R1+0x2990], R26 ;  /* 0x0029901a01007387 */ /* 0x0041e80000100a00 */
[----:B0-----:R-:W2:Y:S04]  /*4e490*/  LDL.LU.64 R26, [R1+0x88] ;  /* 0x00008800011a7983 */ /* 0x001ea80000300a00 */
[----:B--2---:R0:W-:Y:S04]  /*4e4a0*/  STL.64 [R1+0x2998], R26 ;  /* 0x0029981a01007387 */ /* 0x0041e80000100a00 */
[----:B0-----:R-:W2:Y:S04]  /*4e4b0*/  LDL.LU.64 R26, [R1+0x98] ;  /* 0x00009800011a7983 */ /* 0x001ea80000300a00 */
[----:B--2---:R0:W-:Y:S04]  /*4e4c0*/  STL.64 [R1+0x29b8], R26 ;  /* 0x0029b81a01007387 */ /* 0x0041e80000100a00 */
[----:B------:R-:W2:Y:S04]  /*4e4d0*/  LDL.LU R24, [R1+0x170] ;  /* 0x0001700001187983 */ /* 0x000ea80000300800 */
[----:B------:R-:W2:Y:S04]  /*4e4e0*/  LDL.LU R25, [R1+0x174] ;  /* 0x0001740001197983 */ /* 0x000ea80000300800 */
[----:B0-----:R-:W3:Y:S04]  /*4e4f0*/  LDL.LU R26, [R1+0x178] ;  /* 0x00017800011a7983 */ /* 0x001ee80000300800 */
[----:B------:R-:W3:Y:S04]  /*4e500*/  LDL.LU R27, [R1+0x17c] ;  /* 0x00017c00011b7983 */ /* 0x000ee80000300800 */
[----:B------:R-:W4:Y:S04]  /*4e510*/  LDL R14, [R1+0xc8] ;  /* 0x0000c800010e7983 */ /* 0x000f280000100800 */
[----:B------:R-:W4:Y:S04]  /*4e520*/  LDL R15, [R1+0xcc] ;  /* 0x0000cc00010f7983 */ /* 0x000f280000100800 */
[----:B----4-:R0:W-:Y:S04]  /*4e530*/  STL.64 [R1+0x29f0], R14 ;  /* 0x0029f00e01007387 */ /* 0x0101e80000100a00 */
[----:B0-----:R-:W4:Y:S04]  /*4e540*/  LDL.LU.64 R14, [R1+0xd8] ;  /* 0x0000d800010e7983 */ /* 0x001f280000300a00 */
[----:B---3--:R-:W-:Y:S04]  /*4e550*/  STL.64 [R1+0x29d0], R26 ;  /* 0x0029d01a01007387 */ /* 0x008fe80000100a00 */
[----:B--2---:R0:W-:Y:S04]  /*4e560*/  STL.64 [R1+0x29c8], R24 ;  /* 0x0029c81801007387 */ /* 0x0041e80000100a00 */
[----:B0-----:R-:W2:Y:S04]  /*4e570*/  LDL.LU R24, [R1+0x180] ;  /* 0x0001800001187983 */ /* 0x001ea80000300800 */
[----:B------:R-:W2:Y:S04]  /*4e580*/  LDL.LU R25, [R1+0x184] ;  /* 0x0001840001197983 */ /* 0x000ea80000300800 */
[----:B------:R-:W3:Y:S04]  /*4e590*/  LDL.LU R26, [R1+0x188] ;  /* 0x00018800011a7983 */ /* 0x000ee80000300800 */
[----:B------:R-:W3:Y:S04]  /*4e5a0*/  LDL.LU R27, [R1+0x18c] ;  /* 0x00018c00011b7983 */ /* 0x000ee80000300800 */
[----:B---3--:R-:W-:Y:S04]  /*4e5b0*/  STL.64 [R1+0x29e8], R26 ;  /* 0x0029e81a01007387 */ /* 0x008fe80000100a00 */
[----:B--2---:R0:W-:Y:S04]  /*4e5c0*/  STL.64 [R1+0x29e0], R24 ;  /* 0x0029e01801007387 */ /* 0x0041e80000100a00 */
[----:B0-----:R-:W2:Y:S04]  /*4e5d0*/  LDL.LU R24, [R1+0x190] ;  /* 0x0001900001187983 */ /* 0x001ea80000300800 */
[----:B------:R-:W2:Y:S04]  /*4e5e0*/  LDL.LU R25, [R1+0x194] ;  /* 0x0001940001197983 */ /* 0x000ea80000300800 */
[----:B------:R-:W3:Y:S04]  /*4e5f0*/  LDL.LU R26, [R1+0x198] ;  /* 0x00019800011a7983 */ /* 0x000ee80000300800 */
[----:B------:R-:W3:Y:S01]  /*4e600*/  LDL.LU R27, [R1+0x19c] ;  /* 0x00019c00011b7983 */ /* 0x000ee20000300800 */
[----:B------:R-:W-:-:S02]  /*4e610*/  IMAD.MOV.U32 R6, RZ, RZ, R5 ;  /* 0x000000ffff067224 */ /* 0x000fc400078e0005 */
[----:B------:R-:W-:Y:S01]  /*4e620*/  IMAD.MOV.U32 R7, RZ, RZ, R4 ;  /* 0x000000ffff077224 */ /* 0x000fe200078e0004 */
[----:B---3--:R-:W-:Y:S04]  /*4e630*/  STL.64 [R1+0x2a00], R26 ;  /* 0x002a001a01007387 */ /* 0x008fe80000100a00 */
[----:B--2---:R0:W-:Y:S04]  /*4e640*/  STL.64 [R1+0x29f8], R24 ;  /* 0x0029f81801007387 */ /* 0x0041e80000100a00 */
[----:B0-----:R-:W2:Y:S04]  /*4e650*/  LDL.LU R24, [R1+0x1a0] ;  /* 0x0001a00001187983 */ /* 0x001ea80000300800 */
[----:B------:R-:W2:Y:S04]  /*4e660*/  LDL.LU R25, [R1+0x1a4] ;  /* 0x0001a40001197983 */ /* 0x000ea80000300800 */
[----:B------:R-:W2:Y:S04]  /*4e670*/  LDL.LU R26, [R1+0x1a8] ;  /* 0x0001a800011a7983 */ /* 0x000ea80000300800 */
[----:B------:R-:W2:Y:S04]  /*4e680*/  LDL.LU R27, [R1+0x1ac] ;  /* 0x0001ac00011b7983 */ /* 0x000ea80000300800 */
[----:B------:R0:W-:Y:S04]  /*4e690*/  STL.64 [R1+0x2970], R6 ;  /* 0x0029700601007387 */ /* 0x0001e80000100a00 */
[----:B------:R-:W3:Y:S04]  /*4e6a0*/  LDL.LU R4, [R1+0x130] ;  /* 0x0001300001047983 */ /* 0x000ee80000300800 */
[----:B------:R-:W3:Y:S04]  /*4e6b0*/  LDL.LU R5, [R1+0x134] ;  /* 0x0001340001057983 */ /* 0x000ee80000300800 */
[----:B0-----:R-:W3:Y:S04]  /*4e6c0*/  LDL.LU R6, [R1+0x138] ;  /* 0x0001380001067983 */ /* 0x001ee80000300800 */
[----:B------:R-:W3:Y:S01]  /*4e6d0*/  LDL.LU R7, [R1+0x13c] ;  /* 0x00013c0001077983 */ /* 0x000ee20000300800 */
[----:B------:R-:W-:-:S02]  /*4e6e0*/  IMAD.MOV.U32 R11, RZ, RZ, R29 ;  /* 0x000000ffff0b7224 */ /* 0x000fc400078e001d */
[----:B----4-:R-:W-:Y:S02]  /*4e6f0*/  IMAD.MOV.U32 R0, RZ, RZ, R14 ;  /* 0x000000ffff007224 */ /* 0x010fe400078e000e */
[----:B------:R-:W-:Y:S01]  /*4e700*/  IMAD.MOV.U32 R2, RZ, RZ, R15 ;  /* 0x000000ffff027224 */ /* 0x000fe200078e000f */
[C---:B--2---:R-:W-:Y:S01]  /*4e710*/  HMMA.16816.F32 R24, R20.reuse, R14, R24 ;  /* 0x0000000e1418723c */ /* 0x044fe20000001818 */
[----:B---3--:R-:W-:Y:S04]  /*4e720*/  STL.64 [R1+0x2988], R6 ;  /* 0x0029880601007387 */ /* 0x008fe80000100a00 */
[----:B------:R0:W-:Y:S04]  /*4e730*/  STL.64 [R1+0x2980], R4 ;  /* 0x0029800401007387 */ /* 0x0001e80000100a00 */
[----:B0-----:R-:W2:Y:S04]  /*4e740*/  LDL.LU R4, [R1+0x140] ;  /* 0x0001400001047983 */ /* 0x001ea80000300800 */
[----:B------:R-:W2:Y:S04]  /*4e750*/  LDL.LU R5, [R1+0x144] ;  /* 0x0001440001057983 */ /* 0x000ea80000300800 */
[----:B------:R-:W2:Y:S04]  /*4e760*/  LDL.LU R6, [R1+0x148] ;  /* 0x0001480001067983 */ /* 0x000ea80000300800 */
[----:B------:R-:W2:Y:S04]  /*4e770*/  LDL.LU R7, [R1+0x14c] ;  /* 0x00014c0001077983 */ /* 0x000ea80000300800 */
[----:B------:R-:W3:Y:S04]  /*4e780*/  LDL.LU R16, [R1+0x120] ;  /* 0x0001200001107983 */ /* 0x000ee80000300800 */
[----:B------:R-:W3:Y:S04]  /*4e790*/  LDL.LU R17, [R1+0x124] ;  /* 0x0001240001117983 */ /* 0x000ee80000300800 */
[----:B------:R-:W3:Y:S04]  /*4e7a0*/  LDL.LU R18, [R1+0x128] ;  /* 0x0001280001127983 */ /* 0x000ee80000300800 */
[----:B------:R-:W3:Y:S04]  /*4e7b0*/  LDL.LU R19, [R1+0x12c] ;  /* 0x00012c0001137983 */ /* 0x000ee80000300800 */
[----:B------:R-:W4:Y:S04]  /*4e7c0*/  LDL.LU R8, [R1+0xe0] ;  /* 0x0000e00001087983 */ /* 0x000f280000300800 */
[----:B------:R-:W4:Y:S04]  /*4e7d0*/  LDL.LU R9, [R1+0xe4] ;  /* 0x0000e40001097983 */ /* 0x000f280000300800 */
[----:B------:R-:W4:Y:S04]  /*4e7e0*/  LDL.LU R10, [R1+0xe8] ;  /* 0x0000e800010a7983 */ /* 0x000f280000300800 */
[----:B------:R-:W2:Y:S04]  /*4e7f0*/  LDL.LU R29, [R1+0x2a08] ;  /* 0x002a0800011d7983 */ /* 0x000ea80000300800 */
[----:B------:R-:W-:Y:S04]  /*4e800*/  STL.64 [R1+0x400], R24 ;  /* 0x0004001801007387 */ /* 0x000fe80000100a00 */
[----:B------:R0:W-:Y:S04]  /*4e810*/  STL.64 [R1+0x408], R26 ;  /* 0x0004081a01007387 */ /* 0x0001e80000100a00 */
[----:B0-----:R-:W3:Y:S04]  /*4e820*/  LDL.LU.64 R26, [R1+0x2a00] ;  /* 0x002a0000011a7983 */ /* 0x001ee80000300a00 */
[----:B------:R-:W3:Y:S04]  /*4e830*/  LDL.LU.64 R24, [R1+0x29f8] ;  /* 0x0029f80001187983 */ /* 0x000ee80000300a00 */
[----:B------:R-:W3:Y:S04]  /*4e840*/  LDL.LU.64 R14, [R1+0x29f0] ;  /* 0x0029f000010e7983 */ /* 0x000ee80000300a00 */
[----:B------:R-:W-:Y:S04]  /*4e850*/  STL [R1+0x28d4], R2 ;  /* 0x0028d40201007387 */ /* 0x000fe80000100800 */
[----:B------:R-:W-:Y:S01]  /*4e860*/  STL [R1+0x28d0], R0 ;  /* 0x0028d00001007387 */ /* 0x000fe20000100800 */
[----:B---3--:R-:W-:Y:S03]  /*4e870*/  HMMA.16816.F32 R12, R20, R14, R24 ;  /* 0x0000000e140c723c */ /* 0x008fe60000001818 */
[----:B------:R-:W3:Y:S04]  /*4e880*/  LDL.LU.64 R26, [R1+0x29e8] ;  /* 0x0029e800011a7983 */ /* 0x000ee80000300a00 */
[----:B------:R-:W3:-:S15]  /*4e890*/  LDL.LU.64 R24, [R1+0x29e0] ;  /* 0x0029e00001187983 */ /* 0x000ede0000300a00 */
[----:B------:R-:W-:-:S01]  /*4e8a0*/  NOP ;  /* 0x0000000000007918 */ /* 0x000fc20000000000 */
[----:B------:R-:W-:Y:S04]  /*4e8b0*/  STL.64 [R1+0x3f0], R12 ;  /* 0x0003f00c01007387 */ /* 0x000fe80000100a00 */
[----:B------:R0:W-:Y:S04]  /*4e8c0*/  STL.64 [R1+0x3f8], R14 ;  /* 0x0003f80e01007387 */ /* 0x0001e80000100a00 */
[----:B0-----:R-:W3:Y:S02]  /*4e8d0*/  LDL.LU.64 R14, [R1+0x29d8] ;  /* 0x0029d800010e7983 */ /* 0x001ee40000300a00 */
[----:B---3--:R-:W-:Y:S06]  /*4e8e0*/  HMMA.16816.F32 R24, R20, R14, R24 ;  /* 0x0000000e1418723c */ /* 0x008fec0000001818 */
[----:B------:R-:W-:-:S02]  /*4e8f0*/  IMAD.MOV.U32 R2, RZ, RZ, R14 ;  /* 0x000000ffff027224 */ /* 0x000fc400078e000e */
[----:B------:R-:W-:-:S15]  /*4e900*/  IMAD.MOV.U32 R0, RZ, RZ, R15 ;  /* 0x000000ffff007224 */ /* 0x000fde00078e000f */
[----:B------:R-:W-:Y:S04]  /*4e910*/  STL.64 [R1+0x3e0], R24 ;  /* 0x0003e01801007387 */ /* 0x000fe80000100a00 */
[----:B------:R0:W-:Y:S04]  /*4e920*/  STL.64 [R1+0x3e8], R26 ;  /* 0x0003e81a01007387 */ /* 0x0001e80000100a00 */
[----:B0-----:R-:W3:Y:S04]  /*4e930*/  LDL.LU.64 R26, [R1+0x29d0] ;  /* 0x0029d000011a7983 */ /* 0x001ee80000300a00 */
[----:B------:R-:W3:Y:S04]  /*4e940*/  LDL.LU.64 R24, [R1+0x29c8] ;  /* 0x0029c80001187983 */ /* 0x000ee80000300a00 */
[----:B------:R-:W3:Y:S02]  /*4e950*/  LDL.LU.64 R14, [R1+0x29c0] ;  /* 0x0029c000010e7983 */ /* 0x000ee40000300a00 */
[----:B---3--:R-:W-:Y:S02]  /*4e960*/  HMMA.16816.F32 R12, R20, R14, R24 ;  /* 0x0000000e140c723c */ /* 0x008fe40000001818 */
[----:B------:R-:W3:-:S15]  /*4e970*/  LDL.LU.64 R26, [R1+0x29b8] ;  /* 0x0029b800011a7983 */ /* 0x000ede0000300a00 */
[----:B------:R-:W-:-:S06]  /*4e980*/  NOP ;  /* 0x0000000000007918 */ /* 0x000fcc0000000000 */
[----:B------:R-:W-:Y:S04]  /*4e990*/  STL.64 [R1+0x3d0], R12 ;  /* 0x0003d00c01007387 */ /* 0x000fe80000100a00 */
[----:B------:R0:W-:Y:S04]  /*4e9a0*/  STL.64 [R1+0x3d8], R14 ;  /* 0x0003d80e01007387 */ /* 0x0001e80000100a00 */
[----:B0-----:R-:W3:Y:S04]  /*4e9b0*/  LDL.LU.64 R14, [R1+0x29b0] ;  /* 0x0029b000010e7983 */ /* 0x001ee80000300a00 */
[----:B------:R-:W3:Y:S02]  /*4e9c0*/  LDL.LU.64 R12, [R1+0x29a8] ;  /* 0x0029a800010c7983 */ /* 0x000ee40000300a00 */
[----:B---3--:R-:W-:-:S15]  /*4e9d0*/  HMMA.16816.F32 R12, R20, R26, R12 ;  /* 0x0000001a140c723c */ /* 0x008fde000000180c */
[----:B------:R-:W-:-:S08]  /*4e9e0*/  NOP ;  /* 0x0000000000007918 */ /* 0x000fd00000000000 */
[----:B------:R-:W-:Y:S04]  /*4e9f0*/  STL.64 [R1+0x3c0], R12 ;  /* 0x0003c00c01007387 */ /* 0x000fe80000100a00 */
[----:B------:R0:W-:Y:S04]  /*4ea00*/  STL.64 [R1+0x3c8], R14 ;  /* 0x0003c80e01007387 */ /* 0x0001e80000100a00 */
[----:B0-----:R-:W3:Y:S01]  /*4ea10*/  LDL.LU.64 R14, [R1+0x29a0] ;  /* 0x0029a000010e7983 */ /* 0x001ee20000300a00 */
[----:B------:R-:W-:Y:S02]  /*4ea20*/  IMAD.MOV.U32 R13, RZ, RZ, R26 ;  /* 0x000000ffff0d7224 */ /* 0x000fe400078e001a */
[----:B------:R-:W-:-:S02]  /*4ea30*/  IMAD.MOV.U32 R12, RZ, RZ, R27 ;  /* 0x000000ffff0c7224 */ /* 0x000fc400078e001b */
[----:B------:R-:W4:Y:S04]  /*4ea40*/  LDL.LU.64 R26, [R1+0x2998] ;  /* 0x00299800011a7983 */ /* 0x000f280000300a00 */
[----:B---3--:R-:W-:Y:S04]  /*4ea50*/  STL.64 [R1+0x28e0], R14 ;  /* 0x0028e00e01007387 */ /* 0x008fe80000100a00 */
[----:B------:R0:W-:Y:S04]  /*4ea60*/  STL.64 [R1+0x28d8], R12 ;  /* 0x0028d80c01007387 */ /* 0x0001e80000100a00 */
[----:B0-----:R-:W4:Y:S04]  /*4ea70*/  LDL.LU R12, [R1+0x150] ;  /* 0x00015000010c7983 */ /* 0x001f280000300800 */
[----:B------:R-:W4:Y:S04]  /*4ea80*/  LDL.LU R13, [R1+0x154] ;  /* 0x00015400010d7983 */ /* 0x000f280000300800 */
[----:B------:R-:W4:Y:S01]  /*4ea90*/  LDL.LU R14, [R1+0x158] ;  /* 0x00015800010e7983 */ /* 0x000f220000300800 */
[----:B--2---:R-:W-:-:S07]  /*4eaa0*/  IMAD.MOV.U32 R15, RZ, RZ, R29 ;  /* 0x000000ffff0f7224 */ /* 0x004fce00078e001d */
[----:B----4-:R-:W-:-:S15]  /*4eab0*/  HMMA.16816.F32 R12, R20, R26, R12 ;  /* 0x0000001a140c723c */ /* 0x010fde000000180c */
[----:B------:R-:W-:-:S08]  /*4eac0*/  NOP ;  /* 0x0000000000007918 */ /* 0x000fd00000000000 */
[----:B------:R0:W-:Y:S04]  /*4ead0*/  STL.64 [R1+0x480], R12 ;  /* 0x0004800c01007387 */ /* 0x0001e80000100a00 */
[----:B------:R1:W-:Y:S01]  /*4eae0*/  STL.64 [R1+0x488], R14 ;  /* 0x0004880e01007387 */ /* 0x0003e20000100a00 */
[----:B0-----:R-:W-:Y:S02]  /*4eaf0*/  IMAD.MOV.U32 R13, RZ, RZ, R26 ;  /* 0x000000ffff0d7224 */ /* 0x001fe400078e001a */
[----:B------:R-:W-:Y:S02]  /*4eb00*/  IMAD.MOV.U32 R12, RZ, RZ, R27 ;  /* 0x000000ffff0c7224 */ /* 0x000fe400078e001b */
[----:B------:R-:W2:Y:S02]  /*4eb10*/  LDL.LU.64 R26, [R1+0x2990] ;  /* 0x00299000011a7983 */ /* 0x000ea40000300a00 */
[----:B--2---:R-:W-:Y:S06]  /*4eb20*/  HMMA.16816.F32 R4, R20, R26, R4 ;  /* 0x0000001a1404723c */ /* 0x004fec0000001804 */
[----:B-1----:R-:W-:-:S02]  /*4eb30*/  IMAD.MOV.U32 R15, RZ, RZ, R26 ;  /* 0x000000ffff0f7224 */ /* 0x002fc400078e001a */
[----:B------:R-:W-:-:S15]  /*4eb40*/  IMAD.MOV.U32 R14, RZ, RZ, R27 ;  /* 0x000000ffff0e7224 */ /* 0x000fde00078e001b */
[----:B------:R-:W-:Y:S04]  /*4eb50*/  STL.64 [R1+0x470], R4 ;  /* 0x0004700401007387 */ /* 0x000fe80000100a00 */
[----:B------:R0:W-:Y:S04]  /*4eb60*/  STL.64 [R1+0x478], R6 ;  /* 0x0004780601007387 */ /* 0x0001e80000100a00 */
[----:B0-----:R-:W2:Y:S04]  /*4eb70*/  LDL.LU.64 R6, [R1+0x2988] ;  /* 0x0029880001067983 */ /* 0x001ea80000300a00 */
[----:B------:R-:W2:Y:S04]  /*4eb80*/  LDL.LU.64 R4, [R1+0x2980] ;  /* 0x0029800001047983 */ /* 0x000ea80000300a00 */
[----:B------:R-:W2:Y:S02]  /*4eb90*/  LDL.LU.64 R26, [R1+0x2978] ;  /* 0x00297800011a7983 */ /* 0x000ea40000300a00 */
[----:B--2---:R-:W-:Y:S02]  /*4eba0*/  HMMA.16816.F32 R20, R20, R26, R4 ;  /* 0x0000001a1414723c */ /* 0x004fe40000001804 */
[----:B------:R-:W2:Y:S04]  /*4ebb0*/  LDL.LU.64 R6, [R1+0x2970] ;  /* 0x0029700001067983 */ /* 0x000ea80000300a00 */
[----:B------:R-:W-:-:S02]  /*4ebc0*/  IMAD.MOV.U32 R3, RZ, RZ, R26 ;  /* 0x000000ffff037224 */ /* 0x000fc400078e001a */
[----:B------:R-:W-:-:S15]  /*4ebd0*/  IMAD.MOV.U32 R28, RZ, RZ, R27 ;  /* 0x000000ffff1c7224 */ /* 0x000fde00078e001b */
[----:B------:R-:W-:Y:S04]  /*4ebe0*/  STL.64 [R1+0x3b0], R20 ;  /* 0x0003b01401007387 */ /* 0x000fe80000100a00 */
[----:B------:R0:W-:Y:S04]  /*4ebf0*/  STL.64 [R1+0x3b8], R22 ;  /* 0x0003b81601007387 */ /* 0x0001e80000100a00 */
[----:B------:R-:W2:Y:S04]  /*4ec00*/  LDL.LU.64 R26, [R1+0x2968] ;  /* 0x00296800011a7983 */ /* 0x000ea80000300a00 */
[----:B------:R-:W2:Y:S04]  /*4ec10*/  LDL.LU.64 R24, [R1+0x2960] ;  /* 0x0029600001187983 */ /* 0x000ea80000300a00 */
[----:B0-----:R-:W3:Y:S04]  /*4ec20*/  LDL R22, [R1+0x182c] ;  /* 0x00182c0001167983 */ /* 0x001ee80000100800 */
[----:B------:R-:W4:Y:S01]  /*4ec30*/  LDL R23, [R1+0x6ac] ;  /* 0x0006ac0001177983 */ /* 0x000f220000100800 */
[----:B--2---:R-:W-:Y:S03]  /*4ec40*/  HMMA.16816.F32 R4, R24, R6, R16 ;  /* 0x000000061804723c */ /* 0x004fe60000001810 */
[----:B------:R-:W2:Y:S04]  /*4ec50*/  LDL.LU.64 R18, [R1+0x2958] ;  /* 0x0029580001127983 */ /* 0x000ea80000300a00 */
[----:B------:R-:W2:-:S15]  /*4ec60*/  LDL.LU.64 R16, [R1+0x2950] ;  /* 0x0029500001107983 */ /* 0x000e9e0000300a00 */
[----:B------:R-:W-:-:S01]  /*4ec70*/  NOP ;  /* 0x0000000000007918 */ /* 0x000fc20000000000 */
[----:B------:R-:W-:Y:S04]  /*4ec80*/  STL.64 [R1+0x360], R4 ;  /* 0x0003600401007387 */ /* 0x000fe80000100a00 */
[----:B------:R0:W-:Y:S04]  /*4ec90*/  STL.64 [R1+0x368], R6 ;  /* 0x0003680601007387 */ /* 0x0001e80000100a00 */
[----:B0-----:R-:W2:Y:S02]  /*4eca0*/  LDL.LU.64 R6, [R1+0x2948] ;  /* 0x0029480001067983 */ /* 0x001ea40000300a00 */
[----:B--2---:R-:W-:Y:S02]  /*4ecb0*/  HMMA.16816.F32 R4, R24, R6, R16 ;  /* 0x000000061804723c */ /* 0x004fe40000001810 */
[----:B------:R-:W2:Y:S04]  /*4ecc0*/  LDL.LU.64 R18, [R1+0x2940] ;  /* 0x0029400001127983 */ /* 0x000ea80000300a00 */
[----:B------:R-:W2:-:S15]  /*4ecd0*/  LDL.LU.64 R16, [R1+0x2938] ;  /* 0x0029380001107983 */ /* 0x000e9e0000300a00 */
[----:B------:R-:W-:-:S02]  /*4ece0*/  NOP ;  /* 0x0000000000007918 */ /* 0x000fc40000000000 */
        /* <DEDUP_REMOVED lines=11> */
[----:B------:R-:W2:-:S15]  /*4eda0*/  LDL.LU.64 R16, [R1+0x2910] ;  /* 0x0029100001107983 */ /* 0x000e9e0000300a00 */
[----:B------:R-:W-:-:S06]  /*4edb0*/  NOP ;  /* 0x0000000000007918 */ /* 0x000fcc0000000000 */
[----:B------:R-:W-:Y:S04]  /*4edc0*/  STL.64 [R1+0x300], R4 ;  /* 0x0003000401007387 */ /* 0x000fe80000100a00 */
[----:B------:R0:W-:Y:S04]  /*4edd0*/  STL.64 [R1+0x308], R6 ;  /* 0x0003080601007387 */ /* 0x0001e80000100a00 */
[----:B0-----:R-:W3:Y:S02]  /*4ede0*/  LDL.LU.64 R6, [R1+0x2908] ;  /* 0x0029080001067983 */ /* 0x001ee40000300a00 */
[----:B---3--:R-:W-:Y:S02]  /*4edf0*/  HMMA.16816.F32 R4, R24, R6, R8 ;  /* 0x000000061804723c */ /* 0x008fe40000001808 */
[----:B------:R-:W3:Y:S04]  /*4ee00*/  LDL.LU.64 R10, [R1+0x2900] ;  /* 0x00290000010a7983 */ /* 0x000ee80000300a00 */
[----:B------:R-:W4:-:S15]  /*4ee10*/  LDL.LU.64 R8, [R1+0x28f8] ;  /* 0x0028f80001087983 */ /* 0x000f1e0000300a00 */
[----:B------:R-:W-:-:S02]  /*4ee20*/  NOP ;  /* 0x0000000000007918 */ /* 0x000fc40000000000 */
[----:B------:R-:W-:Y:S04]  /*4ee30*/  STL.64 [R1+0x2e0], R4 ;  /* 0x0002e00401007387 */ /* 0x000fe80000100a00 */
[----:B------:R0:W-:Y:S01]  /*4ee40*/  STL [R1+0x2e8], R6 ;  /* 0x0002e80601007387 */ /* 0x0001e20000100800 */
[----:B------:R-:W-:-:S03]  /*4ee50*/  IMAD.MOV.U32 R29, RZ, RZ, R7 ;  /* 0x000000ffff1d7224 */ /* 0x000fc600078e0007 */
[----:B0-----:R-:W3:Y:S04]  /*4ee60*/  LDL.LU.64 R6, [R1+0x28f0] ;  /* 0x0028f00001067983 */ /* 0x001ee80000300a00 */
[----:B------:R-:W3:Y:S02]  /*4ee70*/  LDL.LU.64 R4, [R1+0x28e8] ;  /* 0x0028e80001047983 */ /* 0x000ee40000300a00 */
[----:B---3--:R-:W-:-:S15]  /*4ee80*/  HMMA.16816.F32 R4, R24, R10, R4 ;  /* 0x0000000a1804723c */ /* 0x008fde0000001804 */
[----:B------:R-:W-:-:S08]  /*4ee90*/  NOP ;  /* 0x0000000000007918 */ /* 0x000fd00000000000 */
[----:B------:R-:W-:Y:S04]  /*4eea0*/  STL.64 [R1+0x2d0], R4 ;  /* 0x0002d00401007387 */ /* 0x000fe80000100a00 */
[----:B------:R2:W-:Y:S02]  /*4eeb0*/  STL.64 [R1+0x2d8], R6 ;  /* 0x0002d80601007387 */ /* 0x0005e40000100a00 */
[----:B--2---:R-:W-:Y:S02]  /*4eec0*/  IMAD.MOV.U32 R6, RZ, RZ, R17 ;  /* 0x000000ffff067224 */ /* 0x004fe400078e0011 */
[----:B------:R-:W-:Y:S02]  /*4eed0*/  IMAD.MOV.U32 R7, RZ, RZ, R16 ;  /* 0x000000ffff077224 */ /* 0x000fe400078e0010 */
[----:B----4-:R-:W0:Y:S04]  /*4eee0*/  LDSM.16.MT88.4 R16, [R9+UR5+0x20800] ;  /* 0x020800050910783b */ /* 0x010e280008004200 */
[----:B0-----:R-:W-:Y:S04]  /*4eef0*/  STL.64 [R1+0x2810], R18 ;  /* 0x0028101201007387 */ /* 0x001fe80000100a00 */
[----:B------:R0:W-:Y:S04]  /*4ef00*/  STL.64 [R1+0x2808], R16 ;  /* 0x0028081001007387 */ /* 0x0001e80000100a00 */
[----:B0-----:R-:W2:Y:S04]  /*4ef10*/  LDL.LU R16, [R1+0x230] ;  /* 0x0002300001107983 */ /* 0x001ea80000300800 */
[----:B------:R-:W2:Y:S04]  /*4ef20*/  LDL.LU R17, [R1+0x234] ;  /* 0x0002340001117983 */ /* 0x000ea80000300800 */
[----:B------:R-:W2:Y:S01]  /*4ef30*/  LDL.LU R18, [R1+0x238] ;  /* 0x0002380001127983 */ /* 0x000ea20000300800 */
[----:B------:R-:W-:-:S03]  /*4ef40*/  IMAD.MOV.U32 R19, RZ, RZ, R8 ;  /* 0x000000ffff137224 */ /* 0x000fc600078e0008 */
[----:B------:R-:W-:Y:S04]  /*4ef50*/  STL [R1+0x27f8], R9 ;  /* 0x0027f80901007387 */ /* 0x000fe80000100800 */
[----:B------:R-:W0:Y:S04]  /*4ef60*/  LDSM.16.M88.4 R8, [R22+UR5] ;  /* 0x000000051608783b */ /* 0x000e280008000200 */
[----:B0-----:R-:W-:Y:S04]  /*4ef70*/  STL.64 [R1+0x130], R8 ;  /* 0x0001300801007387 */ /* 0x001fe80000100a00 */
[----:B------:R-:W-:Y:S04]  /*4ef80*/  STL.64 [R1+0x138], R10 ;  /* 0x0001380a01007387 */ /* 0x000fe80000100a00 */
[----:B------:R-:W-:Y:S01]  /*4ef90*/  LDSM.16.M88.4 R8, [R22+UR5+0x2000] ;  /* 0x002000051608783b */ /* 0x000fe20008000200 */
[----:B--2---:R-:W-:Y:S03]  /*4efa0*/  HMMA.16816.F32 R16, R24, R6, R16 ;  /* 0x000000061810723c */ /* 0x004fe60000001810 */
[----:B------:R-:W0:-:S15]  /*4efb0*/  LDSM.16.M88.4 R4, [R22+UR5+0x4000] ;  /* 0x004000051604783b */ /* 0x000e1e0008000200 */
[----:B------:R-:W-:-:S05]  /*4efc0*/  NOP ;  /* 0x0000000000007918 */ /* 0x000fca0000000000 */
[----:B------:R-:W-:Y:S04]  /*4efd0*/  STL.64 [R1+0x1b0], R16 ;  /* 0x0001b01001007387 */ /* 0x000fe80000100a00 */
[----:B------:R-:W-:Y:S04]  /*4efe0*/  STL.64 [R1+0x1b8], R18 ;  /* 0x0001b81201007387 */ /* 0x000fe80000100a00 */
[----:B------:R-:W1:Y:S04]  /*4eff0*/  LDSM.16.M88.4 R16, [R22+UR5+0x6000] ;  /* 0x006000051610783b */ /* 0x000e680008000200 */
[----:B0-----:R0:W-:Y:S04]  /*4f000*/  STL.64 [R1+0x110], R4 ;  /* 0x0001100401007387 */ /* 0x0011e80000100a00 */
[----:B------:R-:W-:Y:S04]  /*4f010*/  STL.64 [R1+0x118], R6 ;  /* 0x0001180601007387 */ /* 0x000fe80000100a00 */
[----:B-1----:R-:W-:Y:S04]  /*4f020*/  STL.64 [R1+0x108], R18 ;  /* 0x0001081201007387 */ /* 0x002fe80000100a00 */
[----:B------:R-:W-:Y:S04]  /*4f030*/  STL.64 [R1+0x128], R10 ;  /* 0x0001280a01007387 */ /* 0x000fe80000100a00 */
[----:B------:R-:W-:Y:S04]  /*4f040*/  STL.64 [R1+0x2800], R8 ;  /* 0x0028000801007387 */ /* 0x000fe80000100a00 */
[----:B------:R-:W1:Y:S01]  /*4f050*/  LDSM.16.M88.4 R8, [R22+UR5+0x8000] ;  /* 0x008000051608783b */ /* 0x000e620008000200 */
[----:B0-----:R-:W-:-:S02]  /*4f060*/  IMAD.MOV.U32 R5, RZ, RZ, R16 ;  /* 0x000000ffff057224 */ /* 0x001fc400078e0010 */
[----:B------:R-:W-:Y:S02]  /*4f070*/  IMAD.MOV.U32 R4, RZ, RZ, R17 ;  /* 0x000000ffff047224 */ /* 0x000fe400078e0011 */
[----:B------:R-:W0:Y:S04]  /*4f080*/  LDSM.16.M88.4 R16, [R22+UR5+0xa000] ;  /* 0x00a000051610783b */ /* 0x000e280008000200 */
[----:B-1----:R-:W-:Y:S04]  /*4f090*/  STL.64 [R1+0xf0], R8 ;  /* 0x0000f00801007387 */ /* 0x002fe80000100a00 */
[----:B------:R1:W-:Y:S04]  /*4f0a0*/  STL.64 [R1+0xf8], R10 ;  /* 0x0000f80a01007387 */ /* 0x0003e80000100a00 */
[----:B0-----:R-:W-:Y:S01]  /*4f0b0*/  STL.64 [R1+0xe8], R18 ;  /* 0x0000e81201007387 */ /* 0x001fe20000100a00 */
[----:B-1----:R-:W-:-:S02]  /*4f0c0*/  IMAD.MOV.U32 R11, RZ, RZ, R16 ;  /* 0x000000ffff0b7224 */ /* 0x002fc400078e0010 */
[----:B------:R-:W-:Y:S02]  /*4f0d0*/  IMAD.MOV.U32 R10, RZ, RZ, R17 ;  /* 0x000000ffff0a7224 */ /* 0x000fe400078e0011 */
[----:B------:R-:W0:Y:S04]  /*4f0e0*/  LDSM.16.M88.4 R16, [R22+UR5+0xc000] ;  /* 0x00c000051610783b */ /* 0x000e280008000200 */
[----:B0-----:R0:W-:Y:S04]  /*4f0f0*/  STL.64 [R1+0x140], R16 ;  /* 0x0001401001007387 */ /* 0x0011e80000100a00 */
[----:B------:R1:W-:Y:S04]  /*4f100*/  STL.64 [R1+0x148], R18 ;  /* 0x0001481201007387 */ /* 0x0003e80000100a00 */
[----:B0-----:R-:W2:Y:S04]  /*4f110*/  LDL.LU R16, [R1+0x390] ;  /* 0x0003900001107983 */ /* 0x001ea80000300800 */
[----:B------:R-:W2:Y:S04]  /*4f120*/  LDL.LU R17, [R1+0x394] ;  /* 0x0003940001117983 */ /* 0x000ea80000300800 */
[----:B-1----:R-:W3:Y:S04]  /*4f130*/  LDL.LU R18, [R1+0x398] ;  /* 0x0003980001127983 */ /* 0x002ee80000300800 */
[----:B------:R-:W3:Y:S04]  /*4f140*/  LDL.LU R19, [R1+0x39c] ;  /* 0x00039c0001137983 */ /* 0x000ee80000300800 */
[----:B---3--:R0:W-:Y:S04]  /*4f150*/  STL.64 [R1+0x2820], R18 ;  /* 0x0028201201007387 */ /* 0x0081e80000100a00 */
[----:B--2---:R-:W-:Y:S01]  /*4f160*/  STL.64 [R1+0x2818], R16 ;  /* 0x0028181001007387 */ /* 0x004fe20000100a00 */
[----:B0-----:R-:W-:-:S02]  /*4f170*/  IMAD.MOV.U32 R18, RZ, RZ, R15 ;  /* 0x000000ffff127224 */ /* 0x001fc400078e000f */
[----:B------:R-:W-:-:S05]  /*4f180*/  IMAD.MOV.U32 R19, RZ, RZ, R14 ;  /* 0x000000ffff137224 */ /* 0x000fca00078e000e */
        /* <DEDUP_REMOVED lines=8> */
[----:B0-----:R-:W-:Y:S04]  /*4f210*/  STL.64 [R1+0x240], R16 ;  /* 0x0002401001007387 */ /* 0x001fe80000100a00 */
[----:B------:R0:W-:Y:S02]  /*4f220*/  STL.64 [R1+0x248], R18 ;  /* 0x0002481201007387 */ /* 0x0001e40000100a00 */
[----:B0-----:R-:W-:-:S02]  /*4f230*/  IMAD.MOV.U32 R18, RZ, RZ, R13 ;  /* 0x000000ffff127224 */ /* 0x001fc400078e000d */
[----:B------:R-:W-:Y:S02]  /*4f240*/  IMAD.MOV.U32 R19, RZ, RZ, R12 ;  /* 0x000000ffff137224 */ /* 0x000fe400078e000c */
[----:B------:R-:W0:Y:S04]  /*4f250*/  LDSM.16.M88.4 R12, [R22+UR5+0x14000] ;  /* 0x01400005160c783b */ /* 0x000e280008000200 */
[----:B------:R1:W-:Y:S04]  /*4f260*/  STL.64 [R1+0x2848], R18 ;  /* 0x0028481201007387 */ /* 0x0003e80000100a00 */
[----:B------:R-:W2:Y:S04]  /*4f270*/  LDL.LU R16, [R1+0x260] ;  /* 0x0002600001107983 */ /* 0x000ea80000300800 */
[----:B------:R-:W2:Y:S04]  /*4f280*/  LDL.LU R17, [R1+0x264] ;  /* 0x0002640001117983 */ /* 0x000ea80000300800 */
[----:B-1----:R-:W2:Y:S04]  /*4f290*/  LDL.LU R18, [R1+0x268] ;  /* 0x0002680001127983 */ /* 0x002ea80000300800 */
[----:B------:R-:W2:Y:S04]  /*4f2a0*/  LDL.LU R19, [R1+0x26c] ;  /* 0x00026c0001137983 */ /* 0x000ea80000300800 */
[----:B0-----:R-:W-:Y:S04]  /*4f2b0*/  STL.64 [R1+0x230], R12 ;  /* 0x0002300c01007387 */ /* 0x001fe80000100a00 */
[----:B------:R-:W-:Y:S04]  /*4f2c0*/  STL.64 [R1+0x238], R14 ;  /* 0x0002380e01007387 */ /* 0x000fe80000100a00 */
[----:B------:R-:W0:Y:S04]  /*4f2d0*/  LDSM.16.M88.4 R12, [R22+UR5+0x16000] ;  /* 0x01600005160c783b */ /* 0x000e280008000200 */
[----:B0-----:R-:W-:Y:S04]  /*4f2e0*/  STL.64 [R1+0x220], R12 ;  /* 0x0002200c01007387 */ /* 0x001fe80000100a00 */
[----:B------:R-:W-:Y:S04]  /*4f2f0*/  STL.64 [R1+0x228], R14 ;  /* 0x0002280e01007387 */ /* 0x000fe80000100a00 */
[----:B------:R-:W0:Y:S04]  /*4f300*/  LDSM.16.M88.4 R12, [R22+UR5+0x18000] ;  /* 0x01800005160c783b */ /* 0x000e280008000200 */
[----:B0-----:R-:W-:Y:S04]  /*4f310*/  STL.64 [R1+0x210], R12 ;  /* 0x0002100c01007387 */ /* 0x001fe80000100a00 */
[----:B------:R0:W-:Y:S04]  /*4f320*/  STL.64 [R1+0x218], R14 ;  /* 0x0002180e01007387 */ /* 0x0001e80000100a00 */
[----:B0-----:R-:W2:Y:S04]  /*4f330*/  LDL.LU.64 R14, [R1+0x28e0] ;  /* 0x0028e000010e7983 */ /* 0x001ea80000300a00 */
[----:B------:R-:W3:Y:S01]  /*4f340*/  LDL.LU.64 R12, [R1+0x28d8] ;  /* 0x0028d800010c7983 */ /* 0x000ee20000300a00 */
[----:B--2---:R-:W-:-:S15]  /*4f350*/  HMMA.16816.F32 R16, R24, R14, R16 ;  /* 0x0000000e1810723c */ /* 0x004fde0000001810 */
[----:B------:R-:W-:-:S08]  /*4f360*/  NOP ;  /* 0x0000000000007918 */ /* 0x000fd00000000000 */
[----:B------:R-:W-:Y:S04]  /*4f370*/  STL.64 [R1+0x2c0], R16 ;  /* 0x0002c01001007387 */ /* 0x000fe80000100a00 */
[----:B------:R3:W-:Y:S02]  /*4f380*/  STL.64 [R1+0x2c8], R18 ;  /* 0x0002c81201007387 */ /* 0x0007e40000100a00 */
[----:B---3--:R-:W-:Y:S02]  /*4f390*/  IMAD.MOV.U32 R18, RZ, RZ, R13 ;  /* 0x000000ffff127224 */ /* 0x008fe400078e000d */
[----:B------:R-:W-:-:S05]  /*4f3a0*/  IMAD.MOV.U32 R19, RZ, RZ, R12 ;  /* 0x000000ffff137224 */ /* 0x000fca00078e000c */
[----:B------:R0:W-:Y:S04]  /*4f3b0*/  STL.64 [R1+0x2860], R18 ;  /* 0x0028601201007387 */ /* 0x0001e80000100a00 */
[----:B0-----:R-:W2:Y:S04]  /*4f3c0*/  LDL.LU R18, [R1+0xa8] ;  /* 0x0000a80001127983 */ /* 0x001ea80000300800 */
[----:B------:R-:W2:Y:S01]  /*4f3d0*/  LDL.LU R19, [R1+0xac] ;  /* 0x0000ac0001137983 */ /* 0x000ea20000300800 */
[----:B------:R-:W-:Y:S02]  /*4f3e0*/  IMAD.MOV.U32 R12, RZ, RZ, R5 ;  /* 0x000000ffff0c7224 */ /* 0x000fe400078e0005 */
[----:B------:R-:W-:-:S02]  /*4f3f0*/  IMAD.MOV.U32 R13, RZ, RZ, R4 ;  /* 0x000000ffff0d7224 */ /* 0x000fc400078e0004 */
[----:B------:R-:W0:Y:S04]  /*4f400*/  LDSM.16.M88.4 R4, [R22+UR5+0x1a000] ;  /* 0x01a000051604783b */ /* 0x000e280008000200 */
[----:B--2---:R-:W-:Y:S04]  /*4f410*/  STL.64 [R1+0x2878], R18 ;  /* 0x0028781201007387 */ /* 0x004fe80000100a00 */
[----:B------:R1:W-:Y:S04]  /*4f420*/  STL.64 [R1+0x2828], R12 ;  /* 0x0028280c01007387 */ /* 0x0003e80000100a00 */
[----:B-1----:R-:W2:Y:S04]  /*4f430*/  LDL.LU R12, [R1+0x3a0] ;  /* 0x0003a000010c7983 */ /* 0x002ea80000300800 */
[----:B------:R-:W2:Y:S04]  /*4f440*/  LDL.LU R13, [R1+0x3a4] ;  /* 0x0003a400010d7983 */ /* 0x000ea80000300800 */
[----:B------:R-:W3:Y:S04]  /*4f450*/  LDL.LU R14, [R1+0x3a8] ;  /* 0x0003a800010e7983 */ /* 0x000ee80000300800 */
[----:B------:R-:W3:Y:S01]  /*4f460*/  LDL.LU R15, [R1+0x3ac] ;  /* 0x0003ac00010f7983 */ /* 0x000ee20000300800 */
[----:B------:R-:W-:-:S02]  /*4f470*/  IMAD.MOV.U32 R18, RZ, RZ, R2 ;  /* 0x000000ffff127224 */ /* 0x000fc400078e0002 */
[----:B------:R-:W-:Y:S01]  /*4f480*/  IMAD.MOV.U32 R19, RZ, RZ, R0 ;  /* 0x000000ffff137224 */ /* 0x000fe200078e0000 */
[----:B------:R-:W4:Y:S04]  /*4f490*/  LDL.LU R2, [R1+0x28d4] ;  /* 0x0028d40001027983 */ /* 0x000f280000300800 */
[----:B------:R-:W4:Y:S04]  /*4f4a0*/  LDL.LU R0, [R1+0x28d0] ;  /* 0x0028d00001007983 */ /* 0x000f280000300800 */
[----:B------:R-:W-:Y:S04]  /*4f4b0*/  STL.64 [R1+0x2890], R18 ;  /* 0x0028901201007387 */ /* 0x000fe80000100a00 */
[----:B---3--:R-:W-:Y:S04]  /*4f4c0*/  STL.64 [R1+0x2840], R14 ;  /* 0x0028400e01007387 */ /* 0x008fe80000100a00 */
[----:B--2---:R1:W-:Y:S04]  /*4f4d0*/  STL.64 [R1+0x2838], R12 ;  /* 0x0028380c01007387 */ /* 0x0043e80000100a00 */
[----:B-1----:R-:W2:Y:S04]  /*4f4e0*/  LDL.LU R12, [R1+0x350] ;  /* 0x00035000010c7983 */ /* 0x002ea80000300800 */
[----:B------:R-:W2:Y:S04]  /*4f4f0*/  LDL.LU R13, [R1+0x354] ;  /* 0x00035400010d7983 */ /* 0x000ea80000300800 */
[----:B------:R-:W3:Y:S04]  /*4f500*/  LDL.LU R14, [R1+0x358] ;  /* 0x00035800010e7983 */ /* 0x000ee80000300800 */
[----:B------:R-:W3:Y:S04]  /*4f510*/  LDL.LU R15, [R1+0x35c] ;  /* 0x00035c00010f7983 */ /* 0x000ee80000300800 */
[----:B------:R-:W4:Y:S04]  /*4f520*/  LDL.LU R18, [R1+0xc8] ;  /* 0x0000c80001127983 */ /* 0x000f280000300800 */
[----:B------:R-:W4:Y:S04]  /*4f530*/  LDL.LU R19, [R1+0xcc] ;  /* 0x0000cc0001137983 */ /* 0x000f280000300800 */
[----:B----4-:R-:W-:Y:S04]  /*4f540*/  STL.64 [R1+0x28a8], R18 ;  /* 0x0028a81201007387 */ /* 0x010fe80000100a00 */
[----:B---3--:R-:W-:Y:S04]  /*4f550*/  STL.64 [R1+0x2858], R14 ;  /* 0x0028580e01007387 */ /* 0x008fe80000100a00 */
[----:B--2---:R1:W-:Y:S04]  /*4f560*/  STL.64 [R1+0x2850], R12 ;  /* 0x0028500c01007387 */ /* 0x0043e80000100a00 */
        /* <DEDUP_REMOVED lines=8> */
[----:B---3--:R-:W-:Y:S04]  /*4f5f0*/  STL.64 [R1+0x2870], R14 ;  /* 0x0028700e01007387 */ /* 0x008fe80000100a00 */
[----:B--2---:R1:W-:Y:S04]  /*4f600*/  STL.64 [R1+0x2868], R12 ;  /* 0x0028680c01007387 */ /* 0x0043e80000100a00 */
[----:B-1----:R-:W2:Y:S04]  /*4f610*/  LDL.LU R12, [R1+0x310] ;  /* 0x00031000010c7983 */ /* 0x002ea80000300800 */
[----:B------:R-:W2:Y:S04]  /*4f620*/  LDL.LU R13, [R1+0x314] ;  /* 0x00031400010d7983 */ /* 0x000ea80000300800 */
[----:B------:R-:W3:Y:S04]  /*4f630*/  LDL.LU R14, [R1+0x318] ;  /* 0x00031800010e7983 */ /* 0x000ee80000300800 */
[----:B------:R-:W3:Y:S04]  /*4f640*/  LDL.LU R15, [R1+0x31c] ;  /* 0x00031c00010f7983 */ /* 0x000ee80000300800 */
        /* <DEDUP_REMOVED lines=16> */
[----:B------:R-:W2:Y:S04]  /*4f750*/  LDL.LU R14, [R1+0x278] ;  /* 0x00027800010e7983 */ /* 0x000ea80000300800 */
[----:B------:R-:W2:Y:S04]  /*4f760*/  LDL.LU R15, [R1+0x27c] ;  /* 0x00027c00010f7983 */ /* 0x000ea80000300800 */
[----:B0-----:R-:W-:Y:S04]  /*4f770*/  STL.64 [R1+0x200], R4 ;  /* 0x0002000401007387 */ /* 0x001fe80000100a00 */
[----:B------:R-:W-:Y:S04]  /*4f780*/  STL.64 [R1+0x208], R6 ;  /* 0x0002080601007387 */ /* 0x000fe80000100a00 */
[----:B------:R-:W0:Y:S04]  /*4f790*/  LDSM.16.M88.4 R4, [R22+UR5+0x1c000] ;  /* 0x01c000051604783b */ /* 0x000e280008000200 */
[----:B------:R-:W3:Y:S04]  /*4f7a0*/  LDL.LU.64 R8, [R1+0x130] ;  /* 0x0001300001087983 */ /* 0x000ee80000300a00 */
[----:B0-----:R-:W-:Y:S04]  /*4f7b0*/  STL.64 [R1+0x260], R4 ;  /* 0x0002600401007387 */ /* 0x001fe80000100a00 */
[----:B------:R-:W-:Y:S04]  /*4f7c0*/  STL.64 [R1+0x268], R6 ;  /* 0x0002680601007387 */ /* 0x000fe80000100a00 */
[----:B------:R-:W0:Y:S04]  /*4f7d0*/  LDSM.16.M88.4 R4, [R22+UR5+0x1e000] ;  /* 0x01e000051604783b */ /* 0x000e280008000200 */
[----:B0-----:R-:W-:Y:S04]  /*4f7e0*/  STL.64 [R1+0x280], R4 ;  /* 0x0002800401007387 */ /* 0x001fe80000100a00 */
[----:B------:R-:W-:Y:S04]  /*4f7f0*/  STL.64 [R1+0x288], R6 ;  /* 0x0002880601007387 */ /* 0x000fe80000100a00 */
[----:B------:R-:W0:Y:S04]  /*4f800*/  LDSM.16.MT88.4 R4, [R23+UR5+0x20800] ;  /* 0x020800051704783b */ /* 0x000e280008004200 */
[----:B------:R1:W-:Y:S04]  /*4f810*/  STL [R1+0x2760], R23 ;  /* 0x0027601701007387 */ /* 0x0003e80000100800 */
[----:B------:R-:W4:Y:S04]  /*4f820*/  LDL.LU R20, [R1+0x380] ;  /* 0x0003800001147983 */ /* 0x000f280000300800 */
[----:B------:R-:W4:Y:S04]  /*4f830*/  LDL.LU R21, [R1+0x384] ;  /* 0x0003840001157983 */ /* 0x000f280000300800 */
[----:B------:R-:W4:Y:S04]  /*4f840*/  LDL.LU R22, [R1+0x388] ;  /* 0x0003880001167983 */ /* 0x000f280000300800 */
[----:B-1----:R-:W4:Y:S04]  /*4f850*/  LDL.LU R23, [R1+0x38c] ;  /* 0x00038c0001177983 */ /* 0x002f280000300800 */
[----:B0-----:R0:W-:Y:S04]  /*4f860*/  STL.64 [R1+0x2728], R6 ;  /* 0x0027280601007387 */ /* 0x0011e80000100a00 */
[----:B------:R-:W-:Y:S01]  /*4f870*/  STL.64 [R1+0x2720], R4 ;  /* 0x0027200401007387 */ /* 0x000fe20000100a00 */
[----:B0-----:R-:W-:-:S02]  /*4f880*/  IMAD.MOV.U32 R6, RZ, RZ, R3 ;  /* 0x000000ffff067224 */ /* 0x001fc400078e0003 */
[----:B------:R-:W-:Y:S01]  /*4f890*/  IMAD.MOV.U32 R7, RZ, RZ, R28 ;  /* 0x000000ffff077224 */ /* 0x000fe200078e001c */
[----:B------:R-:W4:Y:S04]  /*4f8a0*/  LDL.LU R3, [R1+0x28c4] ;  /* 0x0028c40001037983 */ /* 0x000f280000300800 */
[----:B------:R-:W4:Y:S01]  /*4f8b0*/  LDL.LU R28, [R1+0x28c0] ;  /* 0x0028c000011c7983 */ /* 0x000f220000300800 */
        /* <DEDUP_REMOVED lines=47> */
[----:B0-----:R-:W3:Y:S04]  /*4fbb0*/  LDL.LU.64 R18, [R1+0x2820] ;  /* 0x0028200001127983 */ /* 0x001ee80000300a00 */
[----:B------:R-:W3:Y:S02]  /*4fbc0*/  LDL.LU.64 R16, [R1+0x2818] ;  /* 0x0028180001107983 */ /* 0x000ee40000300a00 */
[----:B---3--:R-:W-:Y:S02]  /*4fbd0*/  HMMA.16816.F32 R24, R24, R6, R16 ;  /* 0x000000061818723c */ /* 0x008fe40000001810 */
[----:B------:R-:W4:Y:S04]  /*4fbe0*/  LDL.LU.64 R18, [R1+0x2810] ;  /* 0x0028100001127983 */ /* 0x000f280000300a00 */
[----:B------:R-:W4:Y:S04]  /*4fbf0*/  LDL.LU.64 R16, [R1+0x2808] ;  /* 0x0028080001107983 */ /* 0x000f280000300a00 */
[----:B------:R-:W3:-:S13]  /*4fc00*/  LDL.LU R4, [R1+0x370] ;  /* 0x0003700001047983 */ /* 0x000eda0000300800 */
[----:B------:R0:W-:Y:S04]  /*4fc10*/  STL.64 [R1+0x1a0], R24 ;  /* 0x0001a01801007387 */ /* 0x0001e80000100a00 */
[----:B------:R-:W-:Y:S04]  /*4fc20*/  STL.64 [R1+0x1a8], R26 ;  /* 0x0001a81a01007387 */ /* 0x000fe80000100a00 */
[----:B------:R-:W3:Y:S04]  /*4fc30*/  LDL.LU R5, [R1+0x374] ;  /* 0x0003740001057983 */ /* 0x000ee80000300800 */
[----:B------:R-:W3:Y:S04]  /*4fc40*/  LDL.LU R6, [R1+0x378] ;  /* 0x0003780001067983 */ /* 0x000ee80000300800 */
[----:B------:R-:W3:Y:S01]  /*4fc50*/  LDL.LU R7, [R1+0x37c] ;  /* 0x00037c0001077983 */ /* 0x000ee20000300800 */
[----:B0-----:R-:W-:-:S02]  /*4fc60*/  IMAD.MOV.U32 R24, RZ, RZ, R11 ;  /* 0x000000ffff187224 */ /* 0x001fc400078e000b */
[----:B------:R-:W-:-:S05]  /*4fc70*/  IMAD.MOV.U32 R25, RZ, RZ, R10 ;  /* 0x000000ffff197224 */ /* 0x000fca00078e000a */
[----:B------:R0:W-:Y:S04]  /*4fc80*/  STL.64 [R1+0x27d0], R24 ;  /* 0x0027d01801007387 */ /* 0x0001e80000100a00 */
[----:B0-----:R-:W2:Y:S04]  /*4fc90*/  LDL.LU R24, [R1+0x450] ;  /* 0x0004500001187983 */ /* 0x001ea80000300800 */
[----:B------:R-:W2:Y:S04]  /*4fca0*/  LDL.LU R25, [R1+0x454] ;  /* 0x0004540001197983 */ /* 0x000ea80000300800 */
[----:B------:R-:W3:Y:S04]  /*4fcb0*/  LDL.LU R26, [R1+0x458] ;  /* 0x00045800011a7983 */ /* 0x000ee80000300800 */
[----:B------:R-:W3:Y:S01]  /*4fcc0*/  LDL.LU R27, [R1+0x45c] ;  /* 0x00045c00011b7983 */ /* 0x000ee20000300800 */
[----:B------:R-:W-:-:S02]  /*4fcd0*/  IMAD.MOV.U32 R15, RZ, RZ, R8 ;  /* 0x000000ffff0f7224 */ /* 0x000fc400078e0008 */
[----:B------:R-:W-:Y:S01]  /*4fce0*/  IMAD.MOV.U32 R14, RZ, RZ, R9 ;  /* 0x000000ffff0e7224 */ /* 0x000fe200078e0009 */
[----:B----4-:R-:W-:Y:S01]  /*4fcf0*/  HMMA.16816.F32 R20, R16, R8, R20 ;  /* 0x000000081014723c */ /* 0x010fe20000001814 */
[----:B---3--:R0:W-:Y:S04]  /*4fd00*/  STL.64 [R1+0x27e0], R26 ;  /* 0x0027e01a01007387 */ /* 0x0081e80000100a00 */
[----:B--2---:R1:W-:Y:S04]  /*4fd10*/  STL.64 [R1+0x27d8], R24 ;  /* 0x0027d81801007387 */ /* 0x0043e80000100a00 */
[----:B------:R-:W2:Y:S04]  /*4fd20*/  LDL.LU.64 R8, [R1+0x2800] ;  /* 0x0028000001087983 */ /* 0x000ea80000300a00 */
[----:B------:R-:W-:Y:S04]  /*4fd30*/  STL.64 [R1+0x27f0], R14 ;  /* 0x0027f00e01007387 */ /* 0x000fe80000100a00 */
[----:B------:R3:W-:Y:S01]  /*4fd40*/  STL.64 [R1+0x27e8], R12 ;  /* 0x0027e80c01007387 */ /* 0x0007e20000100a00 */
[----:B0-----:R-:W-:-:S02]  /*4fd50*/  IMAD.MOV.U32 R26, RZ, RZ, R2 ;  /* 0x000000ffff1a7224 */ /* 0x001fc400078e0002 */
[----:B-1----:R-:W-:Y:S02]  /*4fd60*/  IMAD.MOV.U32 R24, RZ, RZ, R28 ;  /* 0x000000ffff187224 */ /* 0x002fe400078e001c */
[----:B------:R-:W-:Y:S02]  /*4fd70*/  IMAD.MOV.U32 R25, RZ, RZ, R3 ;  /* 0x000000ffff197224 */ /* 0x000fe400078e0003 */
[----:B------:R-:W-:Y:S02]  /*4fd80*/  IMAD.MOV.U32 R28, RZ, RZ, R20 ;  /* 0x000000ffff1c7224 */ /* 0x000fe400078e0014 */
[----:B------:R-:W-:Y:S01]  /*4fd90*/  IMAD.MOV.U32 R2, RZ, RZ, R22 ;  /* 0x000000ffff027224 */ /* 0x000fe200078e0016 */
[----:B---3--:R-:W3:Y:S01]  /*4fda0*/  LDL.LU.64 R12, [R1+0x110] ;  /* 0x00011000010c7983 */ /* 0x008ee20000300a00 */
[----:B------:R-:W-:-:S03]  /*4fdb0*/  IMAD.MOV.U32 R3, RZ, RZ, R21 ;  /* 0x000000ffff037224 */ /* 0x000fc600078e0015 */
[----:B------:R-:W4:Y:S01]  /*4fdc0*/  LDL.LU R20, [R1+0x430] ;  /* 0x0004300001147983 */ /* 0x000f220000300800 */
[----:B------:R-:W-:-:S03]  /*4fdd0*/  IMAD.MOV.U32 R27, RZ, RZ, R0 ;  /* 0x000000ffff1b7224 */ /* 0x000fc600078e0000 */
[----:B------:R-:W4:Y:S01]  /*4fde0*/  LDL.LU R21, [R1+0x434] ;  /* 0x0004340001157983 */ /* 0x000f220000300800 */
[----:B------:R-:W-:-:S03]  /*4fdf0*/  IMAD.MOV.U32 R0, RZ, RZ, R23 ;  /* 0x000000ffff007224 */ /* 0x000fc600078e0017 */
[----:B------:R-:W4:Y:S04]  /*4fe00*/  LDL.LU R22, [R1+0x438] ;  /* 0x0004380001167983 */ /* 0x000f280000300800 */
[----:B------:R-:W4:Y:S04]  /*4fe10*/  LDL.LU R23, [R1+0x43c] ;  /* 0x00043c0001177983 */ /* 0x000f280000300800 */
[----:B------:R-:W-:Y:S04]  /*4fe20*/  STL [R1+0x2688], R2 ;  /* 0x0026880201007387 */ /* 0x000fe80000100800 */
[----:B------:R-:W-:Y:S04]  /*4fe30*/  STL [R1+0x2590], R28 ;  /* 0x0025901c01007387 */ /* 0x000fe80000100800 */
[----:B------:R-:W-:Y:S04]  /*4fe40*/  STL [R1+0x258c], R3 ;  /* 0x00258c0301007387 */ /* 0x000fe80000100800 */
[----:B------:R-:W-:Y:S01]  /*4fe50*/  STL [R1+0x2588], R0 ;  /* 0x0025880001007387 */ /* 0x000fe20000100800 */
[----:B--2---:R-:W-:-:S15]  /*4fe60*/  HMMA.16816.F32 R4, R16, R8, R4 ;  /* 0x000000081004723c */ /* 0x004fde0000001804 */
[----:B------:R-:W-:-:S08]  /*4fe70*/  NOP ;  /* 0x0000000000007918 */ /* 0x000fd00000000000 */
[----:B------:R0:W-:Y:S04]  /*4fe80*/  STL.64 [R1+0x180], R4 ;  /* 0x0001800401007387 */ /* 0x0001e80000100a00 */
[----:B------:R1:W-:Y:S01]  /*4fe90*/  STL.64 [R1+0x188], R6 ;  /* 0x0001880601007387 */ /* 0x0003e20000100a00 */
[----:B0-----:R-:W-:-:S03]  /*4fea0*/  IMAD.MOV.U32 R4, RZ, RZ, R9 ;  /* 0x000000ffff047224 */ /* 0x001fc600078e0009 */
[----:B------:R-:W2:Y:S01]  /*4feb0*/  LDL.LU R9, [R1+0x27f8] ;  /* 0x0027f80001097983 */ /* 0x000ea20000300800 */
[----:B------:R-:W-:Y:S01]  /*4fec0*/  IMAD.MOV.U32 R5, RZ, RZ, R8 ;  /* 0x000000ffff057224 */ /* 0x000fe200078e0008 */
[----:B---3--:R-:W-:Y:S06]  /*4fed0*/  HMMA.16816.F32 R24, R16, R12, R24 ;  /* 0x0000000c1018723c */ /* 0x008fec0000001818 */
[----:B-1----:R-:W-:Y:S02]  /*4fee0*/  IMAD.MOV.U32 R7, RZ, RZ, R12 ;  /* 0x000000ffff077224 */ /* 0x002fe400078e000c */
[----:B------:R-:W-:-:S15]  /*4fef0*/  IMAD.MOV.U32 R6, RZ, RZ, R13 ;  /* 0x000000ffff067224 */ /* 0x000fde00078e000d */
[----:B------:R-:W-:-:S01]  /*4ff00*/  NOP ;  /* 0x0000000000007918 */ /* 0x000fc20000000000 */
[----:B------:R-:W-:Y:S01]  /*4ff10*/  IMAD.MOV.U32 R2, RZ, RZ, R27 ;  /* 0x000000ffff027224 */ /* 0x000fe200078e001b */
[----:B--2---:R-:W0:Y:S04]  /*4ff20*/  LDSM.16.MT88.4 R8, [R9+UR5+0x20c00] ;  /* 0x020c00050908783b */ /* 0x004e280008004200 */
[----:B0-----:R-:W-:Y:S04]  /*4ff30*/  STL.64 [R1+0x25a0], R10 ;  /* 0x0025a00a01007387 */ /* 0x001fe80000100a00 */
[----:B------:R0:W-:Y:S04]  /*4ff40*/  STL.64 [R1+0x2598], R8 ;  /* 0x0025980801007387 */ /* 0x0001e80000100a00 */
[----:B0-----:R-:W2:Y:S04]  /*4ff50*/  LDL.LU R8, [R1+0x440] ;  /* 0x0004400001087983 */ /* 0x001ea80000300800 */
[----:B------:R-:W2:Y:S04]  /*4ff60*/  LDL.LU R9, [R1+0x444] ;  /* 0x0004440001097983 */ /* 0x000ea80000300800 */
[----:B------:R-:W2:Y:S04]  /*4ff70*/  LDL.LU R10, [R1+0x448] ;  /* 0x00044800010a7983 */ /* 0x000ea80000300800 */
[----:B------:R-:W2:Y:S04]  /*4ff80*/  LDL.LU R11, [R1+0x44c] ;  /* 0x00044c00010b7983 */ /* 0x000ea80000300800 */
[----:B------:R-:W3:Y:S04]  /*4ff90*/  LDL.LU.64 R14, [R1+0x27f0] ;  /* 0x0027f000010e7983 */ /* 0x000ee80000300a00 */
[----:B------:R-:W4:Y:S04]  /*4ffa0*/  LDL.LU.64 R12, [R1+0x27e8] ;  /* 0x0027e800010c7983 */ /* 0x000f280000300a00 */
[----:B------:R-:W-:Y:S04]  /*4ffb0*/  STL.64 [R1+0x170], R24 ;  /* 0x0001701801007387 */ /* 0x000fe80000100a00 */
[----:B------:R0:W-:Y:S04]  /*4ffc0*/  STL [R1+0x178], R26 ;  /* 0x0001781a01007387 */ /* 0x0001e80000100800 */
[----:B0-----:R-:W4:Y:S04]  /*4ffd0*/  LDL.LU.64 R26, [R1+0x27e0] ;  /* 0x0027e000011a7983 */ /* 0x001f280000300a00 */
[----:B------:R-:W4:Y:S04]  /*4ffe0*/  LDL.LU.64 R24, [R1+0x27d8] ;  /* 0x0027d80001187983 */ /* 0x000f280000300a00 */
[----:B------:R-:W-:Y:S04]  /*4fff0*/  STL.64 [R1+0x2770], R6 ;  /* 0x0027700601007387 */ /* 0x000fe80000100a00 */
[----:B------:R0:W-:Y:S04]  /*50000*/  STL.64 [R1+0x2768], R4 ;  /* 0x0027680401007387 */ /* 0x0001e80000100a00 */
[----:B0-----:R-:W2:Y:S04]  /*50010*/  LDL.LU.64 R4, [R1+0xf0] ;  /* 0x0000f00001047983 */ /* 0x001ea80000300a00 */
[----:B------:R-:W-:Y:S01]  /*50020*/  STL [R1+0x268c], R2 ;  /* 0x00268c0201007387 */ /* 0x000fe20000100800 */
[----:B----4-:R-:W-:-:S15]  /*50030*/  HMMA.16816.F32 R24, R16, R12, R24 ;  /* 0x0000000c1018723c */ /* 0x010fde0000001818 */
[----:B------:R-:W-:-:S08]  /*50040*/  NOP ;  /* 0x0000000000007918 */ /* 0x000fd00000000000 */
[----:B------:R-:W-:Y:S01]  /*50050*/  STL [R1+0x16c], R27 ;  /* 0x00016c1b01007387 */ /* 0x000fe20000100800 */
[----:B------:R-:W-:Y:S02]  /*50060*/  IMAD.MOV.U32 R28, RZ, RZ, R24 ;  /* 0x000000ffff1c7224 */ /* 0x000fe400078e0018 */
[----:B------:R-:W-:Y:S02]  /*50070*/  IMAD.MOV.U32 R3, RZ, RZ, R25 ;  /* 0x000000ffff037224 */ /* 0x000fe400078e0019 */
[----:B------:R-:W4:Y:S04]  /*50080*/  LDL.LU.64 R24, [R1+0x27d0] ;  /* 0x0027d00001187983 */ /* 0x000f280000300a00 */
[----:B------:R-:W-:Y:S04]  /*50090*/  STL.64 [R1+0x26d8], R12 ;  /* 0x0026d80c01007387 */ /* 0x000fe80000100a00 */
[----:B---3--:R2:W-:Y:S02]  /*500a0*/  STL.64 [R1+0x2778], R14 ;  /* 0x0027780e01007387 */ /* 0x0085e40000100a00 */
[----:B--2---:R-:W-:Y:S07]  /*500b0*/  HMMA.16816.F32 R12, R16, R4, R8 ;  /* 0x00000004100c723c */ /* 0x004fee0000001808 */
[----:B------:R-:W-:-:S02]  /*500c0*/  IMAD.MOV.U32 R11, RZ, RZ, R4 ;  /* 0x000000ffff0b7224 */ /* 0x000fc400078e0004 */
[----:B------:R-:W-:Y:S02]  /*500d0*/  IMAD.MOV.U32 R10, RZ, RZ, R5 ;  /* 0x000000ffff0a7224 */ /* 0x000fe400078e0005 */
[----:B------:R-:W-:-:S05]  /*500e0*/  IMAD.MOV.U32 R0, RZ, RZ, R26 ;  /* 0x000000ffff007224 */ /* 0x000fca00078e001a */
[----:B------:R-:W-:Y:S04]  /*500f0*/  STL [R1+0x2698], R0 ;  /* 0x0026980001007387 */ /* 0x000fe80000100800 */
[----:B------:R-:W-:Y:S04]  /*50100*/  STL [R1+0x2694], R3 ;  /* 0x0026940301007387 */ /* 0x000fe80000100800 */
[----:B------:R-:W-:Y:S04]  /*50110*/  STL [R1+0x2690], R28 ;  /* 0x0026901c01007387 */ /* 0x000fe80000100800 */
[----:B------:R-:W-:Y:S04]  /*50120*/  STL.64 [R1+0x150], R12 ;  /* 0x0001500c01007387 */ /* 0x000fe80000100a00 */
[----:B------:R-:W-:Y:S04]  /*50130*/  STL.64 [R1+0x158], R14 ;  /* 0x0001580e01007387 */ /* 0x000fe80000100a00 */
[----:B------:R-:W-:Y:S01]  /*50140*/  STL.64 [R1+0x2740], R10 ;  /* 0x0027400a01007387 */ /* 0x000fe20000100a00 */
[----:B----4-:R-:W-:Y:S03]  /*50150*/  HMMA.16816.F32 R4, R16, R24, R20 ;  /* 0x000000181004723c */ /* 0x010fe60000001814 */
[----:B------:R-:W2:-:S15]  /*50160*/  LDL.LU R20, [R1+0x3c0] ;  /* 0x0003c00001147983 */ /* 0x000e9e0000300800 */
[----:B------:R-:W-:-:S05]  /*50170*/  NOP ;  /* 0x0000000000007918 */ /* 0x000fca0000000000 */
[----:B------:R-:W-:Y:S04]  /*50180*/  STL.64 [R1+0xd0], R4 ;  /* 0x0000d00401007387 */ /* 0x000fe80000100a00 */
[----:B------:R-:W-:Y:S04]  /*50190*/  STL.64 [R1+0xd8], R6 ;  /* 0x0000d80601007387 */ /* 0x000fe80000100a00 */
[----:B------:R-:W2:Y:S04]  /*501a0*/  LDL.LU R21, [R1+0x3c4] ;  /* 0x0003c40001157983 */ /* 0x000ea80000300800 */
[----:B------:R-:W3:Y:S04]  /*501b0*/  LDL.LU R22, [R1+0x3c8] ;  /* 0x0003c80001167983 */ /* 0x000ee80000300800 */
[----:B------:R-:W3:Y:S04]  /*501c0*/  LDL.LU R23, [R1+0x3cc] ;  /* 0x0003cc0001177983 */ /* 0x000ee80000300800 */
[----:B---3--:R-:W-:Y:S04]  /*501d0*/  STL.64 [R1+0x2788], R22 ;  /* 0x0027881601007387 */ /* 0x008fe80000100a00 */
[----:B--2---:R0:W-:Y:S04]  /*501e0*/  STL.64 [R1+0x2780], R20 ;  /* 0x0027801401007387 */ /* 0x0041e80000100a00 */
[----:B0-----:R-:W2:Y:S04]  /*501f0*/  LDL.LU.64 R20, [R1+0x230] ;  /* 0x0002300001147983 */ /* 0x001ea80000300a00 */
        /* <DEDUP_REMOVED lines=8> */
[----:B------:R-:W3:Y:S04]  /*50280*/  LDL.LU R12, [R1+0x3d0] ;  /* 0x0003d000010c7983 */ /* 0x000ee80000300800 */
[----:B------:R-:W3:Y:S04]  /*50290*/  LDL.LU R13, [R1+0x3d4] ;  /* 0x0003d400010d7983 */ /* 0x000ee80000300800 */
[----:B------:R-:W4:Y:S04]  /*502a0*/  LDL.LU R14, [R1+0x3d8] ;  /* 0x0003d800010e7983 */ /* 0x000f280000300800 */
[----:B------:R-:W4:Y:S04]  /*502b0*/  LDL.LU R15, [R1+0x3dc] ;  /* 0x0003dc00010f7983 */ /* 0x000f280000300800 */
[----:B----4-:R-:W-:Y:S04]  /*502c0*/  STL.64 [R1+0x27a8], R14 ;  /* 0x0027a80e01007387 */ /* 0x010fe80000100a00 */
[----:B---3--:R0:W-:Y:S04]  /*502d0*/  STL.64 [R1+0x27a0], R12 ;  /* 0x0027a00c01007387 */ /* 0x0081e80000100a00 */
[----:B0-----:R-:W3:Y:S04]  /*502e0*/  LDL.LU R12, [R1+0x400] ;  /* 0x00040000010c7983 */ /* 0x001ee80000300800 */
[----:B------:R-:W3:Y:S04]  /*502f0*/  LDL.LU R13, [R1+0x404] ;  /* 0x00040400010d7983 */ /* 0x000ee80000300800 */
[----:B------:R-:W4:Y:S04]  /*50300*/  LDL.LU R14, [R1+0x408] ;  /* 0x00040800010e7983 */ /* 0x000f280000300800 */
[----:B------:R-:W4:Y:S04]  /*50310*/  LDL.LU R15, [R1+0x40c] ;  /* 0x00040c00010f7983 */ /* 0x000f280000300800 */
[----:B----4-:R-:W-:Y:S04]  /*50320*/  STL.64 [R1+0x27c0], R14 ;  /* 0x0027c00e01007387 */ /* 0x010fe80000100a00 */
[----:B---3--:R0:W-:Y:S04]  /*50330*/  STL.64 [R1+0x27b8], R12 ;  /* 0x0027b80c01007387 */ /* 0x0081e80000100a00 */
[----:B0-----:R-:W3:Y:S04]  /*50340*/  LDL.LU R12, [R1+0x410] ;  /* 0x00041000010c7983 */ /* 0x001ee80000300800 */
[----:B------:R-:W3:Y:S04]  /*50350*/  LDL.LU R13, [R1+0x414] ;  /* 0x00041400010d7983 */ /* 0x000ee80000300800 */
[----:B------:R-:W3:Y:S04]  /*50360*/  LDL.LU R14, [R1+0x418] ;  /* 0x00041800010e7983 */ /* 0x000ee80000300800 */
[----:B------:R-:W3:Y:S04]  /*50370*/  LDL.LU R15, [R1+0x41c] ;  /* 0x00041c00010f7983 */ /* 0x000ee80000300800 */
[----:B------:R-:W4:Y:S04]  /*50380*/  LDL.LU.64 R4, [R1+0x220] ;  /* 0x0002200001047983 */ /* 0x000f280000300a00 */
[----:B------:R-:W4:Y:S04]  /*50390*/  LDL.LU.64 R8, [R1+0x210] ;  /* 0x0002100001087983 */ /* 0x000f280000300a00 */
[----:B------:R0:W-:Y:S04]  /*503a0*/  STL [R1+0x26a0], R24 ;  /* 0x0026a01801007387 */ /* 0x0001e80000100800 */
[----:B------:R1:W-:Y:S04]  /*503b0*/  STL [R1+0x269c], R25 ;  /* 0x00269c1901007387 */ /* 0x0003e80000100800 */
[----:B0-----:R-:W2:Y:S04]  /*503c0*/  LDL.LU R24, [R1+0x420] ;  /* 0x0004200001187983 */ /* 0x001ea80000300800 */
[----:B-1----:R-:W2:Y:S04]  /*503d0*/  LDL.LU R25, [R1+0x424] ;  /* 0x0004240001197983 */ /* 0x002ea80000300800 */
[----:B------:R-:W2:Y:S04]  /*503e0*/  LDL.LU R26, [R1+0x428] ;  /* 0x00042800011a7983 */ /* 0x000ea80000300800 */
[----:B------:R-:W2:Y:S02]  /*503f0*/  LDL.LU R27, [R1+0x42c] ;  /* 0x00042c00011b7983 */ /* 0x000ea40000300800 */
[----:B--2---:R-:W-:-:S15]  /*50400*/  HMMA.16816.F32 R24, R16, R20, R24 ;  /* 0x000000141018723c */ /* 0x004fde0000001818 */
[----:B------:R-:W-:-:S08]  /*50410*/  NOP ;  /* 0x0000000000007918 */ /* 0x000fd00000000000 */
[----:B------:R-:W-:Y:S04]  /*50420*/  STL.64 [R1+0xc0], R24 ;  /* 0x0000c01801007387 */ /* 0x000fe80000100a00 */
[----:B------:R0:W-:Y:S02]  /*50430*/  STL.64 [R1+0xc8], R26 ;  /* 0x0000c81a01007387 */ /* 0x0001e40000100a00 */
[----:B0-----:R-:W-:Y:S02]  /*50440*/  IMAD.MOV.U32 R27, RZ, RZ, R20 ;  /* 0x000000ffff1b7224 */ /* 0x001fe400078e0014 */
[----:B------:R-:W-:Y:S02]  /*50450*/  IMAD.MOV.U32 R26, RZ, RZ, R21 ;  /* 0x000000ffff1a7224 */ /* 0x000fe400078e0015 */
[----:B------:R-:W3:Y:S04]  /*50460*/  LDL.LU.64 R20, [R1+0x27c8] ;  /* 0x0027c80001147983 */ /* 0x000ee80000300a00 */
[----:B------:R0:W-:Y:S04]  /*50470*/  STL [R1+0x26a8], R26 ;  /* 0x0026a81a01007387 */ /* 0x0001e80000100800 */
[----:B------:R1:W-:Y:S04]  /*50480*/  STL [R1+0x26a4], R27 ;  /* 0x0026a41b01007387 */ /* 0x0003e80000100800 */
[----:B------:R-:W2:Y:S04]  /*50490*/  LDL.LU R24, [R1+0x3f0] ;  /* 0x0003f00001187983 */ /* 0x000ea80000300800 */
[----:B------:R-:W2:Y:S04]  /*504a0*/  LDL.LU R25, [R1+0x3f4] ;  /* 0x0003f40001197983 */ /* 0x000ea80000300800 */
[----:B0-----:R-:W2:Y:S04]  /*504b0*/  LDL.LU R26, [R1+0x3f8] ;  /* 0x0003f800011a7983 */ /* 0x001ea80000300800 */
[----:B-1----:R-:W2:Y:S01]  /*504c0*/  LDL.LU R27, [R1+0x3fc] ;  /* 0x0003fc00011b7983 */ /* 0x002ea20000300800 */
[----:B---3--:R-:W-:Y:S06]  /*504d0*/  HMMA.16816.F32 R12, R16, R20, R12 ;  /* 0x00000014100c723c */ /* 0x008fec000000180c */
[----:B------:R-:W-:-:S02]  /*504e0*/  IMAD.MOV.U32 R28, RZ, RZ, R20 ;  /* 0x000000ffff1c7224 */ /* 0x000fc400078e0014 */
[----:B------:R-:W-:-:S15]  /*504f0*/  IMAD.MOV.U32 R2, RZ, RZ, R21 ;  /* 0x000000ffff027224 */ /* 0x000fde00078e0015 */
[----:B------:R-:W-:Y:S04]  /*50500*/  STL.64 [R1+0xb0], R12 ;  /* 0x0000b00c01007387 */ /* 0x000fe80000100a00 */
[----:B------:R0:W-:Y:S04]  /*50510*/  STL.64 [R1+0xb8], R14 ;  /* 0x0000b80e01007387 */ /* 0x0001e80000100a00 */
[----:B0-----:R-:W3:Y:S04]  /*50520*/  LDL.LU.64 R14, [R1+0x27c0] ;  /* 0x0027c000010e7983 */ /* 0x001ee80000300a00 */
[----:B------:R-:W3:Y:S04]  /*50530*/  LDL.LU.64 R12, [R1+0x27b8] ;  /* 0x0027b800010c7983 */ /* 0x000ee80000300a00 */
[----:B------:R-:W3:Y:S04]  /*50540*/  LDL.LU.64 R20, [R1+0x27b0] ;  /* 0x0027b00001147983 */ /* 0x000ee80000300a00 */
[----:B------:R-:W-:Y:S04]  /*50550*/  STL [R1+0x26b0], R2 ;  /* 0x0026b00201007387 */ /* 0x000fe80000100800 */
[----:B------:R-:W-:Y:S01]  /*50560*/  STL [R1+0x26ac], R28 ;  /* 0x0026ac1c01007387 */ /* 0x000fe20000100800 */
[----:B---3--:R-:W-:Y:S06]  /*50570*/  HMMA.16816.F32 R12, R16, R20, R12 ;  /* 0x00000014100c723c */ /* 0x008fec000000180c */
[----:B------:R-:W-:-:S02]  /*50580*/  IMAD.MOV.U32 R0, RZ, RZ, R20 ;  /* 0x000000ffff007224 */ /* 0x000fc400078e0014 */
[----:B------:R-:W-:-:S15]  /*50590*/  IMAD.MOV.U32 R3, RZ, RZ, R21 ;  /* 0x000000ffff037224 */ /* 0x000fde00078e0015 */
[----:B------:R-:W-:Y:S04]  /*505a0*/  STL.64 [R1+0xa0], R12 ;  /* 0x0000a00c01007387 */ /* 0x000fe80000100a00 */
[----:B------:R0:W-:Y:S04]  /*505b0*/  STL.64 [R1+0xa8], R14 ;  /* 0x0000a80e01007387 */ /* 0x0001e80000100a00 */
[----:B0-----:R-:W4:Y:S04]  /*505c0*/  LDL.LU.64 R14, [R1+0x27a8] ;  /* 0x0027a800010e7983 */ /* 0x001f280000300a00 */
[----:B------:R-:W4:Y:S04]  /*505d0*/  LDL.LU.64 R12, [R1+0x27a0] ;  /* 0x0027a000010c7983 */ /* 0x000f280000300a00 */
[----:B------:R-:W2:Y:S04]  /*505e0*/  LDL.LU.64 R20, [R1+0x2798] ;  /* 0x0027980001147983 */ /* 0x000ea80000300a00 */
[----:B------:R-:W-:Y:S04]  /*505f0*/  STL [R1+0x26b8], R3 ;  /* 0x0026b80301007387 */ /* 0x000fe80000100800 */
[----:B------:R-:W-:Y:S01]  /*50600*/  STL [R1+0x26b4], R0 ;  /* 0x0026b40001007387 */ /* 0x000fe20000100800 */
[----:B--2---:R-:W-:-:S15]  /*50610*/  HMMA.16816.F32 R24, R16, R20, R24 ;  /* 0x000000141018723c */ /* 0x004fde0000001818 */
[----:B------:R-:W-:-:S08]  /*50620*/  NOP ;  /* 0x0000000000007918 */ /* 0x000fd00000000000 */
[----:B------:R0:W-:Y:S04]  /*50630*/  STL.64 [R1+0x90], R24 ;  /* 0x0000901801007387 */ /* 0x0001e80000100a00 */
[----:B------:R-:W-:Y:S01]  /*50640*/  STL.64 [R1+0x98], R26 ;  /* 0x0000981a01007387 */ /* 0x000fe20000100a00 */
[----:B0-----:R-:W-:Y:S02]  /*50650*/  IMAD.MOV.U32 R25, RZ, RZ, R21 ;  /* 0x000000ffff197224 */ /* 0x001fe400078e0015 */
[----:B------:R-:W-:Y:S02]  /*50660*/  IMAD.MOV.U32 R24, RZ, RZ, R20 ;  /* 0x000000ffff187224 */ /* 0x000fe400078e0014 */
[----:B------:R-:W2:Y:S04]  /*50670*/  LDL.LU.64 R20, [R1+0x2790] ;  /* 0x0027900001147983 */ /* 0x000ea80000300a00 */
[----:B------:R-:W-:Y:S04]  /*50680*/  STL [R1+0x26c0], R25 ;  /* 0x0026c01901007387 */ /* 0x000fe80000100800 */
[----:B------:R0:W-:Y:S04]  /*50690*/  STL [R1+0x26bc], R24 ;  /* 0x0026bc1801007387 */ /* 0x0001e80000100800 */
[----:B0-----:R-:W2:Y:S04]  /*506a0*/  LDL.LU R24, [R1+0x3e0] ;  /* 0x0003e00001187983 */ /* 0x001ea80000300800 */
[----:B------:R-:W2:Y:S04]  /*506b0*/  LDL.LU R25, [R1+0x3e4] ;  /* 0x0003e40001197983 */ /* 0x000ea80000300800 */
[----:B------:R-:W2:Y:S04]  /*506c0*/  LDL.LU R26, [R1+0x3e8] ;  /* 0x0003e800011a7983 */ /* 0x000ea80000300800 */
[----:B------:R-:W2:Y:S01]  /*506d0*/  LDL.LU R27, [R1+0x3ec] ;  /* 0x0003ec00011b7983 */ /* 0x000ea20000300800 */
[----:B----4-:R-:W-:Y:S06]  /*506e0*/  HMMA.16816.F32 R12, R16, R4, R12 ;  /* 0x00000004100c723c */ /* 0x010fec000000180c */
[----:B------:R-:W-:-:S02]  /*506f0*/  IMAD.MOV.U32 R2, RZ, RZ, R4 ;  /* 0x000000ffff027224 */ /* 0x000fc400078e0004 */
[----:B------:R-:W-:Y:S01]  /*50700*/  IMAD.MOV.U32 R28, RZ, RZ, R5 ;  /* 0x000000ffff1c7224 */ /* 0x000fe200078e0005 */
[----:B--2---:R-:W-:-:S15]  /*50710*/  HMMA.16816.F32 R24, R16, R20, R24 ;  /* 0x000000141018723c */ /* 0x004fde0000001818 */
[----:B------:R-:W-:-:S08]  /*50720*/  NOP ;  /* 0x0000000000007918 */ /* 0x000fd00000000000 */
[----:B------:R-:W-:Y:S04]  /*50730*/  STL.64 [R1+0x80], R24 ;  /* 0x0000801801007387 */ /* 0x000fe80000100a00 */
[----:B------:R0:W-:Y:S04]  /*50740*/  STL.64 [R1+0x88], R26 ;  /* 0x0000881a01007387 */ /* 0x0001e80000100a00 */
[----:B------:R-:W2:Y:S01]  /*50750*/  LDL.LU.64 R22, [R1+0x2788] ;  /* 0x0027880001167983 */ /* 0x000ea20000300a00 */
[----:B0-----:R-:W-:Y:S02]  /*50760*/  IMAD.MOV.U32 R26, RZ, RZ, R20 ;  /* 0x000000ffff1a7224 */ /* 0x001fe400078e0014 */
[----:B------:R-:W-:-:S02]  /*50770*/  IMAD.MOV.U32 R27, RZ, RZ, R21 ;  /* 0x000000ffff1b7224 */ /* 0x000fc400078e0015 */
[----:B------:R-:W2:Y:S04]  /*50780*/  LDL.LU.64 R20, [R1+0x2780] ;  /* 0x0027800001147983 */ /* 0x000ea80000300a00 */
[----:B------:R0:W-:Y:S04]  /*50790*/  STL.64 [R1+0x2758], R26 ;  /* 0x0027581a01007387 */ /* 0x0001e80000100a00 */
[----:B------:R-:W3:Y:S04]  /*507a0*/  LDL.LU R24, [R1+0x480] ;  /* 0x0004800001187983 */ /* 0x000ee80000300800 */
[----:B------:R-:W3:Y:S04]  /*507b0*/  LDL.LU R25, [R1+0x484] ;  /* 0x0004840001197983 */ /* 0x000ee80000300800 */
[----:B0-----:R-:W3:Y:S04]  /*507c0*/  LDL.LU R26, [R1+0x488] ;  /* 0x00048800011a7983 */ /* 0x001ee80000300800 */
[----:B------:R-:W3:Y:S04]  /*507d0*/  LDL.LU R27, [R1+0x48c] ;  /* 0x00048c00011b7983 */ /* 0x000ee80000300800 */
[----:B------:R-:W-:Y:S04]  /*507e0*/  STL.64 [R1+0x70], R12 ;  /* 0x0000700c01007387 */ /* 0x000fe80000100a00 */
[----:B------:R0:W-:Y:S04]  /*507f0*/  STL.64 [R1+0x78], R14 ;  /* 0x0000780e01007387 */ /* 0x0001e80000100a00 */
[----:B0-----:R-:W4:Y:S04]  /*50800*/  LDL.LU.64 R14, [R1+0x2778] ;  /* 0x00277800010e7983 */ /* 0x001f280000300a00 */
[----:B------:R-:W3:Y:S04]  /*50810*/  LDL.LU.64 R6, [R1+0x2770] ;  /* 0x0027700001067983 */ /* 0x000ee80000300a00 */
[----:B------:R-:W4:Y:S01]  /*50820*/  LDL.LU.64 R4, [R1+0x2768] ;  /* 0x0027680001047983 */ /* 0x000f220000300a00 */
[----:B------:R-:W-:-:S02]  /*50830*/  IMAD.MOV.U32 R3, RZ, RZ, R8 ;  /* 0x000000ffff037224 */ /* 0x000fc400078e0008 */
[----:B------:R-:W-:Y:S01]  /*50840*/  IMAD.MOV.U32 R0, RZ, RZ, R9 ;  /* 0x000000ffff007224 */ /* 0x000fe200078e0009 */
[----:B--2---:R-:W-:-:S15]  /*50850*/  HMMA.16816.F32 R20, R16, R8, R20 ;  /* 0x000000081014723c */ /* 0x004fde0000001814 */
[----:B------:R-:W-:-:S08]  /*50860*/  NOP ;  /* 0x0000000000007918 */ /* 0x000fd00000000000 */
[----:B------:R-:W-:Y:S04]  /*50870*/  STL.64 [R1+0x60], R20 ;  /* 0x0000601401007387 */ /* 0x000fe80000100a00 */
[----:B------:R0:W-:Y:S01]  /*50880*/  STL.64 [R1+0x68], R22 ;  /* 0x0000681601007387 */ /* 0x0001e20000100a00 */
[----:B---3--:R-:W-:Y:S02]  /*50890*/  IMAD.MOV.U32 R12, RZ, RZ, R7 ;  /* 0x000000ffff0c7224 */ /* 0x008fe400078e0007 */
[----:B------:R-:W-:Y:S01]  /*508a0*/  IMAD.MOV.U32 R13, RZ, RZ, R6 ;  /* 0x000000ffff0d7224 */ /* 0x000fe200078e0006 */
[----:B0-----:R-:W2:Y:S04]  /*508b0*/  LDL.LU R23, [R1+0x2760] ;  /* 0x0027600001177983 */ /* 0x001ea80000300800 */
[----:B------:R4:W-:Y:S02]  /*508c0*/  STL.64 [R1+0x26f0], R12 ;  /* 0x0026f00c01007387 */ /* 0x0009e40000100a00 */
[----:B----4-:R-:W-:-:S02]  /*508d0*/  IMAD.MOV.U32 R13, RZ, RZ, R4 ;  /* 0x000000ffff0d7224 */ /* 0x010fc400078e0004 */
[----:B------:R-:W-:Y:S01]  /*508e0*/  IMAD.MOV.U32 R12, RZ, RZ, R5 ;  /* 0x000000ffff0c7224 */ /* 0x000fe200078e0005 */
[----:B------:R-:W3:Y:S04]  /*508f0*/  LDL.LU R4, [R1+0x3b0] ;  /* 0x0003b00001047983 */ /* 0x000ee80000300800 */
[----:B------:R-:W3:Y:S04]  /*50900*/  LDL.LU R5, [R1+0x3b4] ;  /* 0x0003b40001057983 */ /* 0x000ee80000300800 */
[----:B------:R-:W4:Y:S04]  /*50910*/  LDL.LU R6, [R1+0x3b8] ;  /* 0x0003b80001067983 */ /* 0x000f280000300800 */
[----:B------:R-:W4:Y:S04]  /*50920*/  LDL.LU R7, [R1+0x3bc] ;  /* 0x0003bc0001077983 */ /* 0x000f280000300800 */
[----:B------:R-:W3:Y:S04]  /*50930*/  LDL.LU R8, [R1+0x470] ;  /* 0x0004700001087983 */ /* 0x000ee80000300800 */
[----:B------:R-:W3:Y:S04]  /*50940*/  LDL.LU R9, [R1+0x474] ;  /* 0x0004740001097983 */ /* 0x000ee80000300800 */
[----:B------:R-:W4:Y:S04]  /*50950*/  LDL.LU R10, [R1+0x478] ;  /* 0x00047800010a7983 */ /* 0x000f280000300800 */
[----:B------:R-:W4:Y:S04]  /*50960*/  LDL.LU R11, [R1+0x47c] ;  /* 0x00047c00010b7983 */ /* 0x000f280000300800 */
[----:B--2---:R-:W0:Y:S04]  /*50970*/  LDSM.16.MT88.4 R20, [R23+UR5+0x20c00] ;  /* 0x020c00051714783b */ /* 0x004e280008004200 */
[----:B----4-:R-:W-:Y:S04]  /*50980*/  STL.64 [R1+0x2750], R10 ;  /* 0x0027500a01007387 */ /* 0x010fe80000100a00 */
[----:B---3--:R1:W-:Y:S04]  /*50990*/  STL.64 [R1+0x2748], R8 ;  /* 0x0027480801007387 */ /* 0x0083e80000100a00 */
[----:B-1----:R-:W2:Y:S04]  /*509a0*/  LDL.LU.64 R8, [R1+0x200] ;  /* 0x0002000001087983 */ /* 0x002ea80000300a00 */
[----:B------:R-:W-:Y:S04]  /*509b0*/  STL.64 [R1+0x2738], R6 ;  /* 0x0027380601007387 */ /* 0x000fe80000100a00 */
[----:B------:R1:W-:Y:S04]  /*509c0*/  STL.64 [R1+0x2730], R4 ;  /* 0x0027300401007387 */ /* 0x0003e80000100a00 */
[----:B-1----:R-:W3:Y:S04]  /*509d0*/  LDL.LU.64 R4, [R1+0x260] ;  /* 0x0002600001047983 */ /* 0x002ee80000300a00 */
[----:B------:R-:W-:Y:S04]  /*509e0*/  STL.64 [R1+0x2708], R12 ;  /* 0x0027080c01007387 */ /* 0x000fe80000100a00 */
[----:B0-----:R-:W-:Y:S04]  /*509f0*/  STL.64 [R1+0x2460], R22 ;  /* 0x0024601601007387 */ /* 0x001fe80000100a00 */
[----:B------:R0:W-:Y:S04]  /*50a00*/  STL.64 [R1+0x2458], R20 ;  /* 0x0024581401007387 */ /* 0x0001e80000100a00 */
[----:B0-----:R-:W4:Y:S04]  /*50a10*/  LDL.LU.64 R20, [R1+0x280] ;  /* 0x0002800001147983 */ /* 0x001f280000300a00 */
[----:B------:R-:W4:Y:S01]  /*50a20*/  LDL.LU.64 R22, [R1+0x288] ;  /* 0x0002880001167983 */ /* 0x000f220000300a00 */
[----:B--2---:R-:W-:-:S15]  /*50a30*/  HMMA.16816.F32 R24, R16, R8, R24 ;  /* 0x000000081018723c */ /* 0x004fde0000001818 */
[----:B------:R-:W-:-:S08]  /*50a40*/  NOP ;  /* 0x0000000000007918 */ /* 0x000fd00000000000 */
[----:B------:R-:W-:Y:S04]  /*50a50*/  STL.64 [R1+0x50], R24 ;  /* 0x0000501801007387 */ /* 0x000fe80000100a00 */
[----:B------:R0:W-:Y:S04]  /*50a60*/  STL.64 [R1+0x58], R26 ;  /* 0x0000581a01007387 */ /* 0x0001e80000100a00 */
[----:B0-----:R-:W2:Y:S01]  /*50a70*/  LDL.LU.64 R26, [R1+0x2758] ;  /* 0x00275800011a7983 */ /* 0x001ea20000300a00 */
[----:B------:R-:W-:Y:S02]  /*50a80*/  IMAD.MOV.U32 R25, RZ, RZ, R8 ;  /* 0x000000ffff197224 */ /* 0x000fe400078e0008 */
[----:B------:R-:W-:Y:S01]  /*50a90*/  IMAD.MOV.U32 R24, RZ, RZ, R9 ;  /* 0x000000ffff187224 */ /* 0x000fe200078e0009 */
[----:B------:R-:W3:Y:S04]  /*50aa0*/  LDL.LU.64 R10, [R1+0x2750] ;  /* 0x00275000010a7983 */ /* 0x000ee80000300a00 */
[----:B------:R-:W3:Y:S04]  /*50ab0*/  LDL.LU.64 R8, [R1+0x2748] ;  /* 0x0027480001087983 */ /* 0x000ee80000300a00 */
[----:B--2---:R-:W-:Y:S04]  /*50ac0*/  STL.64 [R1+0x26d0], R26 ;  /* 0x0026d01a01007387 */ /* 0x004fe80000100a00 */
[----:B------:R0:W-:Y:S04]  /*50ad0*/  STL.64 [R1+0x26c8], R24 ;  /* 0x0026c81801007387 */ /* 0x0001e80000100a00 */
[----:B0-----:R-:W2:Y:S04]  /*50ae0*/  LDL.LU R24, [R1+0x300] ;  /* 0x0003000001187983 */ /* 0x001ea80000300800 */
[----:B------:R-:W2:Y:S04]  /*50af0*/  LDL.LU R25, [R1+0x304] ;  /* 0x0003040001197983 */ /* 0x000ea80000300800 */
[----:B------:R-:W4:Y:S04]  /*50b00*/  LDL.LU R26, [R1+0x308] ;  /* 0x00030800011a7983 */ /* 0x000f280000300800 */
[----:B------:R-:W4:Y:S04]  /*50b10*/  LDL.LU R27, [R1+0x30c] ;  /* 0x00030c00011b7983 */ /* 0x000f280000300800 */
[----:B----4-:R-:W-:Y:S04]  /*50b20*/  STL.64 [R1+0x26e8], R26 ;  /* 0x0026e81a01007387 */ /* 0x010fe80000100a00 */
[----:B--2---:R0:W-:Y:S04]  /*50b30*/  STL.64 [R1+0x26e0], R24 ;  /* 0x0026e01801007387 */ /* 0x0041e80000100a00 */
[----:B0-----:R-:W2:Y:S04]  /*50b40*/  LDL.LU R24, [R1+0x320] ;  /* 0x0003200001187983 */ /* 0x001ea80000300800 */
[----:B------:R-:W2:Y:S04]  /*50b50*/  LDL.LU R25, [R1+0x324] ;  /* 0x0003240001197983 */ /* 0x000ea80000300800 */
[----:B------:R-:W4:Y:S04]  /*50b60*/  LDL.LU R26, [R1+0x328] ;  /* 0x00032800011a7983 */ /* 0x000f280000300800 */
[----:B------:R-:W4:Y:S01]  /*50b70*/  LDL.LU R27, [R1+0x32c] ;  /* 0x00032c00011b7983 */ /* 0x000f220000300800 */
[----:B---3--:R-:W-:Y:S03]  /*50b80*/  HMMA.16816.F32 R8, R16, R4, R8 ;  /* 0x000000041008723c */ /* 0x008fe60000001808 */
[----:B----4-:R-:W-:Y:S04]  /*50b90*/  STL.64 [R1+0x2700], R26 ;  /* 0x0027001a01007387 */ /* 0x010fe80000100a00 */
        /* <DEDUP_REMOVED lines=9> */
[----:B------:R-:W2:Y:S04]  /*50c30*/  LDL.LU R26, [R1+0x368] ;  /* 0x00036800011a7983 */ /* 0x000ea80000300800 */
[----:B------:R-:W2:Y:S04]  /*50c40*/  LDL.LU R27, [R1+0x36c] ;  /* 0x00036c00011b7983 */ /* 0x000ea80000300800 */
[----:B------:R0:W-:Y:S04]  /*50c50*/  STL.64 [R1+0x40], R8 ;  /* 0x0000400801007387 */ /* 0x0001e80000100a00 */
[----:B------:R1:W-:Y:S01]  /*50c60*/  STL.64 [R1+0x48], R10 ;  /* 0x0000480a01007387 */ /* 0x0003e20000100a00 */
[----:B0-----:R-:W-:-:S03]  /*50c70*/  IMAD.MOV.U32 R9, RZ, RZ, R4 ;  /* 0x000000ffff097224 */ /* 0x001fc600078e0004 */
[----:B-1----:R-:W3:Y:S01]  /*50c80*/  LDL.LU.64 R10, [R1+0x2740] ;  /* 0x00274000010a7983 */ /* 0x002ee20000300a00 */
[----:B------:R-:W-:-:S03]  /*50c90*/  IMAD.MOV.U32 R8, RZ, RZ, R5 ;  /* 0x000000ffff087224 */ /* 0x000fc600078e0005 */
[----:B------:R-:W4:Y:S04]  /*50ca0*/  LDL.LU.64 R6, [R1+0x2738] ;  /* 0x0027380001067983 */ /* 0x000f280000300a00 */
[----:B------:R-:W4:Y:S01]  /*50cb0*/  LDL.LU.64 R4, [R1+0x2730] ;  /* 0x0027300001047983 */ /* 0x000f220000300a00 */
[----:B------:R-:W-:Y:S02]  /*50cc0*/  IMAD.MOV.U32 R12, RZ, RZ, R15 ;  /* 0x000000ffff0c7224 */ /* 0x000fe400078e000f */
[----:B------:R-:W-:Y:S01]  /*50cd0*/  IMAD.MOV.U32 R13, RZ, RZ, R14 ;  /* 0x000000ffff0d7224 */ /* 0x000fe200078e000e */
[----:B----4-:R-:W-:Y:S01]  /*50ce0*/  HMMA.16816.F32 R16, R16, R20, R4 ;  /* 0x000000141010723c */ /* 0x010fe20000001804 */
[----:B------:R-:W2:Y:S04]  /*50cf0*/  LDL.LU.64 R6, [R1+0x2728] ;  /* 0x0027280001067983 */ /* 0x000ea80000300a00 */
[----:B------:R-:W2:-:S15]  /*50d00*/  LDL.LU.64 R4, [R1+0x2720] ;  /* 0x0027200001047983 */ /* 0x000e9e0000300a00 */
[----:B------:R-:W-:-:S03]  /*50d10*/  NOP ;  /* 0x0000000000007918 */ /* 0x000fc60000000000 */
[----:B------:R-:W-:Y:S04]  /*50d20*/  STL.64 [R1+0x30], R16 ;  /* 0x0000301001007387 */ /* 0x000fe80000100a00 */
[----:B------:R-:W-:Y:S04]  /*50d30*/  STL.64 [R1+0x38], R18 ;  /* 0x0000381201007387 */ /* 0x000fe80000100a00 */
[----:B------:R-:W-:Y:S04]  /*50d40*/  STL.64 [R1+0x25b0], R22 ;  /* 0x0025b01601007387 */ /* 0x000fe80000100a00 */
[----:B------:R0:W-:Y:S04]  /*50d50*/  STL.64 [R1+0x25a8], R20 ;  /* 0x0025a81401007387 */ /* 0x0001e80000100a00 */
[----:B0-----:R-:W4:Y:S04]  /*50d60*/  LDL.LU R20, [R1+0x2e0] ;  /* 0x0002e00001147983 */ /* 0x001f280000300800 */
[----:B------:R-:W4:Y:S04]  /*50d70*/  LDL.LU R21, [R1+0x2e4] ;  /* 0x0002e40001157983 */ /* 0x000f280000300800 */
[----:B------:R-:W4:Y:S01]  /*50d80*/  LDL.LU R22, [R1+0x2e8] ;  /* 0x0002e80001167983 */ /* 0x000f220000300800 */
[----:B--2---:R-:W-:Y:S03]  /*50d90*/  HMMA.16816.F32 R12, R4, R12, R24 ;  /* 0x0000000c040c723c */ /* 0x004fe60000001818 */
[----:B------:R-:W2:Y:S04]  /*50da0*/  LDL.LU.64 R26, [R1+0x2718] ;  /* 0x00271800011a7983 */ /* 0x000ea80000300a00 */
[----:B------:R-:W2:-:S15]  /*50db0*/  LDL.LU.64 R24, [R1+0x2710] ;  /* 0x0027100001187983 */ /* 0x000e9e0000300a00 */
[----:B------:R-:W-:-:S01]  /*50dc0*/  NOP ;  /* 0x0000000000007918 */ /* 0x000fc20000000000 */
[----:B------:R0:W-:Y:S04]  /*50dd0*/  STL.64 [R1+0x20], R12 ;  /* 0x0000200c01007387 */ /* 0x0001e80000100a00 */
[----:B------:R2:W-:Y:S04]  /*50de0*/  STL [R1+0x28], R14 ;  /* 0x0000280e01007387 */ /* 0x0005e80000100800 */
[----:B0-----:R-:W2:Y:S01]  /*50df0*/  LDL.LU.64 R12, [R1+0x2708] ;  /* 0x00270800010c7983 */ /* 0x001ea20000300a00 */
[----:B------:R-:W-:Y:S02]  /*50e00*/  IMAD.MOV.U32 R23, RZ, RZ, R29 ;  /* 0x000000ffff177224 */ /* 0x000fe400078e001d */
[----:B------:R-:W-:-:S05]  /*50e10*/  IMAD.MOV.U32 R29, RZ, RZ, R15 ;  /* 0x000000ffff1d7224 */ /* 0x000fca00078e000f */
[----:B------:R-:W-:Y:S01]  /*50e20*/  STL [R1+0x2558], R29 ;  /* 0x0025581d01007387 */ /* 0x000fe20000100800 */
[----:B--2---:R-:W-:Y:S03]  /*50e30*/  HMMA.16816.F32 R12, R4, R12, R24 ;  /* 0x0000000c040c723c */ /* 0x004fe60000001818 */
[----:B------:R-:W2:Y:S04]  /*50e40*/  LDL.LU.64 R26, [R1+0x2700] ;  /* 0x00270000011a7983 */ /* 0x000ea80000300a00 */
[----:B------:R-:W2:-:S15]  /*50e50*/  LDL.LU.64 R24, [R1+0x26f8] ;  /* 0x0026f80001187983 */ /* 0x000e9e0000300a00 */
[----:B------:R-:W-:-:S01]  /*50e60*/  NOP ;  /* 0x0000000000007918 */ /* 0x000fc20000000000 */
[----:B------:R0:W-:Y:S04]  /*50e70*/  STL.64 [R1+0x10], R12 ;  /* 0x0000100c01007387 */ /* 0x0001e80000100a00 */
[----:B------:R2:W-:Y:S04]  /*50e80*/  STL.64 [R1+0x18], R14 ;  /* 0x0000180e01007387 */ /* 0x0005e80000100a00 */
[----:B0-----:R-:W2:Y:S02]  /*50e90*/  LDL.LU.64 R12, [R1+0x26f0] ;  /* 0x0026f000010c7983 */ /* 0x001ea40000300a00 */
[----:B--2---:R-:W-:Y:S02]  /*50ea0*/  HMMA.16816.F32 R12, R4, R12, R24 ;  /* 0x0000000c040c723c */ /* 0x004fe40000001818 */
[----:B------:R-:W2:Y:S04]  /*50eb0*/  LDL.LU.64 R26, [R1+0x26e8] ;  /* 0x0026e800011a7983 */ /* 0x000ea80000300a00 */
[----:B------:R-:W2:-:S15]  /*50ec0*/  LDL.LU.64 R24, [R1+0x26e0] ;  /* 0x0026e00001187983 */ /* 0x000e9e0000300a00 */
[----:B------:R-:W-:-:S02]  /*50ed0*/  NOP ;  /* 0x0000000000007918 */ /* 0x000fc40000000000 */
[----:B------:R0:W-:Y:S04]  /*50ee0*/  STL.64 [R1], R12 ;  /* 0x0000000c01007387 */ /* 0x0001e80000100a00 */
[----:B------:R2:W-:Y:S04]  /*50ef0*/  STL [R1+0x8], R14 ;  /* 0x0000080e01007387 */ /* 0x0005e80000100800 */
[----:B0-----:R-:W2:Y:S01]  /*50f00*/  LDL.LU.64 R12, [R1+0x26d8] ;  /* 0x0026d800010c7983 */ /* 0x001ea20000300a00 */
[----:B------:R-:W-:Y:S02]  /*50f10*/  IMAD.MOV.U32 R29, RZ, RZ, R15 ;  /* 0x000000ffff1d7224 */ /* 0x000fe400078e000f */
[----:B---3--:R-:W-:-:S02]  /*50f20*/  IMAD.MOV.U32 R16, RZ, RZ, R11 ;  /* 0x000000ffff107224 */ /* 0x008fc400078e000b */
[----:B------:R-:W-:Y:S01]  /*50f30*/  IMAD.MOV.U32 R17, RZ, RZ, R10 ;  /* 0x000000ffff117224 */ /* 0x000fe200078e000a */
[----:B--2---:R-:W-:Y:S01]  /*50f40*/  HMMA.16816.F32 R12, R4, R12, R24 ;  /* 0x0000000c040c723c */ /* 0x004fe20000001818 */
[----:B------:R-:W2:Y:S04]  /*50f50*/  LDL.LU.64 R26, [R1+0x26d0] ;  /* 0x0026d000011a7983 */ /* 0x000ea80000300a00 */
[----:B------:R-:W3:-:S15]  /*50f60*/  LDL.LU.64 R24, [R1+0x26c8] ;  /* 0x0026c80001187983 */ /* 0x000ede0000300a00 */
[----:B------:R-:W-:-:S03]  /*50f70*/  NOP ;  /* 0x0000000000007918 */ /* 0x000fc60000000000 */
[----:B------:R0:W-:Y:S04]  /*50f80*/  STL.64 [R1+0x2418], R14 ;  /* 0x0024180e01007387 */ /* 0x0001e80000100a00 */
[----:B------:R-:W-:Y:S04]  /*50f90*/  STL.64 [R1+0x2410], R12 ;  /* 0x0024100c01007387 */ /* 0x000fe80000100a00 */
[----:B0-----:R-:W2:Y:S04]  /*50fa0*/  LDL.LU R14, [R1+0x118] ;  /* 0x00011800010e7983 */ /* 0x001ea80000300800 */
[----:B------:R-:W2:Y:S01]  /*50fb0*/  LDL.LU R15, [R1+0x11c] ;  /* 0x00011c00010f7983 */ /* 0x000ea20000300800 */
[----:B----4-:R-:W-:Y:S07]  /*50fc0*/  HMMA.16816.F32 R16, R4, R16, R20 ;  /* 0x000000100410723c */ /* 0x010fee0000001814 */
[----:B------:R-:W-:-:S02]  /*50fd0*/  IMAD.MOV.U32 R20, RZ, RZ, R9 ;  /* 0x000000ffff147224 */ /* 0x000fc400078e0009 */
[----:B------:R-:W-:Y:S01]  /*50fe0*/  IMAD.MOV.U32 R21, RZ, RZ, R8 ;  /* 0x000000ffff157224 */ /* 0x000fe200078e0008 */
[----:B--2---:R-:W-:-:S13]  /*50ff0*/  STL.64 [R1+0x2568], R14 ;  /* 0x0025680e01007387 */ /* 0x004fda0000100a00 */
[----:B------:R0:W-:Y:S04]  /*51000*/  STL.64 [R1+0x2408], R18 ;  /* 0x0024081201007387 */ /* 0x0001e80000100a00 */
[----:B------:R-:W-:Y:S04]  /*51010*/  STL.64 [R1+0x2400], R16 ;  /* 0x0024001001007387 */ /* 0x000fe80000100a00 */
[----:B0-----:R-:W2:Y:S04]  /*51020*/  LDL.LU R18, [R1+0x108] ;  /* 0x0001080001127983 */ /* 0x001ea80000300800 */
[----:B------:R-:W2:Y:S04]  /*51030*/  LDL.LU R19, [R1+0x10c] ;  /* 0x00010c0001137983 */ /* 0x000ea80000300800 */
[----:B------:R3:W-:Y:S04]  /*51040*/  STL.64 [R1+0x25c8], R20 ;  /* 0x0025c81401007387 */ /* 0x0007e80000100a00 */
[----:B------:R-:W4:Y:S04]  /*51050*/  LDL.LU R8, [R1+0x1a0] ;  /* 0x0001a00001087983 */ /* 0x000f280000300800 */
[----:B------:R-:W4:Y:S04]  /*51060*/  LDL.LU R9, [R1+0x1a4] ;  /* 0x0001a40001097983 */ /* 0x000f280000300800 */
[----:B------:R-:W2:Y:S04]  /*51070*/  LDL.LU R10, [R1+0x1a8] ;  /* 0x0001a800010a7983 */ /* 0x000ea80000300800 */
[----:B------:R-:W2:Y:S01]  /*51080*/  LDL.LU R11, [R1+0x1ac] ;  /* 0x0001ac00010b7983 */ /* 0x000ea20000300800 */
[----:B---3--:R-:W-:-:S02]  /*51090*/  IMAD.MOV.U32 R20, RZ, RZ, R25 ;  /* 0x000000ffff147224 */ /* 0x008fc400078e0019 */
[----:B------:R-:W-:Y:S01]  /*510a0*/  IMAD.MOV.U32 R21, RZ, RZ, R24 ;  /* 0x000000ffff157224 */ /* 0x000fe200078e0018 */
[----:B------:R-:W3:Y:S04]  /*510b0*/  LDL.LU R25, [R1+0x26c0] ;  /* 0x0026c00001197983 */ /* 0x000ee80000300800 */
[----:B------:R-:W3:Y:S04]  /*510c0*/  LDL.LU R24, [R1+0x26bc] ;  /* 0x0026bc0001187983 */ /* 0x000ee80000300800 */
[----:B------:R-:W-:Y:S04]  /*510d0*/  STL.64 [R1+0x25e0], R20 ;  /* 0x0025e01401007387 */ /* 0x000fe80000100a00 */
[----:B--2---:R-:W-:Y:S04]  /*510e0*/  STL.64 [R1+0x25c0], R10 ;  /* 0x0025c00a01007387 */ /* 0x004fe80000100a00 */
[----:B----4-:R0:W-:Y:S04]  /*510f0*/  STL.64 [R1+0x25b8], R8 ;  /* 0x0025b80801007387 */ /* 0x0101e80000100a00 */
[----:B0-----:R-:W2:Y:S04]  /*51100*/  LDL.LU R8, [R1+0x1c0] ;  /* 0x0001c00001087983 */ /* 0x001ea80000300800 */
[----:B------:R-:W2:Y:S04]  /*51110*/  LDL.LU R9, [R1+0x1c4] ;  /* 0x0001c40001097983 */ /* 0x000ea80000300800 */
[----:B------:R-:W4:Y:S04]  /*51120*/  LDL.LU R10, [R1+0x1c8] ;  /* 0x0001c800010a7983 */ /* 0x000f280000300800 */
[----:B------:R-:W4:Y:S01]  /*51130*/  LDL.LU R11, [R1+0x1cc] ;  /* 0x0001cc00010b7983 */ /* 0x000f220000300800 */
[----:B------:R-:W-:-:S02]  /*51140*/  IMAD.MOV.U32 R20, RZ, RZ, R3 ;  /* 0x000000ffff147224 */ /* 0x000fc400078e0003 */
[----:B------:R-:W-:Y:S01]  /*51150*/  IMAD.MOV.U32 R21, RZ, RZ, R0 ;  /* 0x000000ffff157224 */ /* 0x000fe200078e0000 */
[----:B------:R-:W3:Y:S04]  /*51160*/  LDL.LU R3, [R1+0x26b8] ;  /* 0x0026b80001037983 */ /* 0x000ee80000300800 */
[----:B------:R-:W3:Y:S04]  /*51170*/  LDL.LU R0, [R1+0x26b4] ;  /* 0x0026b40001007983 */ /* 0x000ee80000300800 */
[----:B------:R-:W-:Y:S04]  /*51180*/  STL.64 [R1+0x25f8], R20 ;  /* 0x0025f81401007387 */ /* 0x000fe80000100a00 */
[----:B----4-:R-:W-:Y:S04]  /*51190*/  STL.64 [R1+0x25d8], R10 ;  /* 0x0025d80a01007387 */ /* 0x010fe80000100a00 */
[----:B--2---:R0:W-:Y:S04]  /*511a0*/  STL.64 [R1+0x25d0], R8 ;  /* 0x0025d00801007387 */ /* 0x0041e80000100a00 */
        /* <DEDUP_REMOVED lines=26> */
[----:B---3--:R-:W-:-:S02]  /*51350*/  IMAD.MOV.U32 R20, RZ, RZ, R24 ;  /* 0x000000ffff147224 */ /* 0x008fc400078e0018 */
[----:B------:R-:W-:Y:S01]  /*51360*/  IMAD.MOV.U32 R21, RZ, RZ, R25 ;  /* 0x000000ffff157224 */ /* 0x000fe200078e0019 */
[----:B------:R-:W3:Y:S04]  /*51370*/  LDL.LU R24, [R1+0x26a0] ;  /* 0x0026a00001187983 */ /* 0x000ee80000300800 */
[----:B------:R-:W3:Y:S04]  /*51380*/  LDL.LU R25, [R1+0x269c] ;  /* 0x00269c0001197983 */ /* 0x000ee80000300800 */
[----:B------:R0:W-:Y:S02]  /*51390*/  STL.64 [R1+0x2640], R20 ;  /* 0x0026401401007387 */ /* 0x0001e40000100a00 */
[----:B0-----:R-:W-:-:S02]  /*513a0*/  IMAD.MOV.U32 R20, RZ, RZ, R0 ;  /* 0x000000ffff147224 */ /* 0x001fc400078e0000 */
        /* <DEDUP_REMOVED lines=9> */
[----:B------:R-:W4:Y:S04]  /*51440*/  LDL.LU R11, [R1+0x29c] ;  /* 0x00029c00010b7983 */ /* 0x000f280000300800 */
[----:B------:R-:W3:Y:S04]  /*51450*/  LDL.LU R12, [R1+0x2d0] ;  /* 0x0002d000010c7983 */ /* 0x000ee80000300800 */
[----:B------:R-:W3:Y:S01]  /*51460*/  LDL.LU R13, [R1+0x2d4] ;  /* 0x0002d400010d7983 */ /* 0x000ee20000300800 */
[----:B------:R-:W-:-:S02]  /*51470*/  IMAD.MOV.U32 R20, RZ, RZ, R28 ;  /* 0x000000ffff147224 */ /* 0x000fc400078e001c */
[----:B------:R-:W-:Y:S01]  /*51480*/  IMAD.MOV.U32 R21, RZ, RZ, R2 ;  /* 0x000000ffff157224 */ /* 0x000fe200078e0002 */
[----:B------:R-:W3:Y:S04]  /*51490*/  LDL.LU R14, [R1+0x2d8] ;  /* 0x0002d800010e7983 */ /* 0x000ee80000300800 */
[----:B------:R-:W3:Y:S04]  /*514a0*/  LDL.LU R15, [R1+0x2dc] ;  /* 0x0002dc00010f7983 */ /* 0x000ee80000300800 */
        /* <DEDUP_REMOVED lines=21> */
[----:B------:R-:W-:-:S02]  /*51600*/  IMAD.MOV.U32 R20, RZ, RZ, R27 ;  /* 0x000000ffff147224 */ /* 0x000fc400078e001b */
[----:B------:R-:W-:Y:S02]  /*51610*/  IMAD.MOV.U32 R21, RZ, RZ, R26 ;  /* 0x000000ffff157224 */ /* 0x000fe400078e001a */
[C---:B---3--:R-:W-:Y:S01]  /*51620*/  HMMA.16816.F32 R24, R4.reuse, R24, R12 ;  /* 0x000000180418723c */ /* 0x048fe2000000180c */
[----:B----4-:R-:W-:Y:S04]  /*51630*/  STL.64 [R1+0x2680], R10 ;  /* 0x0026800a01007387 */ /* 0x010fe80000100a00 */
[----:B--2---:R0:W-:Y:S04]  /*51640*/  STL.64 [R1+0x2678], R8 ;  /* 0x0026780801007387 */ /* 0x0041e80000100a00 */
[----:B0-----:R-:W2:Y:S04]  /*51650*/  LDL.LU R8, [R1+0x1b0] ;  /* 0x0001b00001087983 */ /* 0x001ea80000300800 */
[----:B------:R-:W2:Y:S04]  /*51660*/  LDL.LU R9, [R1+0x1b4] ;  /* 0x0001b40001097983 */ /* 0x000ea80000300800 */
[----:B------:R-:W2:Y:S04]  /*51670*/  LDL.LU R10, [R1+0x1b8] ;  /* 0x0001b800010a7983 */ /* 0x000ea80000300800 */
[----:B------:R-:W2:Y:S04]  /*51680*/  LDL.LU R11, [R1+0x1bc] ;  /* 0x0001bc00010b7983 */ /* 0x000ea80000300800 */
[----:B------:R0:W-:Y:S04]  /*51690*/  STL.64 [R1+0x2560], R18 ;  /* 0x0025601201007387 */ /* 0x0001e80000100a00 */
[----:B------:R-:W3:Y:S04]  /*516a0*/  LDL.LU.64 R14, [R1+0x128] ;  /* 0x00012800010e7983 */ /* 0x000ee80000300a00 */
[----:B---3--:R1:W-:Y:S04]  /*516b0*/  STL.64 [R1+0x2580], R14 ;  /* 0x0025800e01007387 */ /* 0x0083e80000100a00 */
[----:B------:R-:W3:Y:S04]  /*516c0*/  LDL.LU R16, [R1+0x170] ;  /* 0x0001700001107983 */ /* 0x000ee80000300800 */
[----:B------:R-:W3:Y:S04]  /*516d0*/  LDL.LU R17, [R1+0x174] ;  /* 0x0001740001117983 */ /* 0x000ee80000300800 */
[----:B0-----:R-:W4:Y:S01]  /*516e0*/  LDL.LU R18, [R1+0x178] ;  /* 0x0001780001127983 */ /* 0x001f220000300800 */
[----:B--2---:R-:W-:Y:S01]  /*516f0*/  HMMA.16816.F32 R20, R4, R20, R8 ;  /* 0x000000140414723c */ /* 0x004fe20000001808 */
[----:B------:R-:W-:-:S02]  /*51700*/  IMAD.MOV.U32 R19, RZ, RZ, R2 ;  /* 0x000000ffff137224 */ /* 0x000fc400078e0002 */
[----:B------:R-:W2:Y:S04]  /*51710*/  LDL.LU R2, [R1+0x2688] ;  /* 0x0026880001027983 */ /* 0x000ea80000300800 */
[----:B-1----:R-:W2:Y:S04]  /*51720*/  LDL.LU.64 R14, [R1+0x138] ;  /* 0x00013800010e7983 */ /* 0x002ea80000300a00 */
[----:B----4-:R-:W-:Y:S04]  /*51730*/  STL.64 [R1+0x2578], R18 ;  /* 0x0025781201007387 */ /* 0x010fe80000100a00 */
[----:B---3--:R0:W-:Y:S04]  /*51740*/  STL.64 [R1+0x2570], R16 ;  /* 0x0025701001007387 */ /* 0x0081e80000100a00 */
[----:B0-----:R-:W3:Y:S04]  /*51750*/  LDL.LU R16, [R1+0x180] ;  /* 0x0001800001107983 */ /* 0x001ee80000300800 */
[----:B------:R-:W3:Y:S04]  /*51760*/  LDL.LU R17, [R1+0x184] ;  /* 0x0001840001117983 */ /* 0x000ee80000300800 */
[----:B------:R-:W3:Y:S04]  /*51770*/  LDL.LU R18, [R1+0x188] ;  /* 0x0001880001127983 */ /* 0x000ee80000300800 */
[----:B------:R-:W3:Y:S04]  /*51780*/  LDL.LU R19, [R1+0x18c] ;  /* 0x00018c0001137983 */ /* 0x000ee80000300800 */
[----:B------:R0:W-:Y:S04]  /*51790*/  STL.64 [R1+0x23f8], R26 ;  /* 0x0023f81a01007387 */ /* 0x0001e80000100a00 */
[----:B------:R-:W-:Y:S04]  /*517a0*/  STL.64 [R1+0x23f0], R24 ;  /* 0x0023f01801007387 */ /* 0x000fe80000100a00 */
[----:B0-----:R-:W4:Y:S04]  /*517b0*/  LDL.LU R26, [R1+0xf8] ;  /* 0x0000f800011a7983 */ /* 0x001f280000300800 */
[----:B------:R-:W4:Y:S04]  /*517c0*/  LDL.LU R27, [R1+0xfc] ;  /* 0x0000fc00011b7983 */ /* 0x000f280000300800 */
[----:B------:R-:W2:Y:S04]  /*517d0*/  LDL.LU.64 R10, [R1+0x2680] ;  /* 0x00268000010a7983 */ /* 0x000ea80000300a00 */
[----:B------:R-:W2:Y:S04]  /*517e0*/  LDL.LU.64 R8, [R1+0x2678] ;  /* 0x0026780001087983 */ /* 0x000ea80000300a00 */
[----:B------:R0:W-:Y:S04]  /*517f0*/  STL.64 [R1+0x1b0], R20 ;  /* 0x0001b01401007387 */ /* 0x0001e80000100a00 */
[----:B0-----:R-:W2:Y:S01]  /*51800*/  LDL.LU.64 R20, [R1+0x2670] ;  /* 0x0026700001147983 */ /* 0x001ea20000300a00 */
[----:B------:R-:W-:-:S02]  /*51810*/  IMAD.MOV.U32 R25, RZ, RZ, R22 ;  /* 0x000000ffff197224 */ /* 0x000fc400078e0016 */
[----:B------:R-:W-:Y:S02]  /*51820*/  IMAD.MOV.U32 R24, RZ, RZ, R23 ;  /* 0x000000ffff187224 */ /* 0x000fe400078e0017 */
[----:B--2---:R-:W-:Y:S01]  /*51830*/  HMMA.16816.F32 R20, R4, R20, R8 ;  /* 0x000000140414723c */ /* 0x004fe20000001808 */
        /* <DEDUP_REMOVED lines=54> */
[----:B0-----:R-:W3:Y:S04]  /*51ba0*/  LDL.LU.64 R22, [R1+0x25b0] ;  /* 0x0025b00001167983 */ /* 0x001ee80000300a00 */
[----:B------:R-:W2:Y:S02]  /*51bb0*/  LDL.LU.64 R20, [R1+0x25a8] ;  /* 0x0025a80001147983 */ /* 0x000ea40000300a00 */
[----:B--2---:R-:W-:Y:S02]  /*51bc0*/  HMMA.16816.F32 R4, R4, R20, R8 ;  /* 0x000000140404723c */ /* 0x004fe40000001808 */
[----:B------:R-:W2:Y:S04]  /*51bd0*/  LDL.LU.64 R10, [R1+0x25a0] ;  /* 0x0025a000010a7983 */ /* 0x000ea80000300a00 */
[----:B------:R-:W2:Y:S04]  /*51be0*/  LDL.LU.64 R8, [R1+0x2598] ;  /* 0x0025980001087983 */ /* 0x000ea80000300a00 */
[----:B---3--:R0:W-:Y:S01]  /*51bf0*/  STL.64 [R1+0x2470], R22 ;  /* 0x0024701601007387 */ /* 0x0081e20000100a00 */
[----:B------:R-:W-:-:S02]  /*51c00*/  IMAD.MOV.U32 R20, RZ, RZ, R28 ;  /* 0x000000ffff147224 */ /* 0x000fc400078e001c */
[----:B------:R-:W-:Y:S02]  /*51c10*/  IMAD.MOV.U32 R21, RZ, RZ, R3 ;  /* 0x000000ffff157224 */ /* 0x000fe400078e0003 */
[----:B0-----:R-:W-:-:S08]  /*51c20*/  IMAD.MOV.U32 R22, RZ, RZ, R0 ;  /* 0x000000ffff167224 */ /* 0x001fd000078e0000 */
[----:B------:R-:W-:Y:S04]  /*51c30*/  STL.64 [R1+0x320], R4 ;  /* 0x0003200401007387 */ /* 0x000fe80000100a00 */
[----:B------:R0:W-:Y:S04]  /*51c40*/  STL.64 [R1+0x328], R6 ;  /* 0x0003280601007387 */ /* 0x0001e80000100a00 */
[----:B------:R-:W3:Y:S04]  /*51c50*/  LDL.LU R28, [R1+0x2590] ;  /* 0x00259000011c7983 */ /* 0x000ee80000300800 */
[----:B------:R-:W4:Y:S04]  /*51c60*/  LDL.LU R3, [R1+0x258c] ;  /* 0x00258c0001037983 */ /* 0x000f280000300800 */
[----:B------:R-:W2:Y:S04]  /*51c70*/  LDL.LU R0, [R1+0x2588] ;  /* 0x0025880001007983 */ /* 0x000ea80000300800 */
[----:B------:R-:W2:Y:S04]  /*51c80*/  LDL.LU R23, [R1+0x16c] ;  /* 0x00016c0001177983 */ /* 0x000ea80000300800 */
[----:B0-----:R-:W2:Y:S04]  /*51c90*/  LDL.LU R6, [R1+0xe8] ;  /* 0x0000e80001067983 */ /* 0x001ea80000300800 */
[----:B------:R-:W2:Y:S01]  /*51ca0*/  LDL.LU R7, [R1+0xec] ;  /* 0x0000ec0001077983 */ /* 0x000ea20000300800 */
[----:B---3--:R-:W-:-:S02]  /*51cb0*/  IMAD.MOV.U32 R4, RZ, RZ, R28 ;  /* 0x000000ffff047224 */ /* 0x008fc400078e001c */
[----:B----4-:R-:W-:Y:S01]  /*51cc0*/  IMAD.MOV.U32 R5, RZ, RZ, R3 ;  /* 0x000000ffff057224 */ /* 0x010fe200078e0003 */
[----:B--2---:R0:W-:Y:S02]  /*51cd0*/  STL.64 [R1+0x2550], R6 ;  /* 0x0025500601007387 */ /* 0x0041e40000100a00 */
[----:B0-----:R-:W-:Y:S02]  /*51ce0*/  IMAD.MOV.U32 R6, RZ, RZ, R2 ;  /* 0x000000ffff067224 */ /* 0x001fe400078e0002 */
[----:B------:R-:W-:-:S07]  /*51cf0*/  IMAD.MOV.U32 R7, RZ, RZ, R0 ;  /* 0x000000ffff077224 */ /* 0x000fce00078e0000 */
[----:B------:R-:W-:-:S15]  /*51d00*/  HMMA.16816.F32 R4, R8, R14, R4 ;  /* 0x0000000e0804723c */ /* 0x000fde0000001804 */
        /* <DEDUP_REMOVED lines=14> */
[----:B--2---:R-:W-:-:S15]  /*51df0*/  HMMA.16816.F32 R16, R8, R14, R16 ;  /* 0x0000000e0810723c */ /* 0x004fde0000001810 */
[----:B------:R-:W-:-:S09]  /*51e00*/  NOP ;  /* 0x0000000000007918 */ /* 0x000fd20000000000 */
[----:B------:R-:W-:Y:S02]  /*51e10*/  IMAD.MOV.U32 R2, RZ, RZ, R18 ;  /* 0x000000ffff027224 */ /* 0x000fe400078e0012 */
[----:B------:R-:W-:Y:S02]  /*51e20*/  IMAD.MOV.U32 R0, RZ, RZ, R19 ;  /* 0x000000ffff007224 */ /* 0x000fe400078e0013 */
[----:B------:R-:W2:Y:S01]  /*51e30*/  LDL.LU.64 R18, [R1+0x2560] ;  /* 0x0025600001127983 */ /* 0x000ea20000300a00 */
[----:B------:R-:W-:Y:S02]  /*51e40*/  IMAD.MOV.U32 R3, RZ, RZ, R17 ;  /* 0x000000ffff037224 */ /* 0x000fe400078e0011 */
[----:B------:R-:W-:Y:S01]  /*51e50*/  IMAD.MOV.U32 R28, RZ, RZ, R16 ;  /* 0x000000ffff1c7224 */ /* 0x000fe200078e0010 */
[----:B------:R0:W-:Y:S04]  /*51e60*/  STL.64 [R1+0x2428], R14 ;  /* 0x0024280e01007387 */ /* 0x0001e80000100a00 */
[----:B------:R-:W-:Y:S04]  /*51e70*/  STL [R1+0x23bc], R0 ;  /* 0x0023bc0001007387 */ /* 0x000fe80000100800 */
[----:B------:R-:W-:Y:S04]  /*51e80*/  STL [R1+0x23b8], R2 ;  /* 0x0023b80201007387 */ /* 0x000fe80000100800 */
[----:B------:R-:W-:Y:S04]  /*51e90*/  STL [R1+0x23b4], R3 ;  /* 0x0023b40301007387 */ /* 0x000fe80000100800 */
[----:B------:R-:W-:Y:S01]  /*51ea0*/  STL [R1+0x23b0], R28 ;  /* 0x0023b01c01007387 */ /* 0x000fe20000100800 */
[----:B0-----:R-:W-:-:S02]  /*51eb0*/  IMAD.MOV.U32 R14, RZ, RZ, R7 ;  /* 0x000000ffff0e7224 */ /* 0x001fc400078e0007 */
[----:B------:R-:W-:Y:S01]  /*51ec0*/  IMAD.MOV.U32 R15, RZ, RZ, R6 ;  /* 0x000000ffff0f7224 */ /* 0x000fe200078e0006 */
[----:B--2---:R-:W-:-:S15]  /*51ed0*/  HMMA.16816.F32 R20, R8, R18, R20 ;  /* 0x000000120814723c */ /* 0x004fde0000001814 */
[----:B------:R-:W-:-:S08]  /*51ee0*/  NOP ;  /* 0x0000000000007918 */ /* 0x000fd00000000000 */
[----:B------:R-:W-:Y:S04]  /*51ef0*/  STL.64 [R1+0x380], R20 ;  /* 0x0003801401007387 */ /* 0x000fe80000100a00 */
[----:B------:R-:W-:Y:S04]  /*51f00*/  STL.64 [R1+0x388], R22 ;  /* 0x0003881601007387 */ /* 0x000fe80000100a00 */
[----:B------:R0:W-:Y:S04]  /*51f10*/  STL.64 [R1+0x2440], R14 ;  /* 0x0024400e01007387 */ /* 0x0001e80000100a00 */
[----:B------:R1:W-:Y:S04]  /*51f20*/  STL.64 [R1+0x2420], R18 ;  /* 0x0024201201007387 */ /* 0x0003e80000100a00 */
[----:B------:R-:W2:Y:S04]  /*51f30*/  LDL.LU R16, [R1] ;  /* 0x0000000001107983 */ /* 0x000ea80000300800 */
[----:B------:R-:W2:Y:S01]  /*51f40*/  LDL.LU R17, [R1+0x4] ;  /* 0x0000040001117983 */ /* 0x000ea20000300800 */
[----:B0-----:R-:W-:-:S02]  /*51f50*/  IMAD.MOV.U32 R14, RZ, RZ, R5 ;  /* 0x000000ffff0e7224 */ /* 0x001fc400078e0005 */
[----:B------:R-:W-:Y:S01]  /*51f60*/  IMAD.MOV.U32 R15, RZ, RZ, R4 ;  /* 0x000000ffff0f7224 */ /* 0x000fe200078e0004 */
[----:B-1----:R-:W3:Y:S01]  /*51f70*/  LDL.LU R18, [R1+0x8] ;  /* 0x0000080001127983 */ /* 0x002ee20000300800 */
[----:B------:R-:W-:-:S03]  /*51f80*/  IMAD.MOV.U32 R19, RZ, RZ, R29 ;  /* 0x000000ffff137224 */ /* 0x000fc600078e001d */
[----:B------:R-:W4:Y:S04]  /*51f90*/  LDL.LU R29, [R1+0x2558] ;  /* 0x00255800011d7983 */ /* 0x000f280000300800 */
[----:B------:R0:W-:Y:S04]  /*51fa0*/  STL.64 [R1+0x2468], R14 ;  /* 0x0024680e01007387 */ /* 0x0001e80000100a00 */
[----:B------:R-:W2:Y:S04]  /*51fb0*/  LDL.LU R12, [R1+0x30] ;  /* 0x00003000010c7983 */ /* 0x000ea80000300800 */
[----:B------:R-:W2:Y:S04]  /*51fc0*/  LDL.LU R13, [R1+0x34] ;  /* 0x00003400010d7983 */ /* 0x000ea80000300800 */
[----:B0-----:R-:W3:Y:S04]  /*51fd0*/  LDL.LU R14, [R1+0x38] ;  /* 0x00003800010e7983 */ /* 0x001ee80000300800 */
[----:B------:R-:W3:Y:S04]  /*51fe0*/  LDL.LU R15, [R1+0x3c] ;  /* 0x00003c00010f7983 */ /* 0x000ee80000300800 */
[----:B---3--:R-:W-:Y:S04]  /*51ff0*/  STL.64 [R1+0x2480], R14 ;  /* 0x0024800e01007387 */ /* 0x008fe80000100a00 */
[----:B--2---:R0:W-:Y:S04]  /*52000*/  STL.64 [R1+0x2478], R12 ;  /* 0x0024780c01007387 */ /* 0x0041e80000100a00 */
[----:B0-----:R-:W2:Y:S04]  /*52010*/  LDL.LU R12, [R1+0x40] ;  /* 0x00004000010c7983 */ /* 0x001ea80000300800 */
        /* <DEDUP_REMOVED lines=8> */
[----:B0-----:R-:W2:Y:S04]  /*520a0*/  LDL R14, [R1+0x218] ;  /* 0x00021800010e7983 */ /* 0x001ea80000100800 */
[----:B------:R-:W2:Y:S04]  /*520b0*/  LDL R15, [R1+0x21c] ;  /* 0x00021c00010f7983 */ /* 0x000ea80000100800 */
[----:B--2---:R-:W-:Y:S04]  /*520c0*/  STL.64 [R1+0x24b8], R14 ;  /* 0x0024b80e01007387 */ /* 0x004fe80000100a00 */
[----:B------:R-:W2:Y:S04]  /*520d0*/  LDL.LU.64 R22, [R1+0x268] ;  /* 0x0002680001167983 */ /* 0x000ea80000300a00 */
[----:B--2---:R0:W-:Y:S04]  /*520e0*/  STL.64 [R1+0x2498], R22 ;  /* 0x0024981601007387 */ /* 0x0041e80000100a00 */
[----:B------:R-:W2:Y:S04]  /*520f0*/  LDL.LU R20, [R1+0x50] ;  /* 0x0000500001147983 */ /* 0x000ea80000300800 */
[----:B------:R-:W2:Y:S04]  /*52100*/  LDL.LU R21, [R1+0x54] ;  /* 0x0000540001157983 */ /* 0x000ea80000300800 */
[----:B0-----:R-:W3:Y:S04]  /*52110*/  LDL.LU R22, [R1+0x58] ;  /* 0x0000580001167983 */ /* 0x001ee80000300800 */
[----:B------:R-:W3:Y:S04]  /*52120*/  LDL.LU R23, [R1+0x5c] ;  /* 0x00005c0001177983 */ /* 0x000ee80000300800 */
[----:B------:R-:W4:Y:S04]  /*52130*/  LDL R14, [R1+0x228] ;  /* 0x00022800010e7983 */ /* 0x000f280000100800 */
[----:B------:R-:W4:Y:S04]  /*52140*/  LDL R15, [R1+0x22c] ;  /* 0x00022c00010f7983 */ /* 0x000f280000100800 */
[----:B----4-:R-:W-:Y:S04]  /*52150*/  STL.64 [R1+0x24d0], R14 ;  /* 0x0024d00e01007387 */ /* 0x010fe80000100a00 */
[----:B---3--:R-:W-:Y:S04]  /*52160*/  STL.64 [R1+0x24b0], R22 ;  /* 0x0024b01601007387 */ /* 0x008fe80000100a00 */
[----:B--2---:R0:W-:Y:S04]  /*52170*/  STL.64 [R1+0x24a8], R20 ;  /* 0x0024a81401007387 */ /* 0x0041e80000100a00 */
[----:B0-----:R-:W2:Y:S04]  /*52180*/  LDL.LU R20, [R1+0x60] ;  /* 0x0000600001147983 */ /* 0x001ea80000300800 */
[----:B------:R-:W2:Y:S04]  /*52190*/  LDL.LU R21, [R1+0x64] ;  /* 0x0000640001157983 */ /* 0x000ea80000300800 */
[----:B------:R-:W3:Y:S04]  /*521a0*/  LDL.LU R22, [R1+0x68] ;  /* 0x0000680001167983 */ /* 0x000ee80000300800 */
        /* <DEDUP_REMOVED lines=12> */
[----:B----4-:R0:W-:Y:S04]  /*52270*/  STL.64 [R1+0x2500], R14 ;  /* 0x0025000e01007387 */ /* 0x0101e80000100a00 */
[----:B0-----:R-:W4:Y:S04]  /*52280*/  LDL.LU.64 R14, [R1+0x258] ;  /* 0x00025800010e7983 */ /* 0x001f280000300a00 */
        /* <DEDUP_REMOVED lines=38> */
[C---:B----4-:R-:W-:Y:S03]  /*524f0*/  HMMA.16816.F32 R4, R8.reuse, R26, R4 ;  /* 0x0000001a0804723c */ /* 0x050fe60000001804 */
[----:B---3--:R-:W-:Y:S04]  /*52500*/  STL.64 [R1+0x2540], R22 ;  /* 0x0025401601007387 */ /* 0x008fe80000100a00 */
[----:B--2---:R0:W-:Y:S04]  /*52510*/  STL.64 [R1+0x2538], R20 ;  /* 0x0025381401007387 */ /* 0x0041e80000100a00 */
[----:B0-----:R-:W2:Y:S04]  /*52520*/  LDL.LU R20, [R1+0xc0] ;  /* 0x0000c00001147983 */ /* 0x001ea80000300800 */
[----:B------:R-:W2:Y:S04]  /*52530*/  LDL.LU R21, [R1+0xc4] ;  /* 0x0000c40001157983 */ /* 0x000ea80000300800 */
[----:B------:R-:W2:Y:S04]  /*52540*/  LDL.LU R22, [R1+0xc8] ;  /* 0x0000c80001167983 */ /* 0x000ea80000300800 */
[----:B------:R-:W2:Y:S04]  /*52550*/  LDL.LU R23, [R1+0xcc] ;  /* 0x0000cc0001177983 */ /* 0x000ea80000300800 */
[----:B------:R-:W-:Y:S04]  /*52560*/  STL.64 [R1+0x2438], R18 ;  /* 0x0024381201007387 */ /* 0x000fe80000100a00 */
[----:B------:R0:W-:Y:S04]  /*52570*/  STL.64 [R1+0x2430], R16 ;  /* 0x0024301001007387 */ /* 0x0001e80000100a00 */
        /* <DEDUP_REMOVED lines=9> */
[----:B------:R-:W-:Y:S04]  /*52610*/  STL.64 [R1+0x160], R4 ;  /* 0x0001600401007387 */ /* 0x000fe80000100a00 */
[----:B------:R0:W-:Y:S04]  /*52620*/  STL.64 [R1+0x168], R6 ;  /* 0x0001680601007387 */ /* 0x0001e80000100a00 */
[----:B0-----:R-:W4:Y:S01]  /*52630*/  LDL.LU.64 R6, [R1+0x2550] ;  /* 0x0025500001067983 */ /* 0x001f220000300a00 */
[----:B------:R-:W-:Y:S01]  /*52640*/  IMAD.MOV.U32 R19, RZ, RZ, R29 ;  /* 0x000000ffff137224 */ /* 0x000fe200078e001d */
[----:B----4-:R-:W-:-:S15]  /*52650*/  HMMA.16816.F32 R12, R8, R6, R12 ;  /* 0x00000006080c723c */ /* 0x010fde000000180c */
[----:B------:R-:W-:-:S08]  /*52660*/  NOP ;  /* 0x0000000000007918 */ /* 0x000fd00000000000 */
[----:B------:R-:W-:Y:S04]  /*52670*/  STL.64 [R1+0x370], R12 ;  /* 0x0003700c01007387 */ /* 0x000fe80000100a00 */
[----:B------:R0:W-:Y:S01]  /*52680*/  STL [R1+0x378], R14 ;  /* 0x0003780e01007387 */ /* 0x0001e20000100800 */
[----:B------:R-:W-:-:S03]  /*52690*/  IMAD.MOV.U32 R29, RZ, RZ, R15 ;  /* 0x000000ffff1d7224 */ /* 0x000fc600078e000f */
[----:B0-----:R-:W2:Y:S04]  /*526a0*/  LDL.LU.64 R14, [R1+0x2548] ;  /* 0x00254800010e7983 */ /* 0x001ea80000300a00 */
[----:B------:R0:W-:Y:S04]  /*526b0*/  STL [R1+0x22f8], R29 ;  /* 0x0022f81d01007387 */ /* 0x0001e80000100800 */
[----:B0-----:R-:W4:Y:S01]  /*526c0*/  LDL R29, [R1+0x69c] ;  /* 0x00069c00011d7983 */ /* 0x001f220000100800 */
[----:B--2---:R-:W-:Y:S06]  /*526d0*/  HMMA.16816.F32 R20, R8, R14, R20 ;  /* 0x0000000e0814723c */ /* 0x004fec0000001814 */
[----:B------:R-:W-:-:S02]  /*526e0*/  IMAD.MOV.U32 R5, RZ, RZ, R14 ;  /* 0x000000ffff057224 */ /* 0x000fc400078e000e */
        /* <DEDUP_REMOVED lines=8> */
[----:B------:R-:W2:-:S15]  /*52770*/  LDL.LU.64 R20, [R1+0x2520] ;  /* 0x0025200001147983 */ /* 0x000e9e0000300a00 */
[----:B------:R-:W-:-:S02]  /*52780*/  NOP ;  /* 0x0000000000007918 */ /* 0x000fc40000000000 */
[----:B------:R-:W-:Y:S04]  /*52790*/  STL.64 [R1+0x350], R12 ;  /* 0x0003500c01007387 */ /* 0x000fe80000100a00 */
[----:B------:R0:W-:Y:S04]  /*527a0*/  STL.64 [R1+0x358], R14 ;  /* 0x0003580e01007387 */ /* 0x0001e80000100a00 */
[----:B0-----:R-:W2:Y:S02]  /*527b0*/  LDL.LU.64 R14, [R1+0x2518] ;  /* 0x00251800010e7983 */ /* 0x001ea40000300a00 */
[----:B--2---:R-:W-:Y:S06]  /*527c0*/  HMMA.16816.F32 R20, R8, R14, R20 ;  /* 0x0000000e0814723c */ /* 0x004fec0000001814 */
[----:B------:R-:W-:-:S02]  /*527d0*/  IMAD.MOV.U32 R0, RZ, RZ, R14 ;  /* 0x000000ffff007224 */ /* 0x000fc400078e000e */
[----:B------:R-:W-:-:S15]  /*527e0*/  IMAD.MOV.U32 R2, RZ, RZ, R15 ;  /* 0x000000ffff027224 */ /* 0x000fde00078e000f */
[----:B------:R-:W-:Y:S04]  /*527f0*/  STL.64 [R1+0x340], R20 ;  /* 0x0003401401007387 */ /* 0x000fe80000100a00 */
[----:B------:R0:W-:Y:S04]  /*52800*/  STL.64 [R1+0x348], R22 ;  /* 0x0003481601007387 */ /* 0x0001e80000100a00 */
[----:B0-----:R-:W2:Y:S04]  /*52810*/  LDL.LU.64 R22, [R1+0x2510] ;  /* 0x0025100001167983 */ /* 0x001ea80000300a00 */
[----:B------:R-:W2:Y:S04]  /*52820*/  LDL.LU.64 R20, [R1+0x2508] ;  /* 0x0025080001147983 */ /* 0x000ea80000300a00 */
[----:B------:R-:W2:Y:S04]  /*52830*/  LDL.LU.64 R14, [R1+0x2500] ;  /* 0x00250000010e7983 */ /* 0x000ea80000300a00 */
[----:B------:R-:W-:Y:S04]  /*52840*/  STL [R1+0x23ec], R2 ;  /* 0x0023ec0201007387 */ /* 0x000fe80000100800 */
[----:B------:R-:W-:Y:S01]  /*52850*/  STL [R1+0x23e8], R0 ;  /* 0x0023e80001007387 */ /* 0x000fe20000100800 */
        /* <DEDUP_REMOVED lines=34> */
[----:B------:R-:W3:Y:S01]  /*52a80*/  LDL.LU.64 R12, [R1+0x2488] ;  /* 0x00248800010c7983 */ /* 0x000ee20000300a00 */
[----:B--2---:R-:W-:-:S02]  /*52a90*/  IMAD.MOV.U32 R3, RZ, RZ, R22 ;  /* 0x000000ffff037224 */ /* 0x004fc400078e0016 */
[----:B------:R-:W-:Y:S01]  /*52aa0*/  IMAD.MOV.U32 R28, RZ, RZ, R23 ;  /* 0x000000ffff1c7224 */ /* 0x000fe200078e0017 */
[----:B---3--:R-:W-:-:S15]  /*52ab0*/  HMMA.16816.F32 R12, R8, R22, R12 ;  /* 0x00000016080c723c */ /* 0x008fde000000180c */
[----:B------:R-:W-:-:S08]  /*52ac0*/  NOP ;  /* 0x0000000000007918 */ /* 0x000fd00000000000 */
        /* <DEDUP_REMOVED lines=10> */
[----:B------:R-:W-:Y:S04]  /*52b70*/  STL.64 [R1+0xa8], R10 ;  /* 0x0000a80a01007387 */ /* 0x000fe80000100a00 */
        /* <DEDUP_REMOVED lines=21> */
[----:B0-----:R-:W2:Y:S04]  /*52cd0*/  LDL.LU.64 R14, [R1+0x2418] ;  /* 0x00241800010e7983 */ /* 0x001ea80000300a00 */
[----:B------:R-:W2:Y:S02]  /*52ce0*/  LDL.LU.64 R12, [R1+0x2410] ;  /* 0x00241000010c7983 */ /* 0x000ea40000300a00 */
[----:B--2---:R-:W-:Y:S02]  /*52cf0*/  HMMA.16816.F32 R12, R20, R18, R12 ;  /* 0x00000012140c723c */ /* 0x004fe4000000180c */
[----:B------:R-:W2:Y:S04]  /*52d00*/  LDL.LU.64 R18, [R1+0x2408] ;  /* 0x0024080001127983 */ /* 0x000ea80000300a00 */
[----:B------:R-:W2:-:S15]  /*52d10*/  LDL.LU.64 R16, [R1+0x2400] ;  /* 0x0024000001107983 */ /* 0x000e9e0000300a00 */
[----:B------:R-:W-:-:S02]  /*52d20*/  NOP ;  /* 0x0000000000007918 */ /* 0x000fc40000000000 */
[----:B------:R0:W-:Y:S04]  /*52d30*/  STL.64 [R1+0x60], R12 ;  /* 0x0000600c01007387 */ /* 0x0001e80000100a00 */
[----:B------:R1:W-:Y:S04]  /*52d40*/  STL.64 [R1+0x68], R14 ;  /* 0x0000680e01007387 */ /* 0x0003e80000100a00 */
[----:B0-----:R-:W3:Y:S04]  /*52d50*/  LDL.LU R12, [R1+0x1b0] ;  /* 0x0001b000010c7983 */ /* 0x001ee80000300800 */
[----:B------:R-:W3:Y:S01]  /*52d60*/  LDL.LU R13, [R1+0x1b4] ;  /* 0x0001b400010d7983 */ /* 0x000ee20000300800 */
[----:B-1----:R-:W-:-:S02]  /*52d70*/  IMAD.MOV.U32 R14, RZ, RZ, R25 ;  /* 0x000000ffff0e7224 */ /* 0x002fc400078e0019 */
[----:B------:R-:W-:Y:S01]  /*52d80*/  IMAD.MOV.U32 R15, RZ, RZ, R24 ;  /* 0x000000ffff0f7224 */ /* 0x000fe200078e0018 */
[----:B--2---:R-:W-:Y:S01]  /*52d90*/  HMMA.16816.F32 R16, R20, R26, R16 ;  /* 0x0000001a1410723c */ /* 0x004fe20000001810 */
[----:B------:R-:W2:Y:S04]  /*52da0*/  LDL.LU.64 R26, [R1+0x23f8] ;  /* 0x0023f800011a7983 */ /* 0x000ea80000300a00 */
[----:B------:R-:W2:Y:S01]  /*52db0*/  LDL.LU.64 R24, [R1+0x23f0] ;  /* 0x0023f00001187983 */ /* 0x000ea20000300a00 */
[----:B------:R-:W-:Y:S02]  /*52dc0*/  IMAD.MOV.U32 R10, RZ, RZ, R5 ;  /* 0x000000ffff0a7224 */ /* 0x000fe400078e0005 */
[----:B------:R-:W-:-:S15]  /*52dd0*/  IMAD.MOV.U32 R11, RZ, RZ, R4 ;  /* 0x000000ffff0b7224 */ /* 0x000fde00078e0004 */
[----:B------:R-:W-:Y:S04]  /*52de0*/  STL.64 [R1+0x50], R16 ;  /* 0x0000501001007387 */ /* 0x000fe80000100a00 */
[----:B------:R0:W-:Y:S04]  /*52df0*/  STL.64 [R1+0x58], R18 ;  /* 0x0000581201007387 */ /* 0x0001e80000100a00 */
[----:B0-----:R-:W3:Y:S01]  /*52e00*/  LDL R19, [R1+0x490] ;  /* 0x0004900001137983 */ /* 0x001ee20000100800 */
[----:B--2---:R-:W-:Y:S03]  /*52e10*/  HMMA.16816.F32 R4, R20, R6, R24 ;  /* 0x000000061404723c */ /* 0x004fe60000001818 */
[----:B------:R-:W2:Y:S04]  /*52e20*/  LDL R27, [R1+0x6ac] ;  /* 0x0006ac00011b7983 */ /* 0x000ea80000100800 */
[----:B--2---:R-:W-:-:S15]  /*52e30*/  STL [R1+0x23c0], R27 ;  /* 0x0023c01b01007387 */ /* 0x004fde0000100800 */
[----:B------:R-:W-:-:S01]  /*52e40*/  NOP ;  /* 0x0000000000007918 */ /* 0x000fc20000000000 */
[----:B------:R-:W-:Y:S04]  /*52e50*/  STL.64 [R1+0x2f0], R4 ;  /* 0x0002f00401007387 */ /* 0x000fe80000100a00 */
[----:B------:R-:W-:Y:S04]  /*52e60*/  STL.64 [R1+0x2f8], R6 ;  /* 0x0002f80601007387 */ /* 0x000fe80000100a00 */
[----:B----4-:R-:W0:Y:S04]  /*52e70*/  LDSM.16.MT88.4 R4, [R29+UR5+0x21000] ;  /* 0x021000051d04783b */ /* 0x010e280008004200 */
[----:B---3--:R-:W-:Y:S04]  /*52e80*/  LDSM.16.M88.4 R24, [R19+UR5+0x2080] ;  /* 0x002080051318783b */ /* 0x008fe80008000200 */
[----:B0-----:R-:W-:Y:S04]  /*52e90*/  STL.64 [R1+0x2318], R6 ;  /* 0x0023180601007387 */ /* 0x001fe80000100a00 */
[----:B------:R-:W-:Y:S04]  /*52ea0*/  STL.64 [R1+0x2310], R4 ;  /* 0x0023100401007387 */ /* 0x000fe80000100a00 */
[----:B------:R-:W0:Y:S04]  /*52eb0*/  LDSM.16.M88.4 R4, [R19+UR5+0x80] ;  /* 0x000080051304783b */ /* 0x000e280008000200 */
[----:B0-----:R-:W-:Y:S04]  /*52ec0*/  STL.64 [R1+0x30], R4 ;  /* 0x0000300401007387 */ /* 0x001fe80000100a00 */
[----:B------:R0:W-:Y:S02]  /*52ed0*/  STL.64 [R1+0x38], R6 ;  /* 0x0000380601007387 */ /* 0x0001e40000100a00 */
[----:B0-----:R-:W-:Y:S06]  /*52ee0*/  HMMA.16816.F32 R4, R20, R10, R12 ;  /* 0x0000000a1404723c */ /* 0x001fec000000180c */
[----:B------:R-:W-:Y:S04]  /*52ef0*/  STL.64 [R1+0x23e0], R22 ;  /* 0x0023e01601007387 */ /* 0x000fe80000100a00 */
[----:B------:R-:W-:Y:S04]  /*52f00*/  STL.64 [R1+0x20], R24 ;  /* 0x0000201801007387 */ /* 0x000fe80000100a00 */
[----:B------:R-:W-:Y:S04]  /*52f10*/  STL.64 [R1+0x28], R26 ;  /* 0x0000281a01007387 */ /* 0x000fe80000100a00 */
[----:B------:R-:W-:Y:S04]  /*52f20*/  STL.64 [R1+0x23d8], R20 ;  /* 0x0023d81401007387 */ /* 0x000fe80000100a00 */
[----:B------:R-:W0:Y:S04]  /*52f30*/  LDSM.16.M88.4 R12, [R19+UR5+0x4080] ;  /* 0x00408005130c783b */ /* 0x000e280008000200 */
[----:B------:R-:W1:Y:S04]  /*52f40*/  LDSM.16.M88.4 R8, [R19+UR5+0x8080] ;  /* 0x008080051308783b */ /* 0x000e680008000200 */
[----:B------:R-:W-:Y:S04]  /*52f50*/  LDSM.16.M88.4 R20, [R19+UR5+0xc080] ;  /* 0x00c080051314783b */ /* 0x000fe80008000200 */
[----:B------:R-:W-:Y:S04]  /*52f60*/  STL.64 [R1+0x2e0], R4 ;  /* 0x0002e00401007387 */ /* 0x000fe80000100a00 */
[----:B------:R-:W-:Y:S04]  /*52f70*/  STL.64 [R1+0x2e8], R6 ;  /* 0x0002e80601007387 */ /* 0x000fe80000100a00 */
[----:B------:R-:W2:Y:S04]  /*52f80*/  LDSM.16.M88.4 R4, [R19+UR5+0x6080] ;  /* 0x006080051304783b */ /* 0x000ea80008000200 */
[----:B0-----:R-:W-:Y:S04]  /*52f90*/  STL.64 [R1+0x10], R12 ;  /* 0x0000100c01007387 */ /* 0x001fe80000100a00 */
[----:B------:R-:W-:Y:S04]  /*52fa0*/  STL.64 [R1+0x18], R14 ;  /* 0x0000180e01007387 */ /* 0x000fe80000100a00 */
[----:B-1----:R-:W-:Y:S04]  /*52fb0*/  STL [R1+0x21b4], R10 ;  /* 0x0021b40a01007387 */ /* 0x002fe80000100800 */
[----:B------:R-:W0:Y:S04]  /*52fc0*/  LDSM.16.M88.4 R12, [R19+UR5+0xa080] ;  /* 0x00a08005130c783b */ /* 0x000e280008000200 */
[----:B--2---:R-:W-:Y:S04]  /*52fd0*/  STL.64 [R1], R4 ;  /* 0x0000000401007387 */ /* 0x004fe80000100a00 */
[----:B------:R-:W-:Y:S04]  /*52fe0*/  STL.64 [R1+0x8], R6 ;  /* 0x0000080601007387 */ /* 0x000fe80000100a00 */
[----:B------:R-:W-:Y:S04]  /*52ff0*/  STL [R1+0x21b0], R11 ;  /* 0x0021b00b01007387 */ /* 0x000fe80000100800 */
[----:B------:R-:W-:Y:S04]  /*53000*/  STL.64 [R1+0x2320], R8 ;  /* 0x0023200801007387 */ /* 0x000fe80000100a00 */
[----:B------:R-:W1:Y:S04]  /*53010*/  LDSM.16.M88.4 R8, [R19+UR5+0xe080] ;  /* 0x00e080051308783b */ /* 0x000e680008000200 */
[----:B------:R-:W2:Y:S04]  /*53020*/  LDSM.16.M88.4 R4, [R19+UR5+0x10080] ;  /* 0x010080051304783b */ /* 0x000ea80008000200 */
[----:B0-----:R-:W-:Y:S04]  /*53030*/  STL [R1+0x22cc], R14 ;  /* 0x0022cc0e01007387 */ /* 0x001fe80000100800 */
[----:B------:R-:W-:Y:S04]  /*53040*/  STL [R1+0x22c8], R15 ;  /* 0x0022c80f01007387 */ /* 0x000fe80000100800 */
[----:B------:R-:W-:Y:S04]  /*53050*/  STL.64 [R1+0x40], R20 ;  /* 0x0000401401007387 */ /* 0x000fe80000100a00 */
[----:B------:R-:W-:Y:S04]  /*53060*/  STL.64 [R1+0x48], R22 ;  /* 0x0000481601007387 */ /* 0x000fe80000100a00 */
[----:B------:R-:W0:Y:S04]  /*53070*/  LDSM.16.M88.4 R20, [R19+UR5+0x12080] ;  /* 0x012080051314783b */ /* 0x000e280008000200 */
[----:B-1----:R1:W-:Y:S04]  /*53080*/  STL.64 [R1+0x150], R8 ;  /* 0x0001500801007387 */ /* 0x0023e80000100a00 */
[----:B------:R3:W-:Y:S04]  /*53090*/  STL.64 [R1+0x158], R10 ;  /* 0x0001580a01007387 */ /* 0x0007e80000100a00 */
[----:B--2---:R-:W-:Y:S04]  /*530a0*/  STL.64 [R1+0x1f0], R4 ;  /* 0x0001f00401007387 */ /* 0x004fe80000100a00 */
[----:B------:R-:W-:Y:S04]  /*530b0*/  STL.64 [R1+0x1f8], R6 ;  /* 0x0001f80601007387 */ /* 0x000fe80000100a00 */
[----:B-1----:R-:W2:Y:S04]  /*530c0*/  LDL.LU R8, [R1+0x3a0] ;  /* 0x0003a00001087983 */ /* 0x002ea80000300800 */
[----:B------:R-:W2:Y:S04]  /*530d0*/  LDL.LU R9, [R1+0x3a4] ;  /* 0x0003a40001097983 */ /* 0x000ea80000300800 */
[----:B---3--:R-:W3:Y:S04]  /*530e0*/  LDL.LU R10, [R1+0x3a8] ;  /* 0x0003a800010a7983 */ /* 0x008ee80000300800 */
[----:B------:R-:W3:Y:S04]  /*530f0*/  LDL.LU R11, [R1+0x3ac] ;  /* 0x0003ac00010b7983 */ /* 0x000ee80000300800 */
[----:B---3--:R1:W-:Y:S04]  /*53100*/  STL.64 [R1+0x2330], R10 ;  /* 0x0023300a01007387 */ /* 0x0083e80000100a00 */
[----:B--2---:R-:W-:Y:S04]  /*53110*/  STL.64 [R1+0x2328], R8 ;  /* 0x0023280801007387 */ /* 0x004fe80000100a00 */
[----:B-1----:R-:W2:Y:S04]  /*53120*/  LDL.LU R10, [R1+0x208] ;  /* 0x00020800010a7983 */ /* 0x002ea80000300800 */
[----:B------:R-:W2:Y:S01]  /*53130*/  LDL.LU R11, [R1+0x20c] ;  /* 0x00020c00010b7983 */ /* 0x000ea20000300800 */
[----:B------:R-:W-:-:S02]  /*53140*/  IMAD.MOV.U32 R14, RZ, RZ, R4 ;  /* 0x000000ffff0e7224 */ /* 0x000fc400078e0004 */
[----:B------:R-:W-:Y:S01]  /*53150*/  IMAD.MOV.U32 R15, RZ, RZ, R5 ;  /* 0x000000ffff0f7224 */ /* 0x000fe200078e0005 */
[----:B--2---:R1:W-:Y:S04]  /*53160*/  STL.64 [R1+0x2348], R10 ;  /* 0x0023480a01007387 */ /* 0x0043e80000100a00 */
[----:B------:R-:W2:Y:S04]  /*53170*/  LDL.LU R4, [R1+0x320] ;  /* 0x0003200001047983 */ /* 0x000ea80000300800 */
[----:B------:R-:W2:Y:S04]  /*53180*/  LDL.LU R5, [R1+0x324] ;  /* 0x0003240001057983 */ /* 0x000ea80000300800 */
[----:B------:R-:W3:Y:S04]  /*53190*/  LDL.LU R6, [R1+0x328] ;  /* 0x0003280001067983 */ /* 0x000ee80000300800 */
[----:B------:R-:W3:Y:S04]  /*531a0*/  LDL.LU R7, [R1+0x32c] ;  /* 0x00032c0001077983 */ /* 0x000ee80000300800 */
[----:B-1----:R-:W4:Y:S04]  /*531b0*/  LDL.LU R10, [R1+0x218] ;  /* 0x00021800010a7983 */ /* 0x002f280000300800 */
[----:B------:R-:W4:Y:S04]  /*531c0*/  LDL.LU R11, [R1+0x21c] ;  /* 0x00021c00010b7983 */ /* 0x000f280000300800 */
[----:B----4-:R-:W-:Y:S04]  /*531d0*/  STL.64 [R1+0x2360], R10 ;  /* 0x0023600a01007387 */ /* 0x010fe80000100a00 */
        /* <DEDUP_REMOVED lines=17> */
[----:B------:R-:W2:Y:S04]  /*532f0*/  LDL.LU R26, [R1+0x1e8] ;  /* 0x0001e800011a7983 */ /* 0x000ea80000300800 */
[----:B------:R-:W2:Y:S04]  /*53300*/  LDL.LU R27, [R1+0x1ec] ;  /* 0x0001ec00011b7983 */ /* 0x000ea80000300800 */
        /* <DEDUP_REMOVED lines=9> */
[----:B----4-:R1:W-:Y:S04]  /*533a0*/  STL.64 [R1+0x23a8], R10 ;  /* 0x0023a80a01007387 */ /* 0x0103e80000100a00 */
[----:B------:R-:W4:Y:S04]  /*533b0*/  LDL.LU R8, [R1+0x3c0] ;  /* 0x0003c00001087983 */ /* 0x000f280000300800 */
[----:B------:R-:W4:Y:S04]  /*533c0*/  LDL.LU R9, [R1+0x3c4] ;  /* 0x0003c40001097983 */ /* 0x000f280000300800 */
[----:B-1----:R-:W2:Y:S04]  /*533d0*/  LDL.LU R10, [R1+0x3c8] ;  /* 0x0003c800010a7983 */ /* 0x002ea80000300800 */
[----:B------:R-:W2:Y:S04]  /*533e0*/  LDL.LU R11, [R1+0x3cc] ;  /* 0x0003cc00010b7983 */ /* 0x000ea80000300800 */
[----:B--2---:R-:W-:Y:S04]  /*533f0*/  STL.64 [R1+0x23d0], R10 ;  /* 0x0023d00a01007387 */ /* 0x004fe80000100a00 */
[----:B----4-:R1:W-:Y:S04]  /*53400*/  STL.64 [R1+0x23c8], R8 ;  /* 0x0023c80801007387 */ /* 0x0103e80000100a00 */
[----:B-1----:R-:W2:Y:S04]  /*53410*/  LDL.LU R8, [R1+0x2c0] ;  /* 0x0002c00001087983 */ /* 0x002ea80000300800 */
[----:B------:R-:W2:Y:S04]  /*53420*/  LDL.LU R9, [R1+0x2c4] ;  /* 0x0002c40001097983 */ /* 0x000ea80000300800 */
[----:B------:R-:W2:Y:S04]  /*53430*/  LDL.LU R10, [R1+0x2c8] ;  /* 0x0002c800010a7983 */ /* 0x000ea80000300800 */
[----:B------:R-:W2:Y:S04]  /*53440*/  LDL.LU R11, [R1+0x2cc] ;  /* 0x0002cc00010b7983 */ /* 0x000ea80000300800 */
[----:B---3--:R-:W-:Y:S04]  /*53450*/  STL.64 [R1+0x2388], R6 ;  /* 0x0023880601007387 */ /* 0x008fe80000100a00 */
[----:B------:R1:W-:Y:S04]  /*53460*/  STL.64 [R1+0x2380], R4 ;  /* 0x0023800401007387 */ /* 0x0003e80000100a00 */
[----:B-1----:R-:W3:Y:S04]  /*53470*/  LDL.LU R4, [R1+0x2a0] ;  /* 0x0002a00001047983 */ /* 0x002ee80000300800 */
[----:B------:R-:W3:Y:S04]  /*53480*/  LDL.LU R5, [R1+0x2a4] ;  /* 0x0002a40001057983 */ /* 0x000ee80000300800 */
[----:B------:R-:W4:Y:S04]  /*53490*/  LDL.LU R6, [R1+0x2a8] ;  /* 0x0002a80001067983 */ /* 0x000f280000300800 */
[----:B------:R-:W4:Y:S04]  /*534a0*/  LDL.LU R7, [R1+0x2ac] ;  /* 0x0002ac0001077983 */ /* 0x000f280000300800 */
[----:B----4-:R-:W-:Y:S04]  /*534b0*/  STL.64 [R1+0x23a0], R6 ;  /* 0x0023a00601007387 */ /* 0x010fe80000100a00 */
[----:B---3--:R1:W-:Y:S04]  /*534c0*/  STL.64 [R1+0x2398], R4 ;  /* 0x0023980401007387 */ /* 0x0083e80000100a00 */
[----:B-1----:R-:W3:Y:S04]  /*534d0*/  LDL.LU R4, [R1+0x2b0] ;  /* 0x0002b00001047983 */ /* 0x002ee80000300800 */
[----:B------:R-:W3:Y:S04]  /*534e0*/  LDL.LU R5, [R1+0x2b4] ;  /* 0x0002b40001057983 */ /* 0x000ee80000300800 */
[----:B------:R-:W3:Y:S04]  /*534f0*/  LDL.LU R6, [R1+0x2b8] ;  /* 0x0002b80001067983 */ /* 0x000ee80000300800 */
[----:B------:R-:W3:Y:S04]  /*53500*/  LDL.LU R7, [R1+0x2bc] ;  /* 0x0002bc0001077983 */ /* 0x000ee80000300800 */
[----:B------:R1:W-:Y:S04]  /*53510*/  STL.64 [R1+0x22d8], R14 ;  /* 0x0022d80e01007387 */ /* 0x0003e80000100a00 */
[----:B------:R-:W-:Y:S01]  /*53520*/  STL.64 [R1+0x22d0], R12 ;  /* 0x0022d00c01007387 */ /* 0x000fe20000100a00 */
[----:B-1----:R-:W-:-:S02]  /*53530*/  IMAD.MOV.U32 R14, RZ, RZ, R2 ;  /* 0x000000ffff0e7224 */ /* 0x002fc400078e0002 */
[----:B------:R-:W-:Y:S01]  /*53540*/  IMAD.MOV.U32 R15, RZ, RZ, R0 ;  /* 0x000000ffff0f7224 */ /* 0x000fe200078e0000 */
[----:B------:R-:W4:Y:S04]  /*53550*/  LDL.LU R2, [R1+0x23ec] ;  /* 0x0023ec0001027983 */ /* 0x000f280000300800 */
[----:B------:R-:W3:Y:S04]  /*53560*/  LDL.LU R0, [R1+0x23e8] ;  /* 0x0023e80001007983 */ /* 0x000ee80000300800 */
        /* <DEDUP_REMOVED lines=12> */
[----:B------:R-:W2:Y:S02]  /*53630*/  LDL.LU.64 R20, [R1+0x23d8] ;  /* 0x0023d80001147983 */ /* 0x000ea40000300a00 */
[----:B--2---:R-:W-:Y:S02]  /*53640*/  HMMA.16816.F32 R24, R20, R26, R8 ;  /* 0x0000001a1418723c */ /* 0x004fe40000001808 */
[----:B------:R-:W2:Y:S04]  /*53650*/  LDL.LU.64 R10, [R1+0x23d0] ;  /* 0x0023d000010a7983 */ /* 0x000ea80000300a00 */
[----:B------:R-:W2:-:S15]  /*53660*/  LDL.LU.64 R8, [R1+0x23c8] ;  /* 0x0023c80001087983 */ /* 0x000e9e0000300a00 */
[----:B------:R-:W-:-:S02]  /*53670*/  NOP ;  /* 0x0000000000007918 */ /* 0x000fc40000000000 */
[----:B------:R-:W-:Y:S04]  /*53680*/  STL.64 [R1+0x2d0], R24 ;  /* 0x0002d01801007387 */ /* 0x000fe80000100a00 */
        /* <DEDUP_REMOVED lines=8> */
[----:B0-----:R-:W4:Y:S04]  /*53710*/  LDL.LU R27, [R1+0x23c0] ;  /* 0x0023c000011b7983 */ /* 0x001f280000300800 */
[----:B-1----:R-:W-:Y:S04]  /*53720*/  STL.64 [R1+0x170], R16 ;  /* 0x0001701001007387 */ /* 0x002fe80000100a00 */
[----:B------:R-:W-:Y:S01]  /*53730*/  STL.64 [R1+0x178], R18 ;  /* 0x0001781201007387 */ /* 0x000fe20000100a00 */
[----:B---3--:R-:W-:-:S03]  /*53740*/  IMAD.MOV.U32 R26, RZ, RZ, R0 ;  /* 0x000000ffff1a7224 */ /* 0x008fc600078e0000 */
[----:B----4-:R-:W0:Y:S04]  /*53750*/  LDSM.16.MT88.4 R16, [R27+UR5+0x21000] ;  /* 0x021000051b10783b */ /* 0x010e280008004200 */
[----:B------:R1:W-:Y:S04]  /*53760*/  STL [R1+0x2260], R27 ;  /* 0x0022601b01007387 */ /* 0x0003e80000100800 */
[----:B------:R-:W3:Y:S01]  /*53770*/  LDL.LU R0, [R1+0x23bc] ;  /* 0x0023bc0001007983 */ /* 0x000ee20000300800 */
[----:B-1----:R-:W-:-:S03]  /*53780*/  IMAD.MOV.U32 R27, RZ, RZ, R2 ;  /* 0x000000ffff1b7224 */ /* 0x002fc600078e0002 */
[----:B------:R-:W4:Y:S04]  /*53790*/  LDL.LU R2, [R1+0x23b8] ;  /* 0x0023b80001027983 */ /* 0x000f280000300800 */
[----:B--2---:R-:W-:Y:S01]  /*537a0*/  HMMA.16816.F32 R24, R20, R26, R8 ;  /* 0x0000001a1418723c */ /* 0x004fe20000001808 */
[----:B0-----:R0:W-:Y:S04]  /*537b0*/  STL [R1+0x223c], R18 ;  /* 0x00223c1201007387 */ /* 0x0011e80000100800 */
[----:B------:R1:W-:Y:S04]  /*537c0*/  STL [R1+0x2238], R19 ;  /* 0x0022381301007387 */ /* 0x0003e80000100800 */
[----:B------:R-:W-:Y:S01]  /*537d0*/  STL.64 [R1+0x22e0], R16 ;  /* 0x0022e01001007387 */ /* 0x000fe20000100a00 */
[----:B0-----:R-:W-:-:S02]  /*537e0*/  IMAD.MOV.U32 R18, RZ, RZ, R3 ;  /* 0x000000ffff127224 */ /* 0x001fc400078e0003 */
[----:B-1----:R-:W-:Y:S01]  /*537f0*/  IMAD.MOV.U32 R19, RZ, RZ, R28 ;  /* 0x000000ffff137224 */ /* 0x002fe200078e001c */
[----:B------:R-:W2:Y:S04]  /*53800*/  LDL.LU R3, [R1+0x23b4] ;  /* 0x0023b40001037983 */ /* 0x000ea80000300800 */
[----:B------:R-:W3:Y:S04]  /*53810*/  LDL.LU R28, [R1+0x23b0] ;  /* 0x0023b000011c7983 */ /* 0x000ee80000300800 */
[----:B------:R-:W4:Y:S04]  /*53820*/  LDL.LU.64 R10, [R1+0x23a8] ;  /* 0x0023a800010a7983 */ /* 0x000f280000300a00 */
[----:B------:R0:W-:Y:S04]  /*53830*/  STL.64 [R1+0x2c0], R24 ;  /* 0x0002c01801007387 */ /* 0x0001e80000100a00 */
[----:B------:R1:W-:Y:S04]  /*53840*/  STL.64 [R1+0x2c8], R26 ;  /* 0x0002c81a01007387 */ /* 0x0003e80000100a00 */
[----:B0-----:R-:W2:Y:S04]  /*53850*/  LDL.LU R24, [R1+0x310] ;  /* 0x0003100001187983 */ /* 0x001ea80000300800 */
[----:B------:R-:W2:Y:S04]  /*53860*/  LDL.LU R25, [R1+0x314] ;  /* 0x0003140001197983 */ /* 0x000ea80000300800 */
[----:B-1----:R-:W2:Y:S04]  /*53870*/  LDL.LU R26, [R1+0x318] ;  /* 0x00031800011a7983 */ /* 0x002ea80000300800 */
[----:B------:R-:W2:Y:S01]  /*53880*/  LDL.LU R27, [R1+0x31c] ;  /* 0x00031c00011b7983 */ /* 0x000ea20000300800 */
[----:B----4-:R-:W-:Y:S03]  /*53890*/  HMMA.16816.F32 R8, R20, R10, R4 ;  /* 0x0000000a1408723c */ /* 0x010fe60000001804 */
[----:B------:R-:W4:Y:S04]  /*538a0*/  LDL.LU.64 R6, [R1+0x23a0] ;  /* 0x0023a00001067983 */ /* 0x000f280000300a00 */
[----:B------:R-:W4:-:S15]  /*538b0*/  LDL.LU.64 R4, [R1+0x2398] ;  /* 0x0023980001047983 */ /* 0x000f1e0000300a00 */
[----:B------:R-:W-:-:S01]  /*538c0*/  NOP ;  /* 0x0000000000007918 */ /* 0x000fc20000000000 */
[----:B------:R-:W-:Y:S04]  /*538d0*/  STL.64 [R1+0x2b0], R8 ;  /* 0x0002b00801007387 */ /* 0x000fe80000100a00 */
[----:B------:R0:W-:Y:S04]  /*538e0*/  STL.64 [R1+0x2b8], R10 ;  /* 0x0002b80a01007387 */ /* 0x0001e80000100a00 */
[----:B0-----:R-:W4:Y:S02]  /*538f0*/  LDL.LU.64 R10, [R1+0x2390] ;  /* 0x00239000010a7983 */ /* 0x001f240000300a00 */
[----:B----4-:R-:W-:Y:S02]  /*53900*/  HMMA.16816.F32 R8, R20, R10, R4 ;  /* 0x0000000a1408723c */ /* 0x010fe40000001804 */
[----:B------:R-:W4:Y:S04]  /*53910*/  LDL.LU.64 R6, [R1+0x2388] ;  /* 0x0023880001067983 */ /* 0x000f280000300a00 */
[----:B------:R-:W4:-:S15]  /*53920*/  LDL.LU.64 R4, [R1+0x2380] ;  /* 0x0023800001047983 */ /* 0x000f1e0000300a00 */
[----:B------:R-:W-:-:S02]  /*53930*/  NOP ;  /* 0x0000000000007918 */ /* 0x000fc40000000000 */
        /* <DEDUP_REMOVED lines=23> */
[----:B0-----:R-:W3:Y:S04]  /*53ab0*/  LDL.LU.64 R10, [R1+0x2330] ;  /* 0x00233000010a7983 */ /* 0x001ee80000300a00 */
[----:B------:R-:W3:Y:S02]  /*53ac0*/  LDL.LU.64 R8, [R1+0x2328] ;  /* 0x0023280001087983 */ /* 0x000ee40000300a00 */
[----:B---3--:R-:W-:Y:S02]  /*53ad0*/  HMMA.16816.F32 R16, R20, R18, R8 ;  /* 0x000000121410723c */ /* 0x008fe40000001808 */
[----:B------:R-:W3:-:S15]  /*53ae0*/  LDL.LU.64 R8, [R1+0x2320] ;  /* 0x0023200001087983 */ /* 0x000ede0000300a00 */
[----:B------:R-:W-:-:S06]  /*53af0*/  NOP ;  /* 0x0000000000007918 */ /* 0x000fcc0000000000 */
[----:B------:R0:W-:Y:S04]  /*53b00*/  STL.64 [R1+0x240], R16 ;  /* 0x0002401001007387 */ /* 0x0001e80000100a00 */
[----:B------:R-:W-:Y:S04]  /*53b10*/  STL.64 [R1+0x248], R18 ;  /* 0x0002481201007387 */ /* 0x000fe80000100a00 */
[----:B0-----:R-:W2:Y:S01]  /*53b20*/  LDL.LU.64 R16, [R1+0x10] ;  /* 0x0000100001107983 */ /* 0x001ea20000300a00 */
[----:B----4-:R-:W-:Y:S03]  /*53b30*/  HMMA.16816.F32 R12, R20, R14, R4 ;  /* 0x0000000e140c723c */ /* 0x010fe60000001804 */
[----:B--2---:R0:W-:Y:S04]  /*53b40*/  STL.64 [R1+0x2300], R16 ;  /* 0x0023001001007387 */ /* 0x0041e80000100a00 */
[----:B0-----:R-:W2:-:S15]  /*53b50*/  LDL.LU.64 R16, [R1+0x20] ;  /* 0x0000200001107983 */ /* 0x001e9e0000300a00 */
[----:B------:R-:W-:-:S02]  /*53b60*/  NOP ;  /* 0x0000000000007918 */ /* 0x000fc40000000000 */
[----:B------:R-:W-:Y:S02]  /*53b70*/  IMAD.MOV.U32 R10, RZ, RZ, R14 ;  /* 0x000000ffff0a7224 */ /* 0x000fe400078e000e */
[----:B------:R-:W-:Y:S01]  /*53b80*/  IMAD.MOV.U32 R11, RZ, RZ, R15 ;  /* 0x000000ffff0b7224 */ /* 0x000fe200078e000f */
[----:B--2---:R0:W-:Y:S04]  /*53b90*/  STL.64 [R1+0x2308], R16 ;  /* 0x0023081001007387 */ /* 0x0041e80000100a00 */
[----:B0-----:R-:W2:Y:S04]  /*53ba0*/  LDL.LU.64 R16, [R1+0x30] ;  /* 0x0000300001107983 */ /* 0x001ea80000300a00 */
[----:B------:R-:W2:Y:S04]  /*53bb0*/  LDL.LU.64 R6, [R1+0x2318] ;  /* 0x0023180001067983 */ /* 0x000ea80000300a00 */
[----:B------:R-:W2:Y:S04]  /*53bc0*/  LDL.LU.64 R4, [R1+0x2310] ;  /* 0x0023100001047983 */ /* 0x000ea80000300a00 */
[----:B------:R0:W-:Y:S04]  /*53bd0*/  STL.64 [R1+0x230], R12 ;  /* 0x0002300c01007387 */ /* 0x0001e80000100a00 */
[----:B------:R-:W4:Y:S04]  /*53be0*/  LDL.LU R20, [R1+0x300] ;  /* 0x0003000001147983 */ /* 0x000f280000300800 */
[----:B------:R-:W4:Y:S04]  /*53bf0*/  LDL.LU R21, [R1+0x304] ;  /* 0x0003040001157983 */ /* 0x000f280000300800 */
[----:B------:R-:W4:Y:S04]  /*53c00*/  LDL.LU R22, [R1+0x308] ;  /* 0x0003080001167983 */ /* 0x000f280000300800 */
[----:B------:R-:W4:Y:S04]  /*53c10*/  LDL.LU R23, [R1+0x30c] ;  /* 0x00030c0001177983 */ /* 0x000f280000300800 */
[----:B0-----:R-:W3:Y:S04]  /*53c20*/  LDL.LU R12, [R1+0x380] ;  /* 0x00038000010c7983 */ /* 0x001ee80000300800 */
[----:B------:R-:W3:Y:S04]  /*53c30*/  LDL.LU R13, [R1+0x384] ;  /* 0x00038400010d7983 */ /* 0x000ee80000300800 */
[----:B------:R-:W4:Y:S04]  /*53c40*/  LDL.LU R14, [R1+0x388] ;  /* 0x00038800010e7983 */ /* 0x000f280000300800 */
[----:B------:R-:W4:Y:S01]  /*53c50*/  LDL.LU R15, [R1+0x38c] ;  /* 0x00038c00010f7983 */ /* 0x000f220000300800 */
[----:B--2---:R-:W-:Y:S03]  /*53c60*/  HMMA.16816.F32 R24, R4, R16, R24 ;  /* 0x000000100418723c */ /* 0x004fe60000001818 */
[----:B----4-:R-:W-:Y:S04]  /*53c70*/  STL.64 [R1+0x22f0], R14 ;  /* 0x0022f00e01007387 */ /* 0x010fe80000100a00 */
[----:B---3--:R-:W-:Y:S04]  /*53c80*/  STL.64 [R1+0x22e8], R12 ;  /* 0x0022e80c01007387 */ /* 0x008fe80000100a00 */
[----:B------:R-:W-:Y:S04]  /*53c90*/  STL [R1+0x21cc], R11 ;  /* 0x0021cc0b01007387 */ /* 0x000fe80000100800 */
[----:B------:R-:W-:Y:S08]  /*53ca0*/  STL [R1+0x21c8], R10 ;  /* 0x0021c80a01007387 */ /* 0x000ff00000100800 */
[----:B------:R-:W-:Y:S04]  /*53cb0*/  STL.64 [R1+0x220], R24 ;  /* 0x0002201801007387 */ /* 0x000fe80000100a00 */
[----:B------:R0:W-:Y:S02]  /*53cc0*/  STL.64 [R1+0x228], R26 ;  /* 0x0002281a01007387 */ /* 0x0001e40000100a00 */
[----:B0-----:R-:W-:-:S02]  /*53cd0*/  IMAD.MOV.U32 R27, RZ, RZ, R16 ;  /* 0x000000ffff1b7224 */ /* 0x001fc400078e0010 */
[----:B------:R-:W-:Y:S02]  /*53ce0*/  IMAD.MOV.U32 R26, RZ, RZ, R17 ;  /* 0x000000ffff1a7224 */ /* 0x000fe400078e0011 */
[----:B------:R-:W2:Y:S04]  /*53cf0*/  LDL.LU.64 R16, [R1+0x2308] ;  /* 0x0023080001107983 */ /* 0x000ea80000300a00 */
[----:B------:R-:W-:Y:S04]  /*53d00*/  STL [R1+0x2274], R26 ;  /* 0x0022741a01007387 */ /* 0x000fe80000100800 */
[----:B------:R-:W-:Y:S01]  /*53d10*/  STL [R1+0x2270], R27 ;  /* 0x0022701b01007387 */ /* 0x000fe20000100800 */
[----:B------:R-:W-:-:S02]  /*53d20*/  IMAD.MOV.U32 R12, RZ, RZ, R28 ;  /* 0x000000ffff0c7224 */ /* 0x000fc400078e001c */
[----:B------:R-:W-:Y:S02]  /*53d30*/  IMAD.MOV.U32 R13, RZ, RZ, R3 ;  /* 0x000000ffff0d7224 */ /* 0x000fe400078e0003 */
[----:B------:R-:W-:Y:S02]  /*53d40*/  IMAD.MOV.U32 R14, RZ, RZ, R2 ;  /* 0x000000ffff0e7224 */ /* 0x000fe400078e0002 */
[----:B------:R-:W-:Y:S01]  /*53d50*/  IMAD.MOV.U32 R15, RZ, RZ, R0 ;  /* 0x000000ffff0f7224 */ /* 0x000fe200078e0000 */
[----:B--2---:R-:W-:Y:S06]  /*53d60*/  HMMA.16816.F32 R20, R4, R16, R20 ;  /* 0x000000100414723c */ /* 0x004fec0000001814 */
[----:B------:R-:W-:-:S02]  /*53d70*/  IMAD.MOV.U32 R25, RZ, RZ, R16 ;  /* 0x000000ffff197224 */ /* 0x000fc400078e0010 */
[----:B------:R-:W-:Y:S02]  /*53d80*/  IMAD.MOV.U32 R24, RZ, RZ, R17 ;  /* 0x000000ffff187224 */ /* 0x000fe400078e0011 */
[----:B------:R-:W2:-:S14]  /*53d90*/  LDL.LU.64 R16, [R1+0x2300] ;  /* 0x0023000001107983 */ /* 0x000e9c0000300a00 */
[----:B------:R-:W-:Y:S02]  /*53da0*/  IMAD.MOV.U32 R28, RZ, RZ, R20 ;  /* 0x000000ffff1c7224 */ /* 0x000fe400078e0014 */
[----:B------:R-:W-:Y:S02]  /*53db0*/  IMAD.MOV.U32 R3, RZ, RZ, R21 ;  /* 0x000000ffff037224 */ /* 0x000fe400078e0015 */
[----:B------:R-:W-:Y:S02]  /*53dc0*/  IMAD.MOV.U32 R2, RZ, RZ, R22 ;  /* 0x000000ffff027224 */ /* 0x000fe400078e0016 */
[----:B------:R-:W-:Y:S02]  /*53dd0*/  IMAD.MOV.U32 R0, RZ, RZ, R23 ;  /* 0x000000ffff007224 */ /* 0x000fe400078e0017 */
[----:B------:R0:W1:Y:S04]  /*53de0*/  LDSM.16.MT88.4 R20, [R29+UR5+0x21400] ;  /* 0x021400051d14783b */ /* 0x0000680008004200 */
[----:B------:R-:W-:Y:S04]  /*53df0*/  STL [R1+0x20c0], R0 ;  /* 0x0020c00001007387 */ /* 0x000fe80000100800 */
[----:B------:R-:W-:Y:S04]  /*53e00*/  STL [R1+0x20bc], R2 ;  /* 0x0020bc0201007387 */ /* 0x000fe80000100800 */
[----:B------:R-:W-:Y:S04]  /*53e10*/  STL [R1+0x20b8], R3 ;  /* 0x0020b80301007387 */ /* 0x000fe80000100800 */
[----:B------:R-:W-:Y:S04]  /*53e20*/  STL [R1+0x20b4], R28 ;  /* 0x0020b41c01007387 */ /* 0x000fe80000100800 */
[----:B0-----:R-:W3:Y:S04]  /*53e30*/  LDL.LU R29, [R1+0x22f8] ;  /* 0x0022f800011d7983 */ /* 0x001ee80000300800 */
[----:B-1----:R-:W-:Y:S04]  /*53e40*/  STL [R1+0x20cc], R20 ;  /* 0x0020cc1401007387 */ /* 0x002fe80000100800 */
[----:B------:R0:W-:Y:S04]  /*53e50*/  STL [R1+0x20c8], R21 ;  /* 0x0020c81501007387 */ /* 0x0001e80000100800 */
[----:B------:R-:W-:Y:S04]  /*53e60*/  STL [R1+0x20c4], R22 ;  /* 0x0020c41601007387 */ /* 0x000fe80000100800 */
[----:B------:R-:W-:Y:S04]  /*53e70*/  STL [R1+0x20b0], R23 ;  /* 0x0020b01701007387 */ /* 0x000fe80000100800 */
[----:B0-----:R-:W4:Y:S01]  /*53e80*/  LDL.LU.64 R20, [R1] ;  /* 0x0000000001147983 */ /* 0x001f220000300a00 */
[----:B--2---:R-:W-:-:S15]  /*53e90*/  HMMA.16816.F32 R12, R4, R16, R12 ;  /* 0x00000010040c723c */ /* 0x004fde000000180c */
[----:B------:R-:W-:-:S08]  /*53ea0*/  NOP ;  /* 0x0000000000007918 */ /* 0x000fd00000000000 */
[----:B------:R-:W-:Y:S04]  /*53eb0*/  STL.64 [R1+0x200], R12 ;  /* 0x0002000c01007387 */ /* 0x000fe80000100a00 */
[----:B------:R0:W-:Y:S04]  /*53ec0*/  STL.64 [R1+0x208], R14 ;  /* 0x0002080e01007387 */ /* 0x0001e80000100a00 */
[----:B0-----:R-:W2:Y:S04]  /*53ed0*/  LDL.LU.64 R14, [R1+0x22f0] ;  /* 0x0022f000010e7983 */ /* 0x001ea80000300a00 */
[----:B------:R-:W2:Y:S01]  /*53ee0*/  LDL.LU.64 R12, [R1+0x22e8] ;  /* 0x0022e800010c7983 */ /* 0x000ea20000300a00 */
[----:B------:R-:W-:-:S02]  /*53ef0*/  IMAD.MOV.U32 R26, RZ, RZ, R16 ;  /* 0x000000ffff1a7224 */ /* 0x000fc400078e0010 */
[----:B------:R-:W-:Y:S02]  /*53f00*/  IMAD.MOV.U32 R27, RZ, RZ, R17 ;  /* 0x000000ffff1b7224 */ /* 0x000fe400078e0011 */
[----:B------:R-:W2:Y:S04]  /*53f10*/  LDL.LU.64 R16, [R1+0x22e0] ;  /* 0x0022e00001107983 */ /* 0x000ea80000300a00 */
[----:B------:R-:W-:Y:S04]  /*53f20*/  STL.64 [R1+0x2280], R26 ;  /* 0x0022801a01007387 */ /* 0x000fe80000100a00 */
[----:B------:R0:W-:Y:S04]  /*53f30*/  STL.64 [R1+0x2278], R24 ;  /* 0x0022781801007387 */ /* 0x0001e80000100a00 */
[----:B0-----:R-:W2:Y:S04]  /*53f40*/  LDL.LU R24, [R1+0x370] ;  /* 0x0003700001187983 */ /* 0x001ea80000300800 */
[----:B------:R-:W2:Y:S04]  /*53f50*/  LDL.LU R25, [R1+0x374] ;  /* 0x0003740001197983 */ /* 0x000ea80000300800 */
[----:B------:R-:W2:Y:S01]  /*53f60*/  LDL.LU R26, [R1+0x378] ;  /* 0x00037800011a7983 */ /* 0x000ea20000300800 */
[----:B---3--:R-:W-:-:S02]  /*53f70*/  IMAD.MOV.U32 R27, RZ, RZ, R29 ;  /* 0x000000ffff1b7224 */ /* 0x008fc400078e001d */
[----:B----4-:R-:W-:Y:S02]  /*53f80*/  IMAD.MOV.U32 R18, RZ, RZ, R20 ;  /* 0x000000ffff127224 */ /* 0x010fe400078e0014 */
[----:B------:R-:W-:Y:S01]  /*53f90*/  IMAD.MOV.U32 R19, RZ, RZ, R21 ;  /* 0x000000ffff137224 */ /* 0x000fe200078e0015 */
[----:B--2---:R-:W-:-:S15]  /*53fa0*/  HMMA.16816.F32 R12, R4, R20, R12 ;  /* 0x00000014040c723c */ /* 0x004fde000000180c */
[----:B------:R-:W-:-:S08]  /*53fb0*/  NOP ;  /* 0x0000000000007918 */ /* 0x000fd00000000000 */
[----:B------:R-:W-:Y:S04]  /*53fc0*/  STL [R1+0x1e4], R13 ;  /* 0x0001e40d01007387 */ /* 0x000fe80000100800 */
[----:B------:R0:W-:Y:S01]  /*53fd0*/  STL [R1+0x1e8], R14 ;  /* 0x0001e80e01007387 */ /* 0x0001e20000100800 */
[----:B------:R-:W-:Y:S02]  /*53fe0*/  IMAD.MOV.U32 R29, RZ, RZ, R15 ;  /* 0x000000ffff1d7224 */ /* 0x000fe400078e000f */
[----:B------:R-:W-:Y:S01]  /*53ff0*/  IMAD.MOV.U32 R23, RZ, RZ, R12 ;  /* 0x000000ffff177224 */ /* 0x000fe200078e000c */
[----:B0-----:R-:W2:Y:S04]  /*54000*/  LDL.LU.64 R14, [R1+0x22d8] ;  /* 0x0022d800010e7983 */ /* 0x001ea80000300a00 */
[----:B------:R-:W3:Y:S04]  /*54010*/  LDL.LU.64 R12, [R1+0x22d0] ;  /* 0x0022d000010c7983 */ /* 0x000ee80000300a00 */
[----:B------:R-:W-:Y:S04]  /*54020*/  STL.64 [R1+0x2248], R18 ;  /* 0x0022481201007387 */ /* 0x000fe80000100a00 */
[----:B------:R0:W-:Y:S04]  /*54030*/  STL.64 [R1+0x2240], R16 ;  /* 0x0022401001007387 */ /* 0x0001e80000100a00 */
[----:B0-----:R-:W4:Y:S04]  /*54040*/  LDL.LU R16, [R1+0x160] ;  /* 0x0001600001107983 */ /* 0x001f280000300800 */
[----:B------:R-:W4:Y:S04]  /*54050*/  LDL.LU R17, [R1+0x164] ;  /* 0x0001640001117983 */ /* 0x000f280000300800 */
[----:B------:R-:W4:Y:S04]  /*54060*/  LDL.LU R18, [R1+0x168] ;  /* 0x0001680001127983 */ /* 0x000f280000300800 */
[----:B------:R-:W4:Y:S04]  /*54070*/  LDL.LU R19, [R1+0x16c] ;  /* 0x00016c0001137983 */ /* 0x000f280000300800 */
[----:B------:R-:W-:Y:S04]  /*54080*/  STL [R1+0x20d4], R29 ;  /* 0x0020d41d01007387 */ /* 0x000fe80000100800 */
[----:B------:R0:W-:Y:S01]  /*54090*/  STL [R1+0x20d0], R23 ;  /* 0x0020d01701007387 */ /* 0x0001e20000100800 */
[C---:B---3--:R-:W-:Y:S06]  /*540a0*/  HMMA.16816.F32 R24, R4.reuse, R12, R24 ;  /* 0x0000000c0418723c */ /* 0x048fec0000001818 */
[----:B----4-:R-:W-:-:S15]  /*540b0*/  HMMA.16816.F32 R16, R4, R8, R16 ;  /* 0x000000080410723c */ /* 0x010fde0000001810 */
[----:B------:R-:W-:-:S03]  /*540c0*/  NOP ;  /* 0x0000000000007918 */ /* 0x000fc60000000000 */
[----:B0-----:R-:W-:-:S05]  /*540d0*/  IMAD.MOV.U32 R23, RZ, RZ, R27 ;  /* 0x000000ffff177224 */ /* 0x001fca00078e001b */
[----:B------:R0:W-:Y:S01]  /*540e0*/  STL [R1+0x160], R16 ;  /* 0x0001601001007387 */ /* 0x0001e20000100800 */
[----:B------:R-:W-:Y:S02]  /*540f0*/  IMAD.MOV.U32 R20, RZ, RZ, R17 ;  /* 0x000000ffff147224 */ /* 0x000fe400078e0011 */
[----:B------:R-:W-:Y:S02]  /*54100*/  IMAD.MOV.U32 R21, RZ, RZ, R18 ;  /* 0x000000ffff157224 */ /* 0x000fe400078e0012 */
[----:B------:R-:W-:Y:S01]  /*54110*/  IMAD.MOV.U32 R22, RZ, RZ, R19 ;  /* 0x000000ffff167224 */ /* 0x000fe200078e0013 */
[----:B0-----:R-:W3:Y:S04]  /*54120*/  LDL.LU R16, [R1+0x360] ;  /* 0x0003600001107983 */ /* 0x001ee80000300800 */
[----:B------:R-:W3:Y:S04]  /*54130*/  LDL.LU R17, [R1+0x364] ;  /* 0x0003640001117983 */ /* 0x000ee80000300800 */
[----:B------:R-:W3:Y:S04]  /*54140*/  LDL.LU R18, [R1+0x368] ;  /* 0x0003680001127983 */ /* 0x000ee80000300800 */
[----:B------:R-:W3:Y:S04]  /*54150*/  LDL.LU R19, [R1+0x36c] ;  /* 0x00036c0001137983 */ /* 0x000ee80000300800 */
[----:B------:R0:W-:Y:S04]  /*54160*/  STL [R1+0x21d4], R8 ;  /* 0x0021d40801007387 */ /* 0x0001e80000100800 */
[----:B------:R1:W-:Y:S04]  /*54170*/  STL [R1+0x21d0], R9 ;  /* 0x0021d00901007387 */ /* 0x0003e80000100800 */
[----:B------:R-:W-:Y:S04]  /*54180*/  STL [R1+0x20e0], R22 ;  /* 0x0020e01601007387 */ /* 0x000fe80000100800 */
[----:B------:R-:W-:Y:S04]  /*54190*/  STL [R1+0x20dc], R21 ;  /* 0x0020dc1501007387 */ /* 0x000fe80000100800 */
[----:B------:R4:W-:Y:S04]  /*541a0*/  STL [R1+0x20d8], R20 ;  /* 0x0020d81401007387 */ /* 0x0009e80000100800 */
[----:B------:R-:W-:Y:S04]  /*541b0*/  STL.64 [R1+0x140], R24 ;  /* 0x0001401801007387 */ /* 0x000fe80000100a00 */
[----:B------:R-:W-:Y:S04]  /*541c0*/  STL [R1+0x22b8], R23 ;  /* 0x0022b81701007387 */ /* 0x000fe80000100800 */
[----:B0-----:R-:W2:Y:S04]  /*541d0*/  LDL.LU R8, [R1+0x330] ;  /* 0x0003300001087983 */ /* 0x001ea80000300800 */
[----:B-1----:R-:W2:Y:S04]  /*541e0*/  LDL.LU R9, [R1+0x334] ;  /* 0x0003340001097983 */ /* 0x002ea80000300800 */
[----:B------:R-:W3:Y:S04]  /*541f0*/  LDL.LU R10, [R1+0x338] ;  /* 0x00033800010a7983 */ /* 0x000ee80000300800 */
[----:B------:R-:W3:Y:S04]  /*54200*/  LDL.LU R11, [R1+0x33c] ;  /* 0x00033c00010b7983 */ /* 0x000ee80000300800 */
[----:B----4-:R-:W4:Y:S04]  /*54210*/  LDL.LU.64 R20, [R1+0x150] ;  /* 0x0001500001147983 */ /* 0x010f280000300a00 */
[----:B----4-:R0:W-:Y:S04]  /*54220*/  STL.64 [R1+0x22c0], R20 ;  /* 0x0022c01401007387 */ /* 0x0101e80000100a00 */
[----:B0-----:R-:W4:Y:S04]  /*54230*/  LDL.LU.64 R20, [R1+0x40] ;  /* 0x0000400001147983 */ /* 0x001f280000300a00 */
[----:B---3--:R-:W-:Y:S04]  /*54240*/  STL.64 [R1+0x22a0], R10 ;  /* 0x0022a00a01007387 */ /* 0x008fe80000100a00 */
[----:B--2---:R0:W-:Y:S02]  /*54250*/  STL.64 [R1+0x2298], R8 ;  /* 0x0022980801007387 */ /* 0x0041e40000100a00 */
[----:B0-----:R-:W-:-:S02]  /*54260*/  IMAD.MOV.U32 R8, RZ, RZ, R14 ;  /* 0x000000ffff087224 */ /* 0x001fc400078e000e */
[----:B------:R-:W-:Y:S01]  /*54270*/  IMAD.MOV.U32 R9, RZ, RZ, R15 ;  /* 0x000000ffff097224 */ /* 0x000fe200078e000f */
[----:B------:R-:W2:Y:S04]  /*54280*/  LDL.LU R14, [R1+0x22cc] ;  /* 0x0022cc00010e7983 */ /* 0x000ea80000300800 */
[----:B------:R-:W2:Y:S04]  /*54290*/  LDL.LU R15, [R1+0x22c8] ;  /* 0x0022c800010f7983 */ /* 0x000ea80000300800 */
[----:B------:R0:W-:Y:S04]  /*542a0*/  STL.64 [R1+0x22b0], R8 ;  /* 0x0022b00801007387 */ /* 0x0001e80000100a00 */
[----:B0-----:R-:W3:Y:S04]  /*542b0*/  LDL.LU R8, [R1+0x350] ;  /* 0x0003500001087983 */ /* 0x001ee80000300800 */
[----:B------:R-:W3:Y:S04]  /*542c0*/  LDL.LU R9, [R1+0x354] ;  /* 0x0003540001097983 */ /* 0x000ee80000300800 */
[----:B------:R-:W3:Y:S04]  /*542d0*/  LDL.LU R10, [R1+0x358] ;  /* 0x00035800010a7983 */ /* 0x000ee80000300800 */
[----:B------:R-:W3:Y:S04]  /*542e0*/  LDL.LU R11, [R1+0x35c] ;  /* 0x00035c00010b7983 */ /* 0x000ee80000300800 */
[----:B------:R-:W4:Y:S04]  /*542f0*/  LDL.LU.64 R24, [R1+0x1c0] ;  /* 0x0001c00001187983 */ /* 0x000f280000300a00 */
[----:B----4-:R0:W-:Y:S04]  /*54300*/  STL.64 [R1+0x2290], R24 ;  /* 0x0022901801007387 */ /* 0x0101e80000100a00 */
[----:B0-----:R-:W4:Y:S01]  /*54310*/  LDL.LU.64 R24, [R1+0x1d0] ;  /* 0x0001d00001187983 */ /* 0x001f220000300a00 */
[----:B------:R-:W-:Y:S01]  /*54320*/  HMMA.16816.F32 R16, R4, R20, R16 ;  /* 0x000000140410723c */ /* 0x000fe20000001810 */
[----:B------:R-:W-:-:S15]  /*54330*/  IMAD.MOV.U32 R29, RZ, RZ, R26 ;  /* 0x000000ffff1d7224 */ /* 0x000fde00078e001a */
[----:B------:R-:W-:-:S08]  /*54340*/  NOP ;  /* 0x0000000000007918 */ /* 0x000fd00000000000 */
[----:B------:R-:W-:Y:S02]  /*54350*/  IMAD.MOV.U32 R0, RZ, RZ, R16 ;  /* 0x000000ffff007224 */ /* 0x000fe400078e0010 */
[----:B------:R-:W-:Y:S01]  /*54360*/  IMAD.MOV.U32 R2, RZ, RZ, R17 ;  /* 0x000000ffff027224 */ /* 0x000fe200078e0011 */
[----:B----4-:R0:W-:Y:S04]  /*54370*/  STL.64 [R1+0x22a8], R24 ;  /* 0x0022a81801007387 */ /* 0x0101e80000100a00 */
[----:B0-----:R-:W4:Y:S04]  /*54380*/  LDL.LU R24, [R1+0x340] ;  /* 0x0003400001187983 */ /* 0x001f280000300800 */
[----:B------:R-:W4:Y:S04]  /*54390*/  LDL.LU R25, [R1+0x344] ;  /* 0x0003440001197983 */ /* 0x000f280000300800 */
[----:B------:R-:W4:Y:S04]  /*543a0*/  LDL.LU R26, [R1+0x348] ;  /* 0x00034800011a7983 */ /* 0x000f280000300800 */
[----:B------:R-:W4:Y:S04]  /*543b0*/  LDL.LU R27, [R1+0x34c] ;  /* 0x00034c00011b7983 */ /* 0x000f280000300800 */
[----:B--2---:R-:W-:Y:S04]  /*543c0*/  STL.64 [R1+0x21c0], R14 ;  /* 0x0021c00e01007387 */ /* 0x004fe80000100a00 */
[----:B------:R0:W-:Y:S04]  /*543d0*/  STL.64 [R1+0x21b8], R12 ;  /* 0x0021b80c01007387 */ /* 0x0001e80000100a00 */
[----:B------:R-:W-:Y:S01]  /*543e0*/  STL [R1+0x20e4], R29 ;  /* 0x0020e41d01007387 */ /* 0x000fe20000100800 */
[----:B0-----:R-:W-:-:S02]  /*543f0*/  IMAD.MOV.U32 R13, RZ, RZ, R20 ;  /* 0x000000ffff0d7224 */ /* 0x001fc400078e0014 */
[----:B------:R-:W-:Y:S02]  /*54400*/  IMAD.MOV.U32 R12, RZ, RZ, R21 ;  /* 0x000000ffff0c7224 */ /* 0x000fe400078e0015 */
[----:B------:R-:W3:Y:S04]  /*54410*/  LDL.LU.64 R20, [R1+0x22c0] ;  /* 0x0022c00001147983 */ /* 0x000ee80000300a00 */
[----:B------:R-:W2:Y:S01]  /*54420*/  LDL.LU.64 R16, [R1+0x1b0] ;  /* 0x0001b00001107983 */ /* 0x000ea20000300a00 */
[----:B------:R-:W-:Y:S02]  /*54430*/  IMAD.MOV.U32 R3, RZ, RZ, R18 ;  /* 0x000000ffff037224 */ /* 0x000fe400078e0012 */
[----:B------:R-:W-:Y:S01]  /*54440*/  IMAD.MOV.U32 R28, RZ, RZ, R19 ;  /* 0x000000ffff1c7224 */ /* 0x000fe200078e0013 */
[----:B--2---:R0:W-:Y:S04]  /*54450*/  STL.64 [R1+0x2288], R16 ;  /* 0x0022881001007387 */ /* 0x0041e80000100a00 */
[----:B0-----:R-:W2:Y:S04]  /*54460*/  LDL.LU R16, [R1+0xd0] ;  /* 0x0000d00001107983 */ /* 0x001ea80000300800 */
[----:B------:R-:W2:Y:S04]  /*54470*/  LDL.LU R17, [R1+0xd4] ;  /* 0x0000d40001117983 */ /* 0x000ea80000300800 */
[----:B------:R-:W2:Y:S04]  /*54480*/  LDL.LU R18, [R1+0xd8] ;  /* 0x0000d80001127983 */ /* 0x000ea80000300800 */
[----:B------:R-:W2:Y:S04]  /*54490*/  LDL.LU R19, [R1+0xdc] ;  /* 0x0000dc0001137983 */ /* 0x000ea80000300800 */
[----:B------:R-:W-:Y:S04]  /*544a0*/  STL [R1+0x21e4], R2 ;  /* 0x0021e40201007387 */ /* 0x000fe80000100800 */
[----:B------:R-:W-:Y:S04]  /*544b0*/  STL [R1+0x21e0], R0 ;  /* 0x0021e00001007387 */ /* 0x000fe80000100800 */
[----:B------:R-:W-:Y:S04]  /*544c0*/  STL [R1+0x21dc], R12 ;  /* 0x0021dc0c01007387 */ /* 0x000fe80000100800 */
[----:B------:R-:W-:Y:S04]  /*544d0*/  STL [R1+0x21d8], R13 ;  /* 0x0021d80d01007387 */ /* 0x000fe80000100800 */
[----:B------:R-:W4:Y:S01]  /*544e0*/  LDL.LU R23, [R1+0x22b8] ;  /* 0x0022b80001177983 */ /* 0x000f220000300800 */
[----:B---3--:R-:W-:Y:S06]  /*544f0*/  HMMA.16816.F32 R8, R4, R20, R8 ;  /* 0x000000140408723c */ /* 0x008fec0000001808 */
[----:B------:R-:W-:-:S02]  /*54500*/  IMAD.MOV.U32 R15, RZ, RZ, R20 ;  /* 0x000000ffff0f7224 */ /* 0x000fc400078e0014 */
[----:B------:R-:W-:-:S15]  /*54510*/  IMAD.MOV.U32 R14, RZ, RZ, R21 ;  /* 0x000000ffff0e7224 */ /* 0x000fde00078e0015 */
[----:B------:R-:W-:-:S01]  /*54520*/  NOP ;  /* 0x0000000000007918 */ /* 0x000fc20000000000 */
[----:B------:R-:W-:Y:S02]  /*54530*/  IMAD.MOV.U32 R29, RZ, RZ, R8 ;  /* 0x000000ffff1d7224 */ /* 0x000fe400078e0008 */
[----:B------:R-:W-:Y:S02]  /*54540*/  IMAD.MOV.U32 R22, RZ, RZ, R9 ;  /* 0x000000ffff167224 */ /* 0x000fe400078e0009 */
[----:B------:R-:W3:Y:S01]  /*54550*/  LDL.LU.64 R8, [R1+0x22b0] ;  /* 0x0022b00001087983 */ /* 0x000ee20000300a00 */
[----:B------:R-:W-:Y:S02]  /*54560*/  IMAD.MOV.U32 R21, RZ, RZ, R10 ;  /* 0x000000ffff157224 */ /* 0x000fe400078e000a */
[----:B------:R-:W-:Y:S01]  /*54570*/  IMAD.MOV.U32 R20, RZ, RZ, R11 ;  /* 0x000000ffff147224 */ /* 0x000fe200078e000b */
[----:B----4-:R-:W-:Y:S04]  /*54580*/  STL.64 [R1+0x20f0], R22 ;  /* 0x0020f01601007387 */ /* 0x010fe80000100a00 */
[----:B------:R0:W-:Y:S04]  /*54590*/  STL.64 [R1+0x20e8], R20 ;  /* 0x0020e81401007387 */ /* 0x0001e80000100a00 */
[----:B0-----:R-:W4:Y:S04]  /*545a0*/  LDL.LU R20, [R1+0x190] ;  /* 0x0001900001147983 */ /* 0x001f280000300800 */
[----:B------:R-:W4:Y:S01]  /*545b0*/  LDL.LU R21, [R1+0x194] ;  /* 0x0001940001157983 */ /* 0x000f220000300800 */
[C---:B---3--:R-:W-:Y:S03]  /*545c0*/  HMMA.16816.F32 R8, R4.reuse, R8, R24 ;  /* 0x000000080408723c */ /* 0x048fe60000001818 */
[----:B----4-:R0:W-:Y:S04]  /*545d0*/  STL.64 [R1+0x2268], R20 ;  /* 0x0022681401007387 */ /* 0x0101e80000100a00 */
[----:B0-----:R-:W3:Y:S04]  /*545e0*/  LDL.LU R20, [R1+0xc0] ;  /* 0x0000c00001147983 */ /* 0x001ee80000300800 */
[----:B------:R-:W3:Y:S04]  /*545f0*/  LDL.LU R21, [R1+0xc4] ;  /* 0x0000c40001157983 */ /* 0x000ee80000300800 */
[----:B------:R-:W3:Y:S04]  /*54600*/  LDL.LU R22, [R1+0xc8] ;  /* 0x0000c80001167983 */ /* 0x000ee80000300800 */
[----:B------:R-:W3:Y:S04]  /*54610*/  LDL.LU R23, [R1+0xcc] ;  /* 0x0000cc0001177983 */ /* 0x000ee80000300800 */
[----:B------:R-:W4:Y:S04]  /*54620*/  LDL.LU.64 R24, [R1+0x22a8] ;  /* 0x0022a80001187983 */ /* 0x000f280000300a00 */
[----:B------:R-:W-:Y:S04]  /*54630*/  STL.64 [R1+0x110], R8 ;  /* 0x0001100801007387 */ /* 0x000fe80000100a00 */
[----:B------:R0:W-:Y:S04]  /*54640*/  STL.64 [R1+0x118], R10 ;  /* 0x0001180a01007387 */ /* 0x0001e80000100a00 */
[----:B0-----:R-:W4:Y:S04]  /*54650*/  LDL.LU.64 R10, [R1+0x22a0] ;  /* 0x0022a000010a7983 */ /* 0x001f280000300a00 */
[----:B------:R-:W4:Y:S02]  /*54660*/  LDL.LU.64 R8, [R1+0x2298] ;  /* 0x0022980001087983 */ /* 0x000f240000300a00 */
[----:B----4-:R-:W-:-:S15]  /*54670*/  HMMA.16816.F32 R8, R4, R24, R8 ;  /* 0x000000180408723c */ /* 0x010fde0000001808 */
[----:B------:R-:W-:-:S08]  /*54680*/  NOP ;  /* 0x0000000000007918 */ /* 0x000fd00000000000 */
[----:B------:R-:W-:Y:S04]  /*54690*/  STL.64 [R1+0x100], R8 ;  /* 0x0001000801007387 */ /* 0x000fe80000100a00 */
[----:B------:R0:W-:Y:S02]  /*546a0*/  STL.64 [R1+0x108], R10 ;  /* 0x0001080a01007387 */ /* 0x0001e40000100a00 */
[----:B0-----:R-:W-:Y:S02]  /*546b0*/  IMAD.MOV.U32 R11, RZ, RZ, R24 ;  /* 0x000000ffff0b7224 */ /* 0x001fe400078e0018 */
[----:B------:R-:W-:Y:S02]  /*546c0*/  IMAD.MOV.U32 R10, RZ, RZ, R25 ;  /* 0x000000ffff0a7224 */ /* 0x000fe400078e0019 */
[----:B------:R-:W2:Y:S02]  /*546d0*/  LDL.LU.64 R24, [R1+0x2290] ;  /* 0x0022900001187983 */ /* 0x000ea40000300a00 */
[----:B--2---:R-:W-:-:S15]  /*546e0*/  HMMA.16816.F32 R16, R4, R24, R16 ;  /* 0x000000180410723c */ /* 0x004fde0000001810 */
[----:B------:R-:W-:-:S08]  /*546f0*/  NOP ;  /* 0x0000000000007918 */ /* 0x000fd00000000000 */
[----:B------:R0:W-:Y:S04]  /*54700*/  STL.64 [R1+0xf0], R16 ;  /* 0x0000f01001007387 */ /* 0x0001e80000100a00 */
[----:B------:R-:W-:Y:S04]  /*54710*/  STL.64 [R1+0xf8], R18 ;  /* 0x0000f81201007387 */ /* 0x000fe80000100a00 */
[----:B0-----:R-:W3:Y:S04]  /*54720*/  LDL.LU.64 R16, [R1+0x2288] ;  /* 0x0022880001107983 */ /* 0x001ee80000300a00 */
[----:B------:R-:W2:Y:S01]  /*54730*/  LDL.LU.64 R26, [R1+0x2280] ;  /* 0x00228000011a7983 */ /* 0x000ea20000300a00 */
[----:B------:R-:W-:-:S02]  /*54740*/  IMAD.MOV.U32 R8, RZ, RZ, R24 ;  /* 0x000000ffff087224 */ /* 0x000fc400078e0018 */
[----:B------:R-:W-:Y:S02]  /*54750*/  IMAD.MOV.U32 R9, RZ, RZ, R25 ;  /* 0x000000ffff097224 */ /* 0x000fe400078e0019 */
[----:B------:R-:W4:Y:S04]  /*54760*/  LDL.LU.64 R24, [R1+0x2278] ;  /* 0x0022780001187983 */ /* 0x000f280000300a00 */
[----:B------:R-:W-:Y:S04]  /*54770*/  STL.64 [R1+0x21f0], R10 ;  /* 0x0021f00a01007387 */ /* 0x000fe80000100a00 */
[----:B------:R2:W-:Y:S02]  /*54780*/  STL.64 [R1+0x21e8], R8 ;  /* 0x0021e80801007387 */ /* 0x0005e40000100a00 */
[----:B--2---:R-:W-:-:S02]  /*54790*/  IMAD.MOV.U32 R8, RZ, RZ, R26 ;  /* 0x000000ffff087224 */ /* 0x004fc400078e001a */
[----:B------:R-:W-:Y:S01]  /*547a0*/  IMAD.MOV.U32 R9, RZ, RZ, R27 ;  /* 0x000000ffff097224 */ /* 0x000fe200078e001b */
[----:B------:R-:W2:Y:S04]  /*547b0*/  LDL.LU R26, [R1+0x2274] ;  /* 0x00227400011a7983 */ /* 0x000ea80000300800 */
[----:B------:R-:W2:Y:S04]  /*547c0*/  LDL.LU R27, [R1+0x2270] ;  /* 0x00227000011b7983 */ /* 0x000ea80000300800 */
[----:B------:R4:W-:Y:S02]  /*547d0*/  STL.64 [R1+0x2208], R8 ;  /* 0x0022080801007387 */ /* 0x0009e40000100a00 */
[----:B----4-:R-:W-:-:S02]  /*547e0*/  IMAD.MOV.U32 R8, RZ, RZ, R25 ;  /* 0x000000ffff087224 */ /* 0x010fc400078e0019 */
[----:B------:R-:W-:-:S05]  /*547f0*/  IMAD.MOV.U32 R9, RZ, RZ, R24 ;  /* 0x000000ffff097224 */ /* 0x000fca00078e0018 */
[----:B------:R3:W-:Y:S02]  /*54800*/  STL.64 [R1+0x2220], R8 ;  /* 0x0022200801007387 */ /* 0x0007e40000100a00 */
[----:B---3--:R-:W-:-:S15]  /*54810*/  HMMA.16816.F32 R8, R4, R16, R20 ;  /* 0x000000100408723c */ /* 0x008fde0000001814 */
[----:B------:R-:W-:-:S08]  /*54820*/  NOP ;  /* 0x0000000000007918 */ /* 0x000fd00000000000 */
[----:B------:R2:W-:Y:S04]  /*54830*/  STL.64 [R1+0xe0], R8 ;  /* 0x0000e00801007387 */ /* 0x0005e80000100a00 */
[----:B------:R-:W-:Y:S04]  /*54840*/  STL.64 [R1+0xe8], R10 ;  /* 0x0000e80a01007387 */ /* 0x000fe80000100a00 */
[----:B------:R-:W3:Y:S04]  /*54850*/  LDL.LU R20, [R1+0xb0] ;  /* 0x0000b00001147983 */ /* 0x000ee80000300800 */
[----:B------:R-:W3:Y:S04]  /*54860*/  LDL.LU R21, [R1+0xb4] ;  /* 0x0000b40001157983 */ /* 0x000ee80000300800 */
[----:B------:R-:W3:Y:S04]  /*54870*/  LDL.LU R22, [R1+0xb8] ;  /* 0x0000b80001167983 */ /* 0x000ee80000300800 */
[----:B------:R-:W3:Y:S04]  /*54880*/  LDL.LU R23, [R1+0xbc] ;  /* 0x0000bc0001177983 */ /* 0x000ee80000300800 */
[----:B------:R-:W3:Y:S01]  /*54890*/  LDL.LU.64 R24, [R1+0x1a0] ;  /* 0x0001a00001187983 */ /* 0x000ee20000300a00 */
[----:B--2---:R-:W-:-:S02]  /*548a0*/  IMAD.MOV.U32 R9, RZ, RZ, R26 ;  /* 0x000000ffff097224 */ /* 0x004fc400078e001a */
[----:B------:R-:W-:-:S05]  /*548b0*/  IMAD.MOV.U32 R8, RZ, RZ, R27 ;  /* 0x000000ffff087224 */ /* 0x000fca00078e001b */
[----:B------:R0:W-:Y:S04]  /*548c0*/  STL.64 [R1+0x2250], R8 ;  /* 0x0022500801007387 */ /* 0x0001e80000100a00 */
[----:B0-----:R-:W2:Y:S01]  /*548d0*/  LDL.LU.64 R8, [R1+0x180] ;  /* 0x0001800001087983 */ /* 0x001ea20000300a00 */
[----:B------:R-:W-:Y:S02]  /*548e0*/  IMAD.MOV.U32 R12, RZ, RZ, R16 ;  /* 0x000000ffff0c7224 */ /* 0x000fe400078e0010 */
[----:B------:R-:W-:Y:S01]  /*548f0*/  IMAD.MOV.U32 R13, RZ, RZ, R17 ;  /* 0x000000ffff0d7224 */ /* 0x000fe200078e0011 */
[----:B--2---:R0:W-:Y:S04]  /*54900*/  STL.64 [R1+0x2258], R8 ;  /* 0x0022580801007387 */ /* 0x0041e80000100a00 */
[----:B0-----:R-:W2:Y:S04]  /*54910*/  LDL.LU R8, [R1+0x3e0] ;  /* 0x0003e00001087983 */ /* 0x001ea80000300800 */
[----:B------:R-:W2:Y:S04]  /*54920*/  LDL.LU R9, [R1+0x3e4] ;  /* 0x0003e40001097983 */ /* 0x000ea80000300800 */
[----:B------:R-:W2:Y:S04]  /*54930*/  LDL.LU R10, [R1+0x3e8] ;  /* 0x0003e800010a7983 */ /* 0x000ea80000300800 */
[----:B------:R-:W2:Y:S04]  /*54940*/  LDL.LU R11, [R1+0x3ec] ;  /* 0x0003ec00010b7983 */ /* 0x000ea80000300800 */
[----:B------:R-:W4:Y:S04]  /*54950*/  LDL.LU R16, [R1+0xa0] ;  /* 0x0000a00001107983 */ /* 0x000f280000300800 */
[----:B------:R-:W4:Y:S04]  /*54960*/  LDL.LU R17, [R1+0xa4] ;  /* 0x0000a40001117983 */ /* 0x000f280000300800 */
[----:B------:R-:W4:Y:S04]  /*54970*/  LDL.LU R18, [R1+0xa8] ;  /* 0x0000a80001127983 */ /* 0x000f280000300800 */
[----:B------:R-:W4:Y:S04]  /*54980*/  LDL.LU R19, [R1+0xac] ;  /* 0x0000ac0001137983 */ /* 0x000f280000300800 */
[----:B------:R-:W-:Y:S04]  /*54990*/  STL.64 [R1+0x2200], R14 ;  /* 0x0022000e01007387 */ /* 0x000fe80000100a00 */
[----:B------:R0:W-:Y:S04]  /*549a0*/  STL.64 [R1+0x21f8], R12 ;  /* 0x0021f80c01007387 */ /* 0x0001e80000100a00 */
        /* <DEDUP_REMOVED lines=18> */
[----:B------:R-:W-:Y:S04]  /*54ad0*/  STL.64 [R1+0xd8], R22 ;  /* 0x0000d81601007387 */ /* 0x000fe80000100a00 */
[----:B0-----:R-:W3:Y:S04]  /*54ae0*/  LDL.LU.64 R20, [R1+0x2268] ;  /* 0x0022680001147983 */ /* 0x001ee80000300a00 */
[----:B------:R-:W4:Y:S01]  /*54af0*/  LDL.LU R27, [R1+0x2260] ;  /* 0x00226000011b7983 */ /* 0x000f220000300800 */
[----:B------:R-:W-:-:S02]  /*54b00*/  IMAD.MOV.U32 R2, RZ, RZ, R24 ;  /* 0x000000ffff027224 */ /* 0x000fc400078e0018 */
[----:B------:R-:W-:Y:S02]  /*54b10*/  IMAD.MOV.U32 R0, RZ, RZ, R25 ;  /* 0x000000ffff007224 */ /* 0x000fe400078e0019 */
[----:B----4-:R-:W0:Y:S01]  /*54b20*/  LDSM.16.MT88.4 R24, [R27+UR5+0x21400] ;  /* 0x021400051b18783b */ /* 0x010e220008004200 */
[C---:B---3--:R-:W-:Y:S03]  /*54b30*/  HMMA.16816.F32 R8, R4.reuse, R20, R8 ;  /* 0x000000140408723c */ /* 0x048fe60000001808 */
[----:B0-----:R-:W-:Y:S04]  /*54b40*/  STL.64 [R1+0x1f90], R26 ;  /* 0x001f901a01007387 */ /* 0x001fe80000100a00 */
[----:B------:R0:W-:Y:S04]  /*54b50*/  STL.64 [R1+0x1f88], R24 ;  /* 0x001f881801007387 */ /* 0x0001e80000100a00 */
[----:B0-----:R-:W3:Y:S04]  /*54b60*/  LDL.LU.64 R24, [R1+0x170] ;  /* 0x0001700001187983 */ /* 0x001ee80000300a00 */
[----:B------:R-:W4:Y:S08]  /*54b70*/  LDL.LU.64 R26, [R1+0x178] ;  /* 0x00017800011a7983 */ /* 0x000f300000300a00 */
[----:B------:R0:W-:Y:S04]  /*54b80*/  STL.64 [R1+0xc0], R8 ;  /* 0x0000c00801007387 */ /* 0x0001e80000100a00 */
[----:B------:R-:W-:Y:S04]  /*54b90*/  STL.64 [R1+0xc8], R10 ;  /* 0x0000c80a01007387 */ /* 0x000fe80000100a00 */
[----:B0-----:R-:W2:Y:S04]  /*54ba0*/  LDL.LU.64 R8, [R1+0x2258] ;  /* 0x0022580001087983 */ /* 0x001ea80000300a00 */
[----:B------:R0:W-:Y:S04]  /*54bb0*/  STL.64 [R1+0x2108], R20 ;  /* 0x0021081401007387 */ /* 0x0001e80000100a00 */
[----:B0-----:R-:W2:Y:S04]  /*54bc0*/  LDL.LU R20, [R1+0x3d0] ;  /* 0x0003d00001147983 */ /* 0x001ea80000300800 */
[----:B------:R-:W2:Y:S04]  /*54bd0*/  LDL.LU R21, [R1+0x3d4] ;  /* 0x0003d40001157983 */ /* 0x000ea80000300800 */
[----:B------:R-:W2:Y:S04]  /*54be0*/  LDL.LU R22, [R1+0x3d8] ;  /* 0x0003d80001167983 */ /* 0x000ea80000300800 */
[----:B------:R-:W2:Y:S02]  /*54bf0*/  LDL.LU R23, [R1+0x3dc] ;  /* 0x0003dc0001177983 */ /* 0x000ea40000300800 */
[C---:B--2---:R-:W-:Y:S06]  /*54c00*/  HMMA.16816.F32 R20, R4.reuse, R8, R20 ;  /* 0x000000080414723c */ /* 0x044fec0000001814 */
[----:B---3--:R-:W-:-:S15]  /*54c10*/  HMMA.16816.F32 R4, R4, R24, R16 ;  /* 0x000000180404723c */ /* 0x008fde0000001810 */
[----:B------:R-:W-:-:S02]  /*54c20*/  NOP ;  /* 0x0000000000007918 */ /* 0x000fc40000000000 */
[----:B------:R-:W-:Y:S04]  /*54c30*/  STL.64 [R1+0xb0], R20 ;  /* 0x0000b01401007387 */ /* 0x000fe80000100a00 */
[----:B------:R0:W-:Y:S02]  /*54c40*/  STL.64 [R1+0xb8], R22 ;  /* 0x0000b81601007387 */ /* 0x0001e40000100a00 */
[----:B0-----:R-:W-:Y:S02]  /*54c50*/  IMAD.MOV.U32 R23, RZ, RZ, R8 ;  /* 0x000000ffff177224 */ /* 0x001fe400078e0008 */
[----:B------:R-:W-:Y:S02]  /*54c60*/  IMAD.MOV.U32 R22, RZ, RZ, R9 ;  /* 0x000000ffff167224 */ /* 0x000fe400078e0009 */
[----:B------:R-:W2:Y:S04]  /*54c70*/  LDL.LU.64 R8, [R1+0x2250] ;  /* 0x0022500001087983 */ /* 0x000ea80000300a00 */
[----:B------:R-:W3:Y:S04]  /*54c80*/  LDL.LU.64 R18, [R1+0x2248] ;  /* 0x0022480001127983 */ /* 0x000ee80000300a00 */
[----:B------:R-:W2:Y:S04]  /*54c90*/  LDL.LU.64 R16, [R1+0x2240] ;  /* 0x0022400001107983 */ /* 0x000ea80000300a00 */
[----:B------:R3:W-:Y:S04]  /*54ca0*/  STL.64 [R1+0xa0], R4 ;  /* 0x0000a00401007387 */ /* 0x0007e80000100a00 */
[----:B------:R-:W-:Y:S01]  /*54cb0*/  STL.64 [R1+0xa8], R6 ;  /* 0x0000a80601007387 */ /* 0x000fe20000100a00 */
[----:B---3--:R-:W-:-:S02]  /*54cc0*/  IMAD.MOV.U32 R4, RZ, RZ, R18 ;  /* 0x000000ffff047224 */ /* 0x008fc400078e0012 */
[----:B------:R-:W-:Y:S01]  /*54cd0*/  IMAD.MOV.U32 R5, RZ, RZ, R19 ;  /* 0x000000ffff057224 */ /* 0x000fe200078e0013 */
[----:B------:R-:W2:Y:S04]  /*54ce0*/  LDL.LU R18, [R1+0x223c] ;  /* 0x00223c0001127983 */ /* 0x000ea80000300800 */
[----:B------:R-:W2:Y:S04]  /*54cf0*/  LDL.LU R19, [R1+0x2238] ;  /* 0x0022380001137983 */ /* 0x000ea80000300800 */
[----:B----4-:R-:W-:Y:S04]  /*54d00*/  STL.64 [R1+0x2100], R26 ;  /* 0x0021001a01007387 */ /* 0x010fe80000100a00 */
[----:B------:R0:W-:Y:S04]  /*54d10*/  STL.64 [R1+0x20f8], R24 ;  /* 0x0020f81801007387 */ /* 0x0001e80000100a00 */
[----:B0-----:R-:W3:Y:S04]  /*54d20*/  LDL.LU R24, [R1+0x60] ;  /* 0x0000600001187983 */ /* 0x001ee80000300800 */
[----:B------:R-:W3:Y:S04]  /*54d30*/  LDL.LU R25, [R1+0x64] ;  /* 0x0000640001197983 */ /* 0x000ee80000300800 */
[----:B------:R-:W3:Y:S04]  /*54d40*/  LDL.LU R26, [R1+0x68] ;  /* 0x00006800011a7983 */ /* 0x000ee80000300800 */
[----:B------:R-:W3:Y:S01]  /*54d50*/  LDL.LU R27, [R1+0x6c] ;  /* 0x00006c00011b7983 */ /* 0x000ee20000300800 */
        /* <DEDUP_REMOVED lines=14> */
[----:B---3--:R-:W-:Y:S01]  /*54e40*/  HMMA.16816.F32 R4, R16, R4, R24 ;  /* 0x000000041004723c */ /* 0x008fe20000001818 */
[----:B------:R-:W-:-:S02]  /*54e50*/  IMAD.MOV.U32 R20, RZ, RZ, R2 ;  /* 0x000000ffff147224 */ /* 0x000fc400078e0002 */
[----:B------:R-:W-:-:S03]  /*54e60*/  IMAD.MOV.U32 R21, RZ, RZ, R0 ;  /* 0x000000ffff157224 */ /* 0x000fc600078e0000 */
[----:B--2---:R-:W-:Y:S01]  /*54e70*/  HMMA.16816.F32 R8, R16, R8, R12 ;  /* 0x000000081008723c */ /* 0x004fe2000000180c */
[----:B------:R-:W2:Y:S04]  /*54e80*/  LDL.LU.64 R14, [R1+0x2200] ;  /* 0x00220000010e7983 */ /* 0x000ea80000300a00 */
[----:B------:R-:W3:-:S15]  /*54e90*/  LDL.LU.64 R12, [R1+0x21f8] ;  /* 0x0021f800010c7983 */ /* 0x000ede0000300a00 */
[----:B------:R-:W-:-:S03]  /*54ea0*/  NOP ;  /* 0x0000000000007918 */ /* 0x000fc60000000000 */
[----:B------:R-:W-:Y:S04]  /*54eb0*/  STL.64 [R1+0x70], R8 ;  /* 0x0000700801007387 */ /* 0x000fe80000100a00 */
[----:B------:R0:W-:Y:S04]  /*54ec0*/  STL.64 [R1+0x78], R10 ;  /* 0x0000780a01007387 */ /* 0x0001e80000100a00 */
[----:B0-----:R-:W4:Y:S04]  /*54ed0*/  LDL.LU.64 R10, [R1+0x21f0] ;  /* 0x0021f000010a7983 */ /* 0x001f280000300a00 */
[----:B------:R-:W2:Y:S04]  /*54ee0*/  LDL.LU.64 R8, [R1+0x21e8] ;  /* 0x0021e80001087983 */ /* 0x000ea80000300a00 */
[----:B------:R-:W4:Y:S04]  /*54ef0*/  LDL.LU R2, [R1+0x21e4] ;  /* 0x0021e40001027983 */ /* 0x000f280000300800 */
[----:B------:R-:W-:Y:S04]  /*54f00*/  STL.64 [R1+0x60], R4 ;  /* 0x0000600401007387 */ /* 0x000fe80000100a00 */
[----:B------:R-:W-:Y:S04]  /*54f10*/  STL.64 [R1+0x68], R6 ;  /* 0x0000680601007387 */ /* 0x000fe80000100a00 */
[----:B------:R-:W4:Y:S04]  /*54f20*/  LDL.LU R0, [R1+0x21e0] ;  /* 0x0021e00001007983 */ /* 0x000f280000300800 */
[----:B------:R3:W-:Y:S04]  /*54f30*/  STL.64 [R1+0x2120], R20 ;  /* 0x0021201401007387 */ /* 0x0007e80000100a00 */
[----:B------:R-:W4:Y:S04]  /*54f40*/  LDL.LU R24, [R1+0x250] ;  /* 0x0002500001187983 */ /* 0x000f280000300800 */
[----:B------:R-:W4:Y:S04]  /*54f50*/  LDL.LU R25, [R1+0x254] ;  /* 0x0002540001197983 */ /* 0x000f280000300800 */
[----:B------:R-:W4:Y:S04]  /*54f60*/  LDL.LU R26, [R1+0x258] ;  /* 0x00025800011a7983 */ /* 0x000f280000300800 */
[----:B------:R-:W4:Y:S01]  /*54f70*/  LDL.LU R27, [R1+0x25c] ;  /* 0x00025c00011b7983 */ /* 0x000f220000300800 */
[----:B---3--:R-:W-:-:S02]  /*54f80*/  IMAD.MOV.U32 R20, RZ, RZ, R12 ;  /* 0x000000ffff147224 */ /* 0x008fc400078e000c */
[----:B------:R-:W-:Y:S01]  /*54f90*/  IMAD.MOV.U32 R21, RZ, RZ, R13 ;  /* 0x000000ffff157224 */ /* 0x000fe200078e000d */
[----:B------:R-:W3:Y:S04]  /*54fa0*/  LDL.LU R12, [R1+0x21dc] ;  /* 0x0021dc00010c7983 */ /* 0x000ee80000300800 */
[----:B------:R-:W3:Y:S04]  /*54fb0*/  LDL.LU R13, [R1+0x21d8] ;  /* 0x0021d800010d7983 */ /* 0x000ee80000300800 */
[----:B------:R2:W-:Y:S02]  /*54fc0*/  STL.64 [R1+0x2138], R20 ;  /* 0x0021381401007387 */ /* 0x0005e40000100a00 */
[----:B--2---:R-:W-:-:S02]  /*54fd0*/  IMAD.MOV.U32 R20, RZ, RZ, R8 ;  /* 0x000000ffff147224 */ /* 0x004fc400078e0008 */
[----:B------:R-:W-:Y:S01]  /*54fe0*/  IMAD.MOV.U32 R21, RZ, RZ, R9 ;  /* 0x000000ffff157224 */ /* 0x000fe200078e0009 */
[----:B------:R-:W2:Y:S04]  /*54ff0*/  LDL.LU R8, [R1+0x21d4] ;  /* 0x0021d40001087983 */ /* 0x000ea80000300800 */
[----:B------:R-:W2:Y:S04]  /*55000*/  LDL.LU R9, [R1+0x21d0] ;  /* 0x0021d00001097983 */ /* 0x000ea80000300800 */
[----:B------:R0:W-:Y:S04]  /*55010*/  STL.64 [R1+0x2150], R20 ;  /* 0x0021501401007387 */ /* 0x0001e80000100a00 */
[----:B----4-:R-:W-:Y:S04]  /*55020*/  STL.64 [R1+0x2118], R26 ;  /* 0x0021181a01007387 */ /* 0x010fe80000100a00 */
[----:B------:R1:W-:Y:S01]  /*55030*/  STL.64 [R1+0x2110], R24 ;  /* 0x0021101801007387 */ /* 0x0003e20000100a00 */
[----:B0-----:R-:W-:-:S03]  /*55040*/  IMAD.MOV.U32 R20, RZ, RZ, R11 ;  /* 0x000000ffff147224 */ /* 0x001fc600078e000b */
[----:B-1----:R-:W4:Y:S04]  /*55050*/  LDL.LU R24, [R1+0x270] ;  /* 0x0002700001187983 */ /* 0x002f280000300800 */
[----:B------:R-:W4:Y:S04]  /*55060*/  LDL.LU R25, [R1+0x274] ;  /* 0x0002740001197983 */ /* 0x000f280000300800 */
[----:B------:R-:W2:Y:S01]  /*55070*/  LDL.LU R26, [R1+0x278] ;  /* 0x00027800011a7983 */ /* 0x000ea20000300800 */
[----:B------:R-:W-:-:S03]  /*55080*/  IMAD.MOV.U32 R21, RZ, RZ, R10 ;  /* 0x000000ffff157224 */ /* 0x000fc600078e000a */
[----:B------:R-:W2:Y:S04]  /*55090*/  LDL.LU R27, [R1+0x27c] ;  /* 0x00027c00011b7983 */ /* 0x000ea80000300800 */
[----:B------:R-:W4:Y:S04]  /*550a0*/  LDL.LU R11, [R1+0x21cc] ;  /* 0x0021cc00010b7983 */ /* 0x000f280000300800 */
[----:B------:R-:W4:Y:S04]  /*550b0*/  LDL.LU R10, [R1+0x21c8] ;  /* 0x0021c800010a7983 */ /* 0x000f280000300800 */
[----:B------:R-:W-:Y:S04]  /*550c0*/  STL.64 [R1+0x2170], R22 ;  /* 0x0021701601007387 */ /* 0x000fe80000100a00 */
[----:B------:R0:W-:Y:S04]  /*550d0*/  STL.64 [R1+0x2168], R20 ;  /* 0x0021681401007387 */ /* 0x0001e80000100a00 */
[----:B0-----:R-:W3:Y:S04]  /*550e0*/  LDL.LU R20, [R1+0x2c0] ;  /* 0x0002c00001147983 */ /* 0x001ee80000300800 */
[----:B------:R-:W3:Y:S04]  /*550f0*/  LDL.LU R21, [R1+0x2c4] ;  /* 0x0002c40001157983 */ /* 0x000ee80000300800 */
[----:B------:R-:W2:Y:S04]  /*55100*/  LDL.LU R22, [R1+0x2c8] ;  /* 0x0002c80001167983 */ /* 0x000ea80000300800 */
[----:B------:R-:W2:Y:S04]  /*55110*/  LDL.LU R23, [R1+0x2cc] ;  /* 0x0002cc0001177983 */ /* 0x000ea80000300800 */
[----:B--2---:R-:W-:Y:S04]  /*55120*/  STL.64 [R1+0x2180], R22 ;  /* 0x0021801601007387 */ /* 0x004fe80000100a00 */
[----:B---3--:R0:W-:Y:S02]  /*55130*/  STL.64 [R1+0x2178], R20 ;  /* 0x0021781401007387 */ /* 0x0081e40000100a00 */
[----:B0-----:R-:W-:-:S02]  /*55140*/  IMAD.MOV.U32 R20, RZ, RZ, R15 ;  /* 0x000000ffff147224 */ /* 0x001fc400078e000f */
[----:B------:R-:W-:-:S05]  /*55150*/  IMAD.MOV.U32 R21, RZ, RZ, R14 ;  /* 0x000000ffff157224 */ /* 0x000fca00078e000e */
[----:B------:R0:W-:Y:S04]  /*55160*/  STL.64 [R1+0x2198], R20 ;  /* 0x0021981401007387 */ /* 0x0001e80000100a00 */
[----:B------:R-:W2:Y:S04]  /*55170*/  LDL.LU R4, [R1+0x2f0] ;  /* 0x0002f00001047983 */ /* 0x000ea80000300800 */
[----:B------:R-:W2:Y:S04]  /*55180*/  LDL.LU R5, [R1+0x2f4] ;  /* 0x0002f40001057983 */ /* 0x000ea80000300800 */
[----:B------:R-:W2:Y:S04]  /*55190*/  LDL.LU R6, [R1+0x2f8] ;  /* 0x0002f80001067983 */ /* 0x000ea80000300800 */
[----:B------:R-:W2:Y:S01]  /*551a0*/  LDL.LU R7, [R1+0x2fc] ;  /* 0x0002fc0001077983 */ /* 0x000ea20000300800 */
[----:B0-----:R-:W-:-:S02]  /*551b0*/  IMAD.MOV.U32 R21, RZ, RZ, R12 ;  /* 0x000000ffff157224 */ /* 0x001fc400078e000c */
[----:B------:R-:W-:Y:S01]  /*551c0*/  IMAD.MOV.U32 R20, RZ, RZ, R13 ;  /* 0x000000ffff147224 */ /* 0x000fe200078e000d */
[----:B------:R-:W3:Y:S04]  /*551d0*/  LDL.LU R12, [R1+0x50] ;  /* 0x00005000010c7983 */ /* 0x000ee80000300800 */
[----:B------:R-:W3:Y:S04]  /*551e0*/  LDL.LU R13, [R1+0x54] ;  /* 0x00005400010d7983 */ /* 0x000ee80000300800 */
[----:B------:R-:W3:Y:S04]  /*551f0*/  LDL.LU R14, [R1+0x58] ;  /* 0x00005800010e7983 */ /* 0x000ee80000300800 */
[----:B------:R-:W3:Y:S04]  /*55200*/  LDL.LU R15, [R1+0x5c] ;  /* 0x00005c00010f7983 */ /* 0x000ee80000300800 */
[----:B------:R-:W-:Y:S04]  /*55210*/  STL.64 [R1+0x2130], R26 ;  /* 0x0021301a01007387 */ /* 0x000fe80000100a00 */
[----:B----4-:R0:W-:Y:S04]  /*55220*/  STL.64 [R1+0x2128], R24 ;  /* 0x0021281801007387 */ /* 0x0101e80000100a00 */
[----:B0-----:R-:W4:Y:S04]  /*55230*/  LDL.LU R24, [R1+0x290] ;  /* 0x0002900001187983 */ /* 0x001f280000300800 */
[----:B------:R-:W4:Y:S04]  /*55240*/  LDL.LU R25, [R1+0x294] ;  /* 0x0002940001197983 */ /* 0x000f280000300800 */
[----:B------:R-:W2:Y:S04]  /*55250*/  LDL.LU R26, [R1+0x298] ;  /* 0x00029800011a7983 */ /* 0x000ea80000300800 */
[----:B------:R-:W2:Y:S04]  /*55260*/  LDL.LU R27, [R1+0x29c] ;  /* 0x00029c00011b7983 */ /* 0x000ea80000300800 */
[----:B--2---:R-:W-:Y:S04]  /*55270*/  STL.64 [R1+0x2148], R26 ;  /* 0x0021481a01007387 */ /* 0x004fe80000100a00 */
[----:B----4-:R0:W-:Y:S04]  /*55280*/  STL.64 [R1+0x2140], R24 ;  /* 0x0021401801007387 */ /* 0x0101e80000100a00 */
        /* <DEDUP_REMOVED lines=10> */
[C---:B---3--:R-:W-:Y:S03]  /*55330*/  HMMA.16816.F32 R12, R16.reuse, R8, R12 ;  /* 0x00000008100c723c */ /* 0x048fe6000000180c */
        /* <DEDUP_REMOVED lines=14> */
[----:B0-----:R-:W3:Y:S04]  /*55420*/  LDL.LU.64 R14, [R1+0x21c0] ;  /* 0x0021c000010e7983 */ /* 0x001ee80000300a00 */
[----:B------:R-:W4:Y:S01]  /*55430*/  LDL.LU.64 R12, [R1+0x21b8] ;  /* 0x0021b800010c7983 */ /* 0x000f220000300a00 */
[C---:B--2---:R-:W-:Y:S06]  /*55440*/  HMMA.16816.F32 R20, R16.reuse, R20, R24 ;  /* 0x000000141014723c */ /* 0x044fec0000001818 */
[----:B----4-:R-:W-:Y:S01]  /*55450*/  HMMA.16816.F32 R4, R16, R12, R4 ;  /* 0x0000000c1004723c */ /* 0x010fe20000001804 */
[----:B---3--:R0:W-:Y:S04]  /*55460*/  STL.64 [R1+0x20a8], R14 ;  /* 0x0020a80e01007387 */ /* 0x0081e80000100a00 */
[----:B------:R-:W2:Y:S04]  /*55470*/  LDL.LU R12, [R1+0x230] ;  /* 0x00023000010c7983 */ /* 0x000ea80000300800 */
[----:B------:R-:W2:Y:S01]  /*55480*/  LDL.LU R13, [R1+0x234] ;  /* 0x00023400010d7983 */ /* 0x000ea20000300800 */
[----:B0-----:R-:W-:-:S02]  /*55490*/  IMAD.MOV.U32 R14, RZ, RZ, R10 ;  /* 0x000000ffff0e7224 */ /* 0x001fc400078e000a */
[----:B------:R-:W-:Y:S01]  /*554a0*/  IMAD.MOV.U32 R15, RZ, RZ, R11 ;  /* 0x000000ffff0f7224 */ /* 0x000fe200078e000b */
[----:B------:R-:W3:Y:S04]  /*554b0*/  LDL.LU R10, [R1+0x21b4] ;  /* 0x0021b400010a7983 */ /* 0x000ee80000300800 */
[----:B------:R-:W3:Y:S06]  /*554c0*/  LDL.LU R11, [R1+0x21b0] ;  /* 0x0021b000010b7983 */ /* 0x000eec0000300800 */
[----:B------:R-:W-:Y:S04]  /*554d0*/  STL.64 [R1+0x1f20], R6 ;  /* 0x001f200601007387 */ /* 0x000fe80000100a00 */
[----:B------:R0:W-:Y:S04]  /*554e0*/  STL.64 [R1+0x1f18], R4 ;  /* 0x001f180401007387 */ /* 0x0001e80000100a00 */
[----:B0-----:R-:W4:Y:S04]  /*554f0*/  LDL.LU.64 R4, [R1+0x1f0] ;  /* 0x0001f00001047983 */ /* 0x001f280000300a00 */
        /* <DEDUP_REMOVED lines=10> */
[----:B------:R-:W-:Y:S04]  /*555a0*/  STL.64 [R1+0x280], R20 ;  /* 0x0002801401007387 */ /* 0x000fe80000100a00 */
[----:B------:R0:W-:Y:S04]  /*555b0*/  STL.64 [R1+0x288], R22 ;  /* 0x0002881601007387 */ /* 0x0001e80000100a00 */
[----:B0-----:R-:W4:Y:S04]  /*555c0*/  LDL.LU.64 R22, [R1+0x2180] ;  /* 0x0021800001167983 */ /* 0x001f280000300a00 */
[----:B------:R-:W4:Y:S02]  /*555d0*/  LDL.LU.64 R20, [R1+0x2178] ;  /* 0x0021780001147983 */ /* 0x000f240000300a00 */
[----:B----4-:R-:W-:-:S15]  /*555e0*/  HMMA.16816.F32 R20, R16, R4, R20 ;  /* 0x000000041014723c */ /* 0x010fde0000001814 */
[----:B------:R-:W-:-:S08]  /*555f0*/  NOP ;  /* 0x0000000000007918 */ /* 0x000fd00000000000 */
[----:B------:R-:W-:Y:S04]  /*55600*/  STL.64 [R1+0x3c0], R20 ;  /* 0x0003c01401007387 */ /* 0x000fe80000100a00 */
[----:B------:R0:W-:Y:S01]  /*55610*/  STL [R1+0x3c8], R22 ;  /* 0x0003c81601007387 */ /* 0x0001e20000100800 */
[----:B------:R-:W-:-:S03]  /*55620*/  IMAD.MOV.U32 R8, RZ, RZ, R23 ;  /* 0x000000ffff087224 */ /* 0x000fc600078e0017 */
[----:B0-----:R-:W4:Y:S04]  /*55630*/  LDL.LU.64 R22, [R1+0x2170] ;  /* 0x0021700001167983 */ /* 0x001f280000300a00 */
[----:B------:R-:W3:Y:S04]  /*55640*/  LDL.LU.64 R20, [R1+0x2168] ;  /* 0x0021680001147983 */ /* 0x000ee80000300a00 */
[----:B--2---:R-:W-:Y:S04]  /*55650*/  STL.64 [R1+0x2028], R6 ;  /* 0x0020280601007387 */ /* 0x004fe80000100a00 */
[----:B------:R-:W-:Y:S01]  /*55660*/  STL [R1+0x1ec0], R8 ;  /* 0x001ec00801007387 */ /* 0x000fe20000100800 */
[----:B----4-:R-:W-:-:S02]  /*55670*/  IMAD.MOV.U32 R4, RZ, RZ, R23 ;  /* 0x000000ffff047224 */ /* 0x010fc400078e0017 */
[----:B------:R-:W-:Y:S02]  /*55680*/  IMAD.MOV.U32 R5, RZ, RZ, R22 ;  /* 0x000000ffff057224 */ /* 0x000fe400078e0016 */
[----:B---3--:R-:W-:Y:S01]  /*55690*/  HMMA.16816.F32 R20, R16, R20, R24 ;  /* 0x000000141014723c */ /* 0x008fe20000001818 */
        /* <DEDUP_REMOVED lines=11> */
[----:B------:R-:W-:Y:S04]  /*55750*/  STL [R1+0x3a8], R22 ;  /* 0x0003a81601007387 */ /* 0x000fe80000100800 */
[----:B0-----:R-:W2:Y:S01]  /*55760*/  LDL.LU.64 R20, [R1+0x2138] ;  /* 0x0021380001147983 */ /* 0x001ea20000300a00 */
[----:B------:R-:W-:-:S05]  /*55770*/  IMAD.MOV.U32 R8, RZ, RZ, R23 ;  /* 0x000000ffff087224 */ /* 0x000fca00078e0017 */
[----:B------:R0:W-:Y:S04]  /*55780*/  STL [R1+0x1ec4], R8 ;  /* 0x001ec40801007387 */ /* 0x0001e80000100800 */
[----:B------:R1:W-:Y:S04]  /*55790*/  STL.64 [R1+0x2080], R10 ;  /* 0x0020800a01007387 */ /* 0x0003e80000100a00 */
[----:B0-----:R-:W3:Y:S04]  /*557a0*/  LDL.LU R8, [R1+0x240] ;  /* 0x0002400001087983 */ /* 0x001ee80000300800 */
[----:B------:R-:W3:Y:S04]  /*557b0*/  LDL.LU R9, [R1+0x244] ;  /* 0x0002440001097983 */ /* 0x000ee80000300800 */
[----:B-1----:R-:W3:Y:S04]  /*557c0*/  LDL.LU R10, [R1+0x248] ;  /* 0x00024800010a7983 */ /* 0x002ee80000300800 */
        /* <DEDUP_REMOVED lines=17> */
[----:B------:R-:W4:-:S15]  /*558e0*/  LDL.LU.64 R24, [R1+0x20f8] ;  /* 0x0020f80001187983 */ /* 0x000f1e0000300a00 */
[----:B------:R-:W-:-:S02]  /*558f0*/  NOP ;  /* 0x0000000000007918 */ /* 0x000fc40000000000 */
[----:B------:R-:W-:Y:S04]  /*55900*/  STL.64 [R1+0x2c0], R20 ;  /* 0x0002c01401007387 */ /* 0x000fe80000100a00 */
[----:B------:R0:W-:Y:S04]  /*55910*/  STL.64 [R1+0x2c8], R22 ;  /* 0x0002c81601007387 */ /* 0x0001e80000100a00 */
[----:B0-----:R-:W2:Y:S04]  /*55920*/  LDL.LU.64 R22, [R1+0x20f0] ;  /* 0x0020f00001167983 */ /* 0x001ea80000300a00 */
[----:B------:R-:W2:Y:S01]  /*55930*/  LDL.LU.64 R20, [R1+0x20e8] ;  /* 0x0020e80001147983 */ /* 0x000ea20000300a00 */
[----:B---3--:R-:W-:-:S15]  /*55940*/  HMMA.16816.F32 R8, R16, R4, R8 ;  /* 0x000000041008723c */ /* 0x008fde0000001808 */
[----:B------:R-:W-:-:S08]  /*55950*/  NOP ;  /* 0x0000000000007918 */ /* 0x000fd00000000000 */
[----:B------:R-:W-:Y:S04]  /*55960*/  STL.64 [R1+0x2b0], R8 ;  /* 0x0002b00801007387 */ /* 0x000fe80000100a00 */
[----:B------:R-:W-:Y:S01]  /*55970*/  STL.64 [R1+0x2b8], R10 ;  /* 0x0002b80a01007387 */ /* 0x000fe20000100a00 */
[----:B----4-:R-:W-:Y:S07]  /*55980*/  HMMA.16816.F32 R4, R16, R24, R12 ;  /* 0x000000181004723c */ /* 0x010fee000000180c */
[----:B------:R-:W-:-:S02]  /*55990*/  IMAD.MOV.U32 R16, RZ, RZ, R29 ;  /* 0x000000ffff107224 */ /* 0x000fc400078e001d */
[----:B------:R-:W3:-:S14]  /*559a0*/  LDL.LU R29, [R1+0x20e4] ;  /* 0x0020e400011d7983 */ /* 0x000edc0000300800 */
[----:B------:R-:W-:Y:S04]  /*559b0*/  STL.64 [R1+0x230], R4 ;  /* 0x0002300401007387 */ /* 0x000fe80000100a00 */
[----:B------:R-:W-:Y:S01]  /*559c0*/  STL.64 [R1+0x238], R6 ;  /* 0x0002380601007387 */ /* 0x000fe20000100a00 */
[----:B--2---:R-:W-:Y:S02]  /*559d0*/  IMAD.MOV.U32 R17, RZ, RZ, R22 ;  /* 0x000000ffff117224 */ /* 0x004fe400078e0016 */
[----:B------:R-:W-:Y:S02]  /*559e0*/  IMAD.MOV.U32 R18, RZ, RZ, R21 ;  /* 0x000000ffff127224 */ /* 0x000fe400078e0015 */
[----:B------:R-:W-:Y:S01]  /*559f0*/  IMAD.MOV.U32 R19, RZ, RZ, R20 ;  /* 0x000000ffff137224 */ /* 0x000fe200078e0014 */
[----:B------:R-:W2:Y:S04]  /*55a00*/  LDL.LU R22, [R1+0x20e0] ;  /* 0x0020e00001167983 */ /* 0x000ea80000300800 */
[----:B------:R-:W4:Y:S04]  /*55a10*/  LDL.LU R21, [R1+0x20dc] ;  /* 0x0020dc0001157983 */ /* 0x000f280000300800 */
[----:B------:R-:W2:Y:S04]  /*55a20*/  LDL.LU R20, [R1+0x20d8] ;  /* 0x0020d80001147983 */ /* 0x000ea80000300800 */
[----:B------:R0:W-:Y:S04]  /*55a30*/  STL.64 [R1+0x2038], R18 ;  /* 0x0020381201007387 */ /* 0x0001e80000100a00 */
[----:B------:R1:W-:Y:S04]  /*55a40*/  STL.64 [R1+0x2030], R16 ;  /* 0x0020301001007387 */ /* 0x0003e80000100a00 */
[----:B0-----:R-:W3:Y:S04]  /*55a50*/  LDL.64 R18, [R1+0x48] ;  /* 0x0000480001127983 */ /* 0x001ee80000100a00 */
[----:B---3--:R0:W-:Y:S04]  /*55a60*/  STL.64 [R1+0x2048], R18 ;  /* 0x0020481201007387 */ /* 0x0081e80000100a00 */
[----:B-1----:R-:W3:Y:S04]  /*55a70*/  LDL.LU R16, [R1+0x140] ;  /* 0x0001400001107983 */ /* 0x002ee80000300800 */
[----:B------:R-:W3:Y:S01]  /*55a80*/  LDL.LU R17, [R1+0x144] ;  /* 0x0001440001117983 */ /* 0x000ee20000300800 */
[----:B0-----:R-:W-:-:S02]  /*55a90*/  IMAD.MOV.U32 R18, RZ, RZ, R29 ;  /* 0x000000ffff127224 */ /* 0x001fc400078e001d */
[----:B------:R-:W-:Y:S01]  /*55aa0*/  IMAD.MOV.U32 R19, RZ, RZ, R23 ;  /* 0x000000ffff137224 */ /* 0x000fe200078e0017 */
[----:B------:R-:W2:Y:S04]  /*55ab0*/  LDL.LU R29, [R1+0x20d4] ;  /* 0x0020d400011d7983 */ /* 0x000ea80000300800 */
[----:B------:R-:W2:Y:S04]  /*55ac0*/  LDL.LU R23, [R1+0x20d0] ;  /* 0x0020d00001177983 */ /* 0x000ea80000300800 */
[----:B------:R-:W4:Y:S04]  /*55ad0*/  LDL.LU R8, [R1+0x200] ;  /* 0x0002000001087983 */ /* 0x000f280000300800 */
[----:B------:R-:W4:Y:S04]  /*55ae0*/  LDL.LU R9, [R1+0x204] ;  /* 0x0002040001097983 */ /* 0x000f280000300800 */
[----:B------:R-:W3:Y:S04]  /*55af0*/  LDL.LU R10, [R1+0x208] ;  /* 0x00020800010a7983 */ /* 0x000ee80000300800 */
[----:B------:R-:W3:Y:S04]  /*55b00*/  LDL.LU R11, [R1+0x20c] ;  /* 0x00020c00010b7983 */ /* 0x000ee80000300800 */
[----:B------:R-:W2:Y:S04]  /*55b10*/  LDL.LU R12, [R1+0x220] ;  /* 0x00022000010c7983 */ /* 0x000ea80000300800 */
[----:B------:R-:W2:Y:S04]  /*55b20*/  LDL.LU R13, [R1+0x224] ;  /* 0x00022400010d7983 */ /* 0x000ea80000300800 */
[----:B------:R-:W2:Y:S04]  /*55b30*/  LDL.LU R14, [R1+0x228] ;  /* 0x00022800010e7983 */ /* 0x000ea80000300800 */
[----:B------:R-:W2:Y:S04]  /*55b40*/  LDL.LU R15, [R1+0x22c] ;  /* 0x00022c00010f7983 */ /* 0x000ea80000300800 */
[----:B---3--:R0:W-:Y:S04]  /*55b50*/  STL.64 [R1+0x2098], R10 ;  /* 0x0020980a01007387 */ /* 0x0081e80000100a00 */
[----:B----4-:R-:W-:Y:S04]  /*55b60*/  STL.64 [R1+0x2090], R8 ;  /* 0x0020900801007387 */ /* 0x010fe80000100a00 */
[----:B0-----:R-:W3:Y:S04]  /*55b70*/  LDL.LU.64 R10, [R1+0x28] ;  /* 0x00002800010a7983 */ /* 0x001ee80000300a00 */
[----:B---3--:R0:W-:Y:S04]  /*55b80*/  STL.64 [R1+0x20a0], R10 ;  /* 0x0020a00a01007387 */ /* 0x0081e80000100a00 */
[----:B0-----:R-:W3:Y:S04]  /*55b90*/  LDL.LU.64 R10, [R1+0x38] ;  /* 0x00003800010a7983 */ /* 0x001ee80000300a00 */
[----:B------:R-:W-:Y:S04]  /*55ba0*/  STL.64 [R1+0x2058], R18 ;  /* 0x0020581201007387 */ /* 0x000fe80000100a00 */
[----:B------:R0:W-:Y:S04]  /*55bb0*/  STL.64 [R1+0x2050], R16 ;  /* 0x0020501001007387 */ /* 0x0001e80000100a00 */
[----:B0-----:R-:W4:Y:S01]  /*55bc0*/  LDL.LU R16, [R1+0x160] ;  /* 0x0001600001107983 */ /* 0x001f220000300800 */
[----:B------:R-:W-:-:S02]  /*55bd0*/  IMAD.MOV.U32 R18, RZ, RZ, R21 ;  /* 0x000000ffff127224 */ /* 0x000fc400078e0015 */
[----:B--2---:R-:W-:Y:S02]  /*55be0*/  IMAD.MOV.U32 R19, RZ, RZ, R22 ;  /* 0x000000ffff137224 */ /* 0x004fe400078e0016 */
[----:B------:R-:W-:Y:S02]  /*55bf0*/  IMAD.MOV.U32 R17, RZ, RZ, R20 ;  /* 0x000000ffff117224 */ /* 0x000fe400078e0014 */
[----:B------:R-:W3:Y:S04]  /*55c00*/  LDL.LU R20, [R1+0x20cc] ;  /* 0x0020cc0001147983 */ /* 0x000ee80000300800 */
[----:B------:R-:W3:Y:S04]  /*55c10*/  LDL.LU R21, [R1+0x20c8] ;  /* 0x0020c80001157983 */ /* 0x000ee80000300800 */
[----:B------:R-:W3:Y:S04]  /*55c20*/  LDL.LU R22, [R1+0x20c4] ;  /* 0x0020c40001167983 */ /* 0x000ee80000300800 */
[----:B------:R0:W-:Y:S04]  /*55c30*/  STL.64 [R1+0x2068], R18 ;  /* 0x0020681201007387 */ /* 0x0001e80000100a00 */
[----:B----4-:R-:W-:Y:S04]  /*55c40*/  STL.64 [R1+0x2060], R16 ;  /* 0x0020601001007387 */ /* 0x010fe80000100a00 */
[----:B0-----:R-:W2:Y:S04]  /*55c50*/  LDL.LU.64 R18, [R1+0x8] ;  /* 0x0000080001127983 */ /* 0x001ea80000300a00 */
[----:B--2---:R0:W-:Y:S04]  /*55c60*/  STL.64 [R1+0x2088], R18 ;  /* 0x0020881201007387 */ /* 0x0041e80000100a00 */
[----:B0-----:R-:W2:Y:S04]  /*55c70*/  LDL.LU.64 R18, [R1+0x18] ;  /* 0x0000180001127983 */ /* 0x001ea80000300a00 */
[----:B------:R-:W4:Y:S01]  /*55c80*/  LDL.LU.64 R6, [R1+0x158] ;  /* 0x0001580001067983 */ /* 0x000f220000300a00 */
[----:B------:R-:W-:-:S02]  /*55c90*/  IMAD.MOV.U32 R4, RZ, RZ, R0 ;  /* 0x000000ffff047224 */ /* 0x000fc400078e0000 */
[----:B------:R-:W-:Y:S01]  /*55ca0*/  IMAD.MOV.U32 R5, RZ, RZ, R2 ;  /* 0x000000ffff057224 */ /* 0x000fe200078e0002 */
[----:B----4-:R0:W-:Y:S04]  /*55cb0*/  STL.64 [R1+0x2040], R6 ;  /* 0x0020400601007387 */ /* 0x0101e80000100a00 */
[----:B------:R-:W4:Y:S04]  /*55cc0*/  LDL.LU R0, [R1+0x20c0] ;  /* 0x0020c00001007983 */ /* 0x000f280000300800 */
[----:B------:R-:W2:Y:S01]  /*55cd0*/  LDL.LU R2, [R1+0x20bc] ;  /* 0x0020bc0001027983 */ /* 0x000ea20000300800 */
[----:B0-----:R-:W-:-:S02]  /*55ce0*/  IMAD.MOV.U32 R6, RZ, RZ, R3 ;  /* 0x000000ffff067224 */ /* 0x001fc400078e0003 */
[----:B------:R-:W-:Y:S01]  /*55cf0*/  IMAD.MOV.U32 R7, RZ, RZ, R28 ;  /* 0x000000ffff077224 */ /* 0x000fe200078e001c */
[----:B------:R-:W4:Y:S04]  /*55d00*/  LDL.LU R3, [R1+0x20b8] ;  /* 0x0020b80001037983 */ /* 0x000f280000300800 */
[----:B------:R-:W2:Y:S04]  /*55d10*/  LDL.LU R28, [R1+0x20b4] ;  /* 0x0020b400011c7983 */ /* 0x000ea80000300800 */
[----:B------:R-:W-:Y:S04]  /*55d20*/  STL.64 [R1+0x2078], R6 ;  /* 0x0020780601007387 */ /* 0x000fe80000100a00 */
[----:B------:R0:W-:Y:S02]  /*55d30*/  STL.64 [R1+0x2070], R4 ;  /* 0x0020700401007387 */ /* 0x0001e40000100a00 */
[----:B0-----:R-:W-:-:S02]  /*55d40*/  IMAD.MOV.U32 R4, RZ, RZ, R23 ;  /* 0x000000ffff047224 */ /* 0x001fc400078e0017 */
[----:B------:R-:W3:Y:S04]  /*55d50*/  LDL.LU R23, [R1+0x20b0] ;  /* 0x0020b00001177983 */ /* 0x000ee80000300800 */
[----:B------:R-:W4:Y:S04]  /*55d60*/  LDL.LU R5, [R1+0x1e4] ;  /* 0x0001e40001057983 */ /* 0x000f280000300800 */
[----:B------:R-:W4:Y:S04]  /*55d70*/  LDL.LU R6, [R1+0x1e8] ;  /* 0x0001e80001067983 */ /* 0x000f280000300800 */
[----:B------:R-:W-:Y:S01]  /*55d80*/  STL.64 [R1+0x1fa0], R26 ;  /* 0x001fa01a01007387 */ /* 0x000fe20000100a00 */
[----:B---3--:R-:W-:-:S15]  /*55d90*/  HMMA.16816.F32 R12, R20, R10, R12 ;  /* 0x0000000a140c723c */ /* 0x008fde000000180c */
[----:B------:R-:W-:-:S08]  /*55da0*/  NOP ;  /* 0x0000000000007918 */ /* 0x000fd00000000000 */
[----:B------:R0:W-:Y:S04]  /*55db0*/  STL.64 [R1+0x220], R12 ;  /* 0x0002200c01007387 */ /* 0x0001e80000100a00 */
[----:B------:R1:W-:Y:S01]  /*55dc0*/  STL.64 [R1+0x228], R14 ;  /* 0x0002280e01007387 */ /* 0x0003e20000100a00 */
[----:B0-----:R-:W-:-:S03]  /*55dd0*/  IMAD.MOV.U32 R13, RZ, RZ, R10 ;  /* 0x000000ffff0d7224 */ /* 0x001fc600078e000a */
[----:B-1----:R-:W3:Y:S01]  /*55de0*/  LDL.LU.64 R14, [R1+0x20a8] ;  /* 0x0020a800010e7983 */ /* 0x002ee20000300a00 */
[----:B------:R-:W-:-:S03]  /*55df0*/  IMAD.MOV.U32 R12, RZ, RZ, R11 ;  /* 0x000000ffff0c7224 */ /* 0x000fc600078e000b */
[----:B------:R-:W3:Y:S01]  /*55e00*/  LDL.LU.64 R10, [R1+0x20a0] ;  /* 0x0020a000010a7983 */ /* 0x000ee20000300a00 */
[----:B--2---:R-:W-:Y:S02]  /*55e10*/  IMAD.MOV.U32 R24, RZ, RZ, R28 ;  /* 0x000000ffff187224 */ /* 0x004fe400078e001c */
[----:B----4-:R-:W-:Y:S02]  /*55e20*/  IMAD.MOV.U32 R25, RZ, RZ, R3 ;  /* 0x000000ffff197224 */ /* 0x010fe400078e0003 */
[----:B------:R-:W-:Y:S02]  /*55e30*/  IMAD.MOV.U32 R26, RZ, RZ, R2 ;  /* 0x000000ffff1a7224 */ /* 0x000fe400078e0002 */
[----:B------:R-:W-:-:S07]  /*55e40*/  IMAD.MOV.U32 R27, RZ, RZ, R0 ;  /* 0x000000ffff1b7224 */ /* 0x000fce00078e0000 */
[----:B---3--:R-:W-:-:S15]  /*55e50*/  HMMA.16816.F32 R24, R20, R10, R24 ;  /* 0x0000000a1418723c */ /* 0x008fde0000001818 */
[----:B------:R-:W-:-:S08]  /*55e60*/  NOP ;  /* 0x0000000000007918 */ /* 0x000fd00000000000 */
[----:B------:R0:W-:Y:S04]  /*55e70*/  STL.64 [R1+0x210], R24 ;  /* 0x0002101801007387 */ /* 0x0001e80000100a00 */
[----:B------:R1:W-:Y:S01]  /*55e80*/  STL.64 [R1+0x218], R26 ;  /* 0x0002181a01007387 */ /* 0x0003e20000100a00 */
[----:B0-----:R-:W-:Y:S02]  /*55e90*/  IMAD.MOV.U32 R25, RZ, RZ, R10 ;  /* 0x000000ffff197224 */ /* 0x001fe400078e000a */
[----:B------:R-:W-:Y:S02]  /*55ea0*/  IMAD.MOV.U32 R24, RZ, RZ, R11 ;  /* 0x000000ffff187224 */ /* 0x000fe400078e000b */
[----:B------:R-:W2:Y:S04]  /*55eb0*/  LDL.LU.64 R10, [R1+0x2098] ;  /* 0x00209800010a7983 */ /* 0x000ea80000300a00 */
[----:B------:R-:W2:Y:S01]  /*55ec0*/  LDL.LU.64 R8, [R1+0x2090] ;  /* 0x0020900001087983 */ /* 0x000ea20000300a00 */
[----:B-1----:R-:W-:-:S02]  /*55ed0*/  IMAD.MOV.U32 R27, RZ, RZ, R18 ;  /* 0x000000ffff1b7224 */ /* 0x002fc400078e0012 */
[----:B------:R-:W-:Y:S01]  /*55ee0*/  IMAD.MOV.U32 R26, RZ, RZ, R19 ;  /* 0x000000ffff1a7224 */ /* 0x000fe200078e0013 */
[----:B--2---:R-:W-:Y:S01]  /*55ef0*/  HMMA.16816.F32 R8, R20, R18, R8 ;  /* 0x000000121408723c */ /* 0x004fe20000001808 */
[----:B------:R-:W2:-:S15]  /*55f00*/  LDL.LU.64 R18, [R1+0x2088] ;  /* 0x0020880001127983 */ /* 0x000e9e0000300a00 */
[----:B------:R-:W-:-:S08]  /*55f10*/  NOP ;  /* 0x0000000000007918 */ /* 0x000fd00000000000 */
[----:B------:R-:W-:Y:S02]  /*55f20*/  IMAD.MOV.U32 R0, RZ, RZ, R11 ;  /* 0x000000ffff007224 */ /* 0x000fe400078e000b */
[----:B------:R-:W-:Y:S01]  /*55f30*/  IMAD.MOV.U32 R2, RZ, RZ, R10 ;  /* 0x000000ffff027224 */ /* 0x000fe200078e000a */
[----:B------:R-:W-:Y:S04]  /*55f40*/  STL [R1+0x2a0], R8 ;  /* 0x0002a00801007387 */ /* 0x000fe80000100800 */
[----:B------:R-:W3:Y:S01]  /*55f50*/  LDL.LU.64 R10, [R1+0x2080] ;  /* 0x00208000010a7983 */ /* 0x000ee20000300a00 */
[----:B------:R-:W-:-:S03]  /*55f60*/  IMAD.MOV.U32 R3, RZ, RZ, R9 ;  /* 0x000000ffff037224 */ /* 0x000fc600078e0009 */
[----:B------:R-:W-:Y:S04]  /*55f70*/  STL [R1+0x1ec8], R0 ;  /* 0x001ec80001007387 */ /* 0x000fe80000100800 */
[----:B------:R-:W4:Y:S01]  /*55f80*/  LDL R9, [R1+0x182c] ;  /* 0x00182c0001097983 */ /* 0x000f220000100800 */
[----:B------:R-:W-:-:S07]  /*55f90*/  IMAD.MOV.U32 R7, RZ, RZ, R29 ;  /* 0x000000ffff077224 */ /* 0x000fce00078e001d */
[----:B--2---:R-:W-:Y:S01]  /*55fa0*/  HMMA.16816.F32 R4, R20, R18, R4 ;  /* 0x000000121404723c */ /* 0x004fe20000001804 */
[----:B----4-:R-:W-:Y:S04]  /*55fb0*/  STL [R1+0x1f10], R9 ;  /* 0x001f100901007387 */ /* 0x010fe80000100800 */
[----:B------:R0:W-:Y:S04]  /*55fc0*/  STL [R1+0x1ebc], R2 ;  /* 0x001ebc0201007387 */ /* 0x0001e80000100800 */
[----:B------:R1:W-:-:S14]  /*55fd0*/  STL [R1+0x1eb8], R3 ;  /* 0x001eb80301007387 */ /* 0x0003dc0000100800 */
[----:B------:R-:W-:Y:S04]  /*55fe0*/  STL.64 [R1+0x290], R4 ;  /* 0x0002900401007387 */ /* 0x000fe80000100a00 */
[----:B------:R2:W-:Y:S01]  /*55ff0*/  STL.64 [R1+0x298], R6 ;  /* 0x0002980601007387 */ /* 0x0005e20000100a00 */
[----:B0-----:R-:W-:Y:S02]  /*56000*/  IMAD.MOV.U32 R2, RZ, RZ, R19 ;  /* 0x000000ffff027224 */ /* 0x001fe400078e0013 */
[----:B-1----:R-:W-:Y:S01]  /*56010*/  IMAD.MOV.U32 R3, RZ, RZ, R18 ;  /* 0x000000ffff037224 */ /* 0x002fe200078e0012 */
[----:B--2---:R-:W2:Y:S04]  /*56020*/  LDL.LU.64 R6, [R1+0x2078] ;  /* 0x0020780001067983 */ /* 0x004ea80000300a00 */
[----:B------:R-:W2:Y:S04]  /*56030*/  LDL.LU.64 R4, [R1+0x2070] ;  /* 0x0020700001047983 */ /* 0x000ea80000300a00 */
[----:B------:R-:W3:Y:S04]  /*56040*/  LDL.LU.64 R18, [R1+0x2068] ;  /* 0x0020680001127983 */ /* 0x000ee80000300a00 */
[----:B------:R-:W3:Y:S02]  /*56050*/  LDL.LU.64 R16, [R1+0x2060] ;  /* 0x0020600001107983 */ /* 0x000ee40000300a00 */
[----:B---3--:R-:W-:-:S15]  /*56060*/  HMMA.16816.F32 R16, R20, R10, R16 ;  /* 0x0000000a1410723c */ /* 0x008fde0000001810 */
[----:B------:R-:W-:-:S08]  /*56070*/  NOP ;  /* 0x0000000000007918 */ /* 0x000fd00000000000 */
[----:B------:R0:W-:Y:S01]  /*56080*/  STL.64 [R1+0x380], R16 ;  /* 0x0003801001007387 */ /* 0x0001e20000100a00 */
[----:B------:R-:W-:Y:S02]  /*56090*/  IMAD.MOV.U32 R29, RZ, RZ, R18 ;  /* 0x000000ffff1d7224 */ /* 0x000fe400078e0012 */
[----:B------:R-:W-:Y:S02]  /*560a0*/  IMAD.MOV.U32 R28, RZ, RZ, R19 ;  /* 0x000000ffff1c7224 */ /* 0x000fe400078e0013 */
[----:B------:R-:W3:Y:S04]  /*560b0*/  LDL.LU.64 R18, [R1+0x2058] ;  /* 0x0020580001127983 */ /* 0x000ee80000300a00 */
[----:B0-----:R-:W3:Y:S04]  /*560c0*/  LDL.LU.64 R16, [R1+0x2050] ;  /* 0x0020500001107983 */ /* 0x001ee80000300a00 */
[----:B------:R-:W-:Y:S04]  /*560d0*/  STL [R1+0x1ed0], R28 ;  /* 0x001ed01c01007387 */ /* 0x000fe80000100800 */
[----:B------:R-:W-:Y:S01]  /*560e0*/  STL [R1+0x1ecc], R29 ;  /* 0x001ecc1d01007387 */ /* 0x000fe20000100800 */
[----:B---3--:R-:W-:-:S15]  /*560f0*/  HMMA.16816.F32 R16, R20, R14, R16 ;  /* 0x0000000e1410723c */ /* 0x008fde0000001810 */
[----:B------:R-:W-:-:S08]  /*56100*/  NOP ;  /* 0x0000000000007918 */ /* 0x000fd00000000000 */
[----:B------:R-:W-:Y:S04]  /*56110*/  STL.64 [R1+0x270], R16 ;  /* 0x0002701001007387 */ /* 0x000fe80000100a00 */
[----:B------:R0:W-:Y:S04]  /*56120*/  STL.64 [R1+0x278], R18 ;  /* 0x0002781201007387 */ /* 0x0001e80000100a00 */
[----:B0-----:R-:W2:Y:S04]  /*56130*/  LDL.LU.64 R18, [R1+0x2048] ;  /* 0x0020480001127983 */ /* 0x001ea80000300a00 */
[----:B------:R-:W-:Y:S01]  /*56140*/  STL.64 [R1+0x1fd8], R14 ;  /* 0x001fd80e01007387 */ /* 0x000fe20000100a00 */
[----:B--2---:R-:W-:Y:S06]  /*56150*/  HMMA.16816.F32 R4, R20, R18, R4 ;  /* 0x000000121404723c */ /* 0x004fec0000001804 */
[----:B------:R-:W-:-:S15]  /*56160*/  IMAD.MOV.U32 R9, RZ, RZ, R18 ;  /* 0x000000ffff097224 */ /* 0x000fde00078e0012 */
[----:B------:R-:W-:-:S02]  /*56170*/  NOP ;  /* 0x0000000000007918 */ /* 0x000fc40000000000 */
[----:B------:R-:W-:Y:S04]  /*56180*/  STL.64 [R1+0x370], R4 ;  /* 0x0003700401007387 */ /* 0x000fe80000100a00 */
[----:B------:R0:W-:Y:S04]  /*56190*/  STL.64 [R1+0x378], R6 ;  /* 0x0003780601007387 */ /* 0x0001e80000100a00 */
[----:B0-----:R-:W2:Y:S04]  /*561a0*/  LDL.LU.64 R6, [R1+0x2040] ;  /* 0x0020400001067983 */ /* 0x001ea80000300a00 */
[----:B------:R-:W2:Y:S04]  /*561b0*/  LDL.LU.64 R18, [R1+0x2038] ;  /* 0x0020380001127983 */ /* 0x000ea80000300a00 */
[----:B------:R-:W2:Y:S02]  /*561c0*/  LDL.LU.64 R16, [R1+0x2030] ;  /* 0x0020300001107983 */ /* 0x000ea40000300a00 */
[----:B--2---:R-:W-:-:S15]  /*561d0*/  HMMA.16816.F32 R16, R20, R6, R16 ;  /* 0x000000061410723c */ /* 0x004fde0000001810 */
[----:B------:R-:W-:-:S08]  /*561e0*/  NOP ;  /* 0x0000000000007918 */ /* 0x000fd00000000000 */
[----:B------:R0:W-:Y:S04]  /*561f0*/  STL.64 [R1+0x250], R16 ;  /* 0x0002501001007387 */ /* 0x0001e80000100a00 */
[----:B------:R-:W-:Y:S01]  /*56200*/  STL.64 [R1+0x258], R18 ;  /* 0x0002581201007387 */ /* 0x000fe20000100a00 */
[----:B0-----:R-:W-:Y:S02]  /*56210*/  IMAD.MOV.U32 R17, RZ, RZ, R6 ;  /* 0x000000ffff117224 */ /* 0x001fe400078e0006 */
[----:B------:R-:W-:Y:S02]  /*56220*/  IMAD.MOV.U32 R16, RZ, RZ, R7 ;  /* 0x000000ffff107224 */ /* 0x000fe400078e0007 */
[----:B------:R-:W2:Y:S04]  /*56230*/  LDL.LU.64 R6, [R1+0x2028] ;  /* 0x0020280001067983 */ /* 0x000ea80000300a00 */
[----:B------:R0:W-:Y:S04]  /*56240*/  STL.64 [R1+0x1f28], R16 ;  /* 0x001f281001007387 */ /* 0x0001e80000100a00 */
[----:B0-----:R-:W2:Y:S04]  /*56250*/  LDL.LU R16, [R1+0x110] ;  /* 0x0001100001107983 */ /* 0x001ea80000300800 */
[----:B------:R-:W2:Y:S04]  /*56260*/  LDL.LU R17, [R1+0x114] ;  /* 0x0001140001117983 */ /* 0x000ea80000300800 */
[----:B------:R-:W2:Y:S04]  /*56270*/  LDL.LU R18, [R1+0x118] ;  /* 0x0001180001127983 */ /* 0x000ea80000300800 */
[----:B------:R-:W2:Y:S02]  /*56280*/  LDL.LU R19, [R1+0x11c] ;  /* 0x00011c0001137983 */ /* 0x000ea40000300800 */
[----:B--2---:R-:W-:Y:S06]  /*56290*/  HMMA.16816.F32 R16, R20, R6, R16 ;  /* 0x000000061410723c */ /* 0x004fec0000001810 */
[----:B------:R-:W-:-:S02]  /*562a0*/  IMAD.MOV.U32 R0, RZ, RZ, R6 ;  /* 0x000000ffff007224 */ /* 0x000fc400078e0006 */
[----:B------:R-:W-:-:S15]  /*562b0*/  IMAD.MOV.U32 R8, RZ, RZ, R7 ;  /* 0x000000ffff087224 */ /* 0x000fde00078e0007 */
[----:B------:R-:W-:Y:S04]  /*562c0*/  STL.64 [R1+0x240], R16 ;  /* 0x0002401001007387 */ /* 0x000fe80000100a00 */
[----:B------:R0:W-:Y:S04]  /*562d0*/  STL.64 [R1+0x248], R18 ;  /* 0x0002481201007387 */ /* 0x0001e80000100a00 */
[----:B------:R-:W2:Y:S04]  /*562e0*/  LDL.LU R4, [R1+0x50] ;  /* 0x0000500001047983 */ /* 0x000ea80000300800 */
[----:B------:R-:W2:Y:S04]  /*562f0*/  LDL.LU R5, [R1+0x54] ;  /* 0x0000540001057983 */ /* 0x000ea80000300800 */
[----:B------:R-:W3:Y:S04]  /*56300*/  LDL.LU R6, [R1+0x58] ;  /* 0x0000580001067983 */ /* 0x000ee80000300800 */
[----:B------:R-:W3:Y:S01]  /*56310*/  LDL.LU R7, [R1+0x5c] ;  /* 0x00005c0001077983 */ /* 0x000ee20000300800 */
[----:B0-----:R-:W-:-:S02]  /*56320*/  IMAD.MOV.U32 R18, RZ, RZ, R3 ;  /* 0x000000ffff127224 */ /* 0x001fc400078e0003 */
[----:B------:R-:W-:Y:S01]  /*56330*/  IMAD.MOV.U32 R19, RZ, RZ, R2 ;  /* 0x000000ffff137224 */ /* 0x000fe200078e0002 */
[----:B---3--:R-:W-:Y:S04]  /*56340*/  STL.64 [R1+0x1f38], R6 ;  /* 0x001f380601007387 */ /* 0x008fe80000100a00 */
[----:B--2---:R0:W-:Y:S04]  /*56350*/  STL.64 [R1+0x1f30], R4 ;  /* 0x001f300401007387 */ /* 0x0041e80000100a00 */
[----:B------:R1:W-:Y:S04]  /*56360*/  STL.64 [R1+0x1f40], R18 ;  /* 0x001f401201007387 */ /* 0x0003e80000100a00 */
[----:B0-----:R-:W2:Y:S04]  /*56370*/  LDL.LU R4, [R1+0x60] ;  /* 0x0000600001047983 */ /* 0x001ea80000300800 */
[----:B------:R-:W2:Y:S04]  /*56380*/  LDL.LU R5, [R1+0x64] ;  /* 0x0000640001057983 */ /* 0x000ea80000300800 */
[----:B------:R-:W3:Y:S04]  /*56390*/  LDL.LU R6, [R1+0x68] ;  /* 0x0000680001067983 */ /* 0x000ee80000300800 */
[----:B------:R-:W3:Y:S01]  /*563a0*/  LDL.LU R7, [R1+0x6c] ;  /* 0x00006c0001077983 */ /* 0x000ee20000300800 */
[----:B-1----:R-:W-:-:S02]  /*563b0*/  IMAD.MOV.U32 R18, RZ, RZ, R27 ;  /* 0x000000ffff127224 */ /* 0x002fc400078e001b */
        /* <DEDUP_REMOVED lines=20> */
[----:B--2---:R-:W-:Y:S04]  /*56500*/  STL.64 [R1+0x1f78], R4 ;  /* 0x001f780401007387 */ /* 0x004fe80000100a00 */
[----:B------:R-:W2:Y:S04]  /*56510*/  LDL.LU.64 R26, [R1+0x188] ;  /* 0x00018800011a7983 */ /* 0x000ea80000300a00 */
[----:B--2---:R-:W-:Y:S04]  /*56520*/  STL.64 [R1+0x1fb8], R26 ;  /* 0x001fb81a01007387 */ /* 0x004fe80000100a00 */
[----:B------:R0:W-:Y:S04]  /*56530*/  STL.64 [R1+0x1f98], R18 ;  /* 0x001f981201007387 */ /* 0x0001e80000100a00 */
[----:B------:R-:W2:Y:S04]  /*56540*/  LDL.LU R16, [R1+0xa0] ;  /* 0x0000a00001107983 */ /* 0x000ea80000300800 */
[----:B------:R-:W2:Y:S04]  /*56550*/  LDL.LU R17, [R1+0xa4] ;  /* 0x0000a40001117983 */ /* 0x000ea80000300800 */
[----:B0-----:R-:W3:Y:S04]  /*56560*/  LDL.LU R18, [R1+0xa8] ;  /* 0x0000a80001127983 */ /* 0x001ee80000300800 */
[----:B------:R-:W3:Y:S04]  /*56570*/  LDL.LU R19, [R1+0xac] ;  /* 0x0000ac0001137983 */ /* 0x000ee80000300800 */
[----:B------:R-:W4:Y:S04]  /*56580*/  LDL.LU R12, [R1+0xd0] ;  /* 0x0000d000010c7983 */ /* 0x000f280000300800 */
[----:B------:R-:W4:Y:S04]  /*56590*/  LDL.LU R13, [R1+0xd4] ;  /* 0x0000d400010d7983 */ /* 0x000f280000300800 */
[----:B------:R-:W2:Y:S04]  /*565a0*/  LDL.LU R14, [R1+0xd8] ;  /* 0x0000d800010e7983 */ /* 0x000ea80000300800 */
[----:B------:R-:W2:Y:S04]  /*565b0*/  LDL.LU R15, [R1+0xdc] ;  /* 0x0000dc00010f7983 */ /* 0x000ea80000300800 */
[----:B--2---:R0:W-:Y:S04]  /*565c0*/  STL.64 [R1+0x1fe8], R14 ;  /* 0x001fe80e01007387 */ /* 0x0041e80000100a00 */
[----:B----4-:R-:W-:Y:S04]  /*565d0*/  STL.64 [R1+0x1fe0], R12 ;  /* 0x001fe00c01007387 */ /* 0x010fe80000100a00 */
[----:B0-----:R-:W2:Y:S04]  /*565e0*/  LDL.LU.64 R14, [R1+0x1b8] ;  /* 0x0001b800010e7983 */ /* 0x001ea80000300a00 */
[----:B--2---:R0:W-:Y:S04]  /*565f0*/  STL.64 [R1+0x1ff8], R14 ;  /* 0x001ff80e01007387 */ /* 0x0041e80000100a00 */
[----:B0-----:R-:W2:Y:S04]  /*56600*/  LDL.LU.64 R14, [R1+0x1c8] ;  /* 0x0001c800010e7983 */ /* 0x001ea80000300a00 */
[----:B--2---:R0:W-:Y:S04]  /*56610*/  STL.64 [R1+0x2010], R14 ;  /* 0x0020100e01007387 */ /* 0x0041e80000100a00 */
[----:B0-----:R-:W2:Y:S04]  /*56620*/  LDL.LU.64 R14, [R1+0x1d8] ;  /* 0x0001d800010e7983 */ /* 0x001ea80000300a00 */
[----:B------:R-:W4:Y:S04]  /*56630*/  LDL.LU.64 R26, [R1+0x198] ;  /* 0x00019800011a7983 */ /* 0x000f280000300a00 */
[----:B----4-:R0:W-:Y:S04]  /*56640*/  STL.64 [R1+0x1fd0], R26 ;  /* 0x001fd01a01007387 */ /* 0x0101e80000100a00 */
[----:B0-----:R-:W4:Y:S04]  /*56650*/  LDL.LU.64 R26, [R1+0x1a8] ;  /* 0x0001a800011a7983 */ /* 0x001f280000300a00 */
[----:B----4-:R0:W-:Y:S04]  /*56660*/  STL.64 [R1+0x1ff0], R26 ;  /* 0x001ff01a01007387 */ /* 0x0101e80000100a00 */
[----:B------:R-:W4:Y:S04]  /*56670*/  LDL.LU R24, [R1+0xe0] ;  /* 0x0000e00001187983 */ /* 0x000f280000300800 */
[----:B------:R-:W4:Y:S04]  /*56680*/  LDL.LU R25, [R1+0xe4] ;  /* 0x0000e40001197983 */ /* 0x000f280000300800 */
[----:B0-----:R-:W3:Y:S04]  /*56690*/  LDL.LU R26, [R1+0xe8] ;  /* 0x0000e800011a7983 */ /* 0x001ee80000300800 */
[----:B------:R-:W3:Y:S04]  /*566a0*/  LDL.LU R27, [R1+0xec] ;  /* 0x0000ec00011b7983 */ /* 0x000ee80000300800 */
[----:B---3--:R-:W-:Y:S04]  /*566b0*/  STL.64 [R1+0x2008], R26 ;  /* 0x0020081a01007387 */ /* 0x008fe80000100a00 */
[----:B----4-:R0:W-:Y:S04]  /*566c0*/  STL.64 [R1+0x2000], R24 ;  /* 0x0020001801007387 */ /* 0x0101e80000100a00 */
        /* <DEDUP_REMOVED lines=10> */
[----:B------:R-:W-:Y:S04]  /*56770*/  STL.64 [R1+0x1fb0], R18 ;  /* 0x001fb01201007387 */ /* 0x000fe80000100a00 */
[----:B------:R0:W-:Y:S04]  /*56780*/  STL.64 [R1+0x1fa8], R16 ;  /* 0x001fa81001007387 */ /* 0x0001e80000100a00 */
[----:B0-----:R-:W4:Y:S04]  /*56790*/  LDL.LU R16, [R1+0xb0] ;  /* 0x0000b00001107983 */ /* 0x001f280000300800 */
[----:B------:R-:W4:Y:S04]  /*567a0*/  LDL.LU R17, [R1+0xb4] ;  /* 0x0000b40001117983 */ /* 0x000f280000300800 */
[----:B------:R-:W4:Y:S04]  /*567b0*/  LDL.LU R18, [R1+0xb8] ;  /* 0x0000b80001127983 */ /* 0x000f280000300800 */
[----:B------:R-:W4:Y:S01]  /*567c0*/  LDL.LU R19, [R1+0xbc] ;  /* 0x0000bc0001137983 */ /* 0x000f220000300800 */
[----:B--2---:R-:W-:-:S02]  /*567d0*/  IMAD.MOV.U32 R28, RZ, RZ, R14 ;  /* 0x000000ffff1c7224 */ /* 0x004fc400078e000e */
[----:B------:R-:W-:Y:S01]  /*567e0*/  IMAD.MOV.U32 R29, RZ, RZ, R15 ;  /* 0x000000ffff1d7224 */ /* 0x000fe200078e000f */
[C---:B---3--:R-:W-:Y:S01]  /*567f0*/  HMMA.16816.F32 R24, R20.reuse, R14, R24 ;  /* 0x0000000e1418723c */ /* 0x048fe20000001818 */
[----:B----4-:R-:W-:Y:S04]  /*56800*/  STL.64 [R1+0x1fc8], R18 ;  /* 0x001fc81201007387 */ /* 0x010fe80000100a00 */
        /* <DEDUP_REMOVED lines=9> */
[----:B------:R-:W-:Y:S04]  /*568a0*/  STL [R1+0x1ed8], R8 ;  /* 0x001ed80801007387 */ /* 0x000fe80000100800 */
[----:B------:R-:W-:Y:S04]  /*568b0*/  STL [R1+0x1ed4], R0 ;  /* 0x001ed40001007387 */ /* 0x000fe80000100800 */
[----:B------:R-:W-:Y:S04]  /*568c0*/  STL.64 [R1+0x360], R24 ;  /* 0x0003601801007387 */ /* 0x000fe80000100a00 */
[----:B------:R0:W-:Y:S04]  /*568d0*/  STL.64 [R1+0x368], R26 ;  /* 0x0003681a01007387 */ /* 0x0001e80000100a00 */
[----:B0-----:R-:W4:Y:S04]  /*568e0*/  LDL.LU.64 R26, [R1+0x2020] ;  /* 0x00202000011a7983 */ /* 0x001f280000300a00 */
[----:B------:R-:W4:Y:S04]  /*568f0*/  LDL.LU.64 R24, [R1+0x2018] ;  /* 0x0020180001187983 */ /* 0x000f280000300a00 */
[----:B------:R-:W4:Y:S04]  /*56900*/  LDL.LU.64 R14, [R1+0x2010] ;  /* 0x00201000010e7983 */ /* 0x000f280000300a00 */
[----:B------:R-:W-:Y:S04]  /*56910*/  STL [R1+0x1ee0], R29 ;  /* 0x001ee01d01007387 */ /* 0x000fe80000100800 */
[----:B------:R-:W-:Y:S01]  /*56920*/  STL [R1+0x1edc], R28 ;  /* 0x001edc1c01007387 */ /* 0x000fe20000100800 */
[----:B----4-:R-:W-:Y:S06]  /*56930*/  HMMA.16816.F32 R24, R20, R14, R24 ;  /* 0x0000000e1418723c */ /* 0x010fec0000001818 */
[----:B------:R-:W-:-:S02]  /*56940*/  IMAD.MOV.U32 R8, RZ, RZ, R14 ;  /* 0x000000ffff087224 */ /* 0x000fc400078e000e */
[----:B------:R-:W-:-:S15]  /*56950*/  IMAD.MOV.U32 R0, RZ, RZ, R15 ;  /* 0x000000ffff007224 */ /* 0x000fde00078e000f */
        /* <DEDUP_REMOVED lines=17> */
[----:B----4-:R-:W-:-:S15]  /*56a70*/  HMMA.16816.F32 R12, R20, R26, R12 ;  /* 0x0000001a140c723c */ /* 0x010fde000000180c */
[----:B------:R-:W-:-:S08]  /*56a80*/  NOP ;  /* 0x0000000000007918 */ /* 0x000fd00000000000 */
[----:B------:R0:W-:Y:S04]  /*56a90*/  STL.64 [R1+0x1e0], R12 ;  /* 0x0001e00c01007387 */ /* 0x0001e80000100a00 */
[----:B------:R1:W-:Y:S01]  /*56aa0*/  STL.64 [R1+0x1e8], R14 ;  /* 0x0001e80e01007387 */ /* 0x0003e20000100a00 */
[----:B0-----:R-:W-:-:S03]  /*56ab0*/  IMAD.MOV.U32 R13, RZ, RZ, R26 ;  /* 0x000000ffff0d7224 */ /* 0x001fc600078e001a */
[----:B-1----:R-:W4:Y:S01]  /*56ac0*/  LDL.LU.64 R14, [R1+0x1fd8] ;  /* 0x001fd800010e7983 */ /* 0x002f220000300a00 */
[----:B------:R-:W-:-:S03]  /*56ad0*/  IMAD.MOV.U32 R12, RZ, RZ, R27 ;  /* 0x000000ffff0c7224 */ /* 0x000fc600078e001b */
[----:B------:R-:W2:Y:S02]  /*56ae0*/  LDL.LU.64 R26, [R1+0x1fd0] ;  /* 0x001fd000011a7983 */ /* 0x000ea40000300a00 */
[----:B--2---:R-:W-:Y:S06]  /*56af0*/  HMMA.16816.F32 R16, R20, R26, R16 ;  /* 0x0000001a1410723c */ /* 0x004fec0000001810 */
[----:B------:R-:W-:Y:S02]  /*56b00*/  IMAD.MOV.U32 R0, RZ, RZ, R26 ;  /* 0x000000ffff007224 */ /* 0x000fe400078e001a */
[----:B------:R-:W-:-:S15]  /*56b10*/  IMAD.MOV.U32 R8, RZ, RZ, R27 ;  /* 0x000000ffff087224 */ /* 0x000fde00078e001b */
[----:B------:R-:W-:Y:S04]  /*56b20*/  STL.64 [R1+0x3e0], R16 ;  /* 0x0003e01001007387 */ /* 0x000fe80000100a00 */
[----:B------:R0:W-:Y:S04]  /*56b30*/  STL.64 [R1+0x3e8], R18 ;  /* 0x0003e81201007387 */ /* 0x0001e80000100a00 */
[----:B0-----:R-:W2:Y:S04]  /*56b40*/  LDL.LU.64 R18, [R1+0x1fc8] ;  /* 0x001fc80001127983 */ /* 0x001ea80000300a00 */
[----:B------:R-:W2:Y:S04]  /*56b50*/  LDL.LU.64 R16, [R1+0x1fc0] ;  /* 0x001fc00001107983 */ /* 0x000ea80000300a00 */
[----:B------:R-:W2:Y:S02]  /*56b60*/  LDL.LU.64 R26, [R1+0x1fb8] ;  /* 0x001fb800011a7983 */ /* 0x000ea40000300a00 */
        /* <DEDUP_REMOVED lines=9> */
[----:B------:R-:W3:Y:S04]  /*56c00*/  LDL.LU.64 R18, [R1+0x1f98] ;  /* 0x001f980001127983 */ /* 0x000ee80000300a00 */
[----:B------:R-:W-:-:S02]  /*56c10*/  IMAD.MOV.U32 R2, RZ, RZ, R26 ;  /* 0x000000ffff027224 */ /* 0x000fc400078e001a */
[----:B------:R-:W-:-:S15]  /*56c20*/  IMAD.MOV.U32 R3, RZ, RZ, R27 ;  /* 0x000000ffff037224 */ /* 0x000fde00078e001b */
[----:B------:R-:W-:Y:S04]  /*56c30*/  STL.64 [R1+0x340], R20 ;  /* 0x0003401401007387 */ /* 0x000fe80000100a00 */
[----:B------:R0:W-:Y:S04]  /*56c40*/  STL.64 [R1+0x348], R22 ;  /* 0x0003481601007387 */ /* 0x0001e80000100a00 */
[----:B------:R-:W3:Y:S04]  /*56c50*/  LDL.LU.64 R26, [R1+0x1f90] ;  /* 0x001f9000011a7983 */ /* 0x000ee80000300a00 */
[----:B------:R-:W3:Y:S04]  /*56c60*/  LDL.LU.64 R24, [R1+0x1f88] ;  /* 0x001f880001187983 */ /* 0x000ee80000300a00 */
[----:B0-----:R-:W2:Y:S01]  /*56c70*/  LDL R23, [R1+0x69c] ;  /* 0x00069c0001177983 */ /* 0x001ea20000100800 */
[----:B---3--:R-:W-:Y:S03]  /*56c80*/  HMMA.16816.F32 R16, R24, R18, R4 ;  /* 0x000000121810723c */ /* 0x008fe60000001804 */
[----:B------:R-:W3:Y:S04]  /*56c90*/  LDL.LU.64 R6, [R1+0x1f80] ;  /* 0x001f800001067983 */ /* 0x000ee80000300a00 */
[----:B------:R-:W3:-:S15]  /*56ca0*/  LDL.LU.64 R4, [R1+0x1f78] ;  /* 0x001f780001047983 */ /* 0x000ede0000300a00 */
[----:B------:R-:W-:-:S01]  /*56cb0*/  NOP ;  /* 0x0000000000007918 */ /* 0x000fc20000000000 */
[----:B------:R-:W-:Y:S04]  /*56cc0*/  STL.64 [R1+0x330], R16 ;  /* 0x0003301001007387 */ /* 0x000fe80000100a00 */
        /* <DEDUP_REMOVED lines=20> */
[----:B------:R0:W-:Y:S04]  /*56e10*/  STL.64 [R1+0x300], R16 ;  /* 0x0003001001007387 */ /* 0x0001e80000100a00 */
[----:B------:R-:W-:Y:S04]  /*56e20*/  STL.64 [R1+0x308], R18 ;  /* 0x0003081201007387 */ /* 0x000fe80000100a00 */
[----:B0-----:R-:W2:Y:S01]  /*56e30*/  LDL.LU.64 R16, [R1+0x1f28] ;  /* 0x001f280001107983 */ /* 0x001ea20000300a00 */
[----:B---3--:R-:W-:-:S15]  /*56e40*/  HMMA.16816.F32 R4, R24, R10, R4 ;  /* 0x0000000a1804723c */ /* 0x008fde0000001804 */
[----:B------:R-:W-:-:S08]  /*56e50*/  NOP ;  /* 0x0000000000007918 */ /* 0x000fd00000000000 */
[----:B------:R-:W-:Y:S04]  /*56e60*/  STL.64 [R1+0x2f0], R4 ;  /* 0x0002f00401007387 */ /* 0x000fe80000100a00 */
[----:B------:R0:W-:Y:S04]  /*56e70*/  STL.64 [R1+0x2f8], R6 ;  /* 0x0002f80601007387 */ /* 0x0001e80000100a00 */
[----:B0-----:R-:W4:Y:S04]  /*56e80*/  LDL.LU.64 R6, [R1+0x1f20] ;  /* 0x001f200001067983 */ /* 0x001f280000300a00 */
[----:B------:R-:W4:Y:S04]  /*56e90*/  LDL.LU.64 R4, [R1+0x1f18] ;  /* 0x001f180001047983 */ /* 0x000f280000300a00 */
[----:B------:R-:W-:Y:S04]  /*56ea0*/  STL.64 [R1+0x1f08], R26 ;  /* 0x001f081a01007387 */ /* 0x000fe80000100a00 */
[----:B------:R-:W-:Y:S01]  /*56eb0*/  STL.64 [R1+0x1f00], R24 ;  /* 0x001f001801007387 */ /* 0x000fe20000100a00 */
[----:B----4-:R-:W-:-:S15]  /*56ec0*/  HMMA.16816.F32 R4, R24, R14, R4 ;  /* 0x0000000e1804723c */ /* 0x010fde0000001804 */
[----:B------:R-:W-:-:S08]  /*56ed0*/  NOP ;  /* 0x0000000000007918 */ /* 0x000fd00000000000 */
[----:B------:R-:W-:Y:S04]  /*56ee0*/  STL.64 [R1+0x160], R4 ;  /* 0x0001600401007387 */ /* 0x000fe80000100a00 */
[----:B------:R2:W-:Y:S02]  /*56ef0*/  STL.64 [R1+0x168], R6 ;  /* 0x0001680601007387 */ /* 0x0005e40000100a00 */
[----:B--2---:R-:W-:Y:S02]  /*56f00*/  IMAD.MOV.U32 R6, RZ, RZ, R17 ;  /* 0x000000ffff067224 */ /* 0x004fe400078e0011 */
[----:B------:R-:W-:Y:S02]  /*56f10*/  IMAD.MOV.U32 R7, RZ, RZ, R16 ;  /* 0x000000ffff077224 */ /* 0x000fe400078e0010 */
[----:B------:R-:W0:Y:S04]  /*56f20*/  LDSM.16.MT88.4 R16, [R23+UR5+0x21800] ;  /* 0x021800051710783b */ /* 0x000e280008004200 */
[----:B------:R1:W-:Y:S04]  /*56f30*/  STL.64 [R1+0x1ef8], R12 ;  /* 0x001ef80c01007387 */ /* 0x0003e80000100a00 */
[----:B-1----:R-:W2:Y:S04]  /*56f40*/  LDL.LU R12, [R1+0x260] ;  /* 0x00026000010c7983 */ /* 0x002ea80000300800 */
[----:B------:R-:W2:Y:S04]  /*56f50*/  LDL.LU R13, [R1+0x264] ;  /* 0x00026400010d7983 */ /* 0x000ea80000300800 */
[----:B------:R-:W2:Y:S04]  /*56f60*/  LDL.LU R14, [R1+0x268] ;  /* 0x00026800010e7983 */ /* 0x000ea80000300800 */
[----:B------:R-:W2:Y:S04]  /*56f70*/  LDL.LU R15, [R1+0x26c] ;  /* 0x00026c00010f7983 */ /* 0x000ea80000300800 */
[----:B0-----:R0:W-:Y:S04]  /*56f80*/  STL.64 [R1+0x1e08], R18 ;  /* 0x001e081201007387 */ /* 0x0011e80000100a00 */
[----:B------:R-:W-:Y:S01]  /*56f90*/  STL.64 [R1+0x1e00], R16 ;  /* 0x001e001001007387 */ /* 0x000fe20000100a00 */
[----:B0-----:R-:W-:-:S03]  /*56fa0*/  IMAD.MOV.U32 R18, RZ, RZ, R9 ;  /* 0x000000ffff127224 */ /* 0x001fc600078e0009 */
[----:B------:R-:W3:Y:S04]  /*56fb0*/  LDL.LU R9, [R1+0x1f10] ;  /* 0x001f100001097983 */ /* 0x000ee80000300800 */
[----:B------:R-:W2:Y:S04]  /*56fc0*/  LDL.LU R19, [R1+0x4c] ;  /* 0x00004c0001137983 */ /* 0x000ea80000300800 */
[----:B------:R0:W-:Y:S04]  /*56fd0*/  STL [R1+0x1df8], R23 ;  /* 0x001df81701007387 */ /* 0x0001e80000100800 */
[----:B------:R-:W4:Y:S04]  /*56fe0*/  LDL.LU R20, [R1+0x280] ;  /* 0x0002800001147983 */ /* 0x000f280000300800 */
[----:B------:R-:W4:Y:S04]  /*56ff0*/  LDL.LU R21, [R1+0x284] ;  /* 0x0002840001157983 */ /* 0x000f280000300800 */
[----:B------:R-:W4:Y:S04]  /*57000*/  LDL.LU R22, [R1+0x288] ;  /* 0x0002880001167983 */ /* 0x000f280000300800 */
[----:B0-----:R-:W4:Y:S04]  /*57010*/  LDL.LU R23, [R1+0x28c] ;  /* 0x00028c0001177983 */ /* 0x001f280000300800 */
[----:B---3--:R-:W0:Y:S04]  /*57020*/  LDSM.16.M88.4 R24, [R9+UR5+0x80] ;  /* 0x000080050918783b */ /* 0x008e280008000200 */
        /* <DEDUP_REMOVED lines=8> */
[----:B------:R-:W2:-:S15]  /*570b0*/  LDL.LU.64 R12, [R1+0x1ef8] ;  /* 0x001ef800010c7983 */ /* 0x000e9e0000300a00 */
[----:B------:R-:W-:-:S06]  /*570c0*/  NOP ;  /* 0x0000000000007918 */ /* 0x000fcc0000000000 */
[----:B------:R-:W-:Y:S04]  /*570d0*/  STL.64 [R1+0x2e0], R16 ;  /* 0x0002e01001007387 */ /* 0x000fe80000100a00 */
        /* <DEDUP_REMOVED lines=29> */
[----:B0-----:R0:W-:Y:S04]  /*572b0*/  STL.64 [R1+0x20], R16 ;  /* 0x0000201001007387 */ /* 0x0011e80000100a00 */
[----:B------:R1:W-:Y:S04]  /*572c0*/  STL.64 [R1+0x28], R18 ;  /* 0x0000281201007387 */ /* 0x0003e80000100a00 */
[----:B0-----:R-:W3:Y:S04]  /*572d0*/  LDL.LU R16, [R1+0x230] ;  /* 0x0002300001107983 */ /* 0x001ee80000300800 */
[----:B------:R-:W3:Y:S04]  /*572e0*/  LDL.LU R17, [R1+0x234] ;  /* 0x0002340001117983 */ /* 0x000ee80000300800 */
[----:B-1----:R-:W2:Y:S04]  /*572f0*/  LDL.LU R18, [R1+0x238] ;  /* 0x0002380001127983 */ /* 0x002ea80000300800 */
[----:B------:R-:W2:Y:S01]  /*57300*/  LDL.LU R19, [R1+0x23c] ;  /* 0x00023c0001137983 */ /* 0x000ea20000300800 */
[----:B----4-:R-:W-:Y:S03]  /*57310*/  HMMA.16816.F32 R20, R24, R6, R20 ;  /* 0x000000061814723c */ /* 0x010fe60000001814 */
[----:B------:R-:W-:Y:S04]  /*57320*/  LDSM.16.M88.4 R4, [R9+UR5+0x1a080] ;  /* 0x01a080050904783b */ /* 0x000fe80008000200 */
[----:B--2---:R0:W-:Y:S04]  /*57330*/  STL.64 [R1+0x1e18], R18 ;  /* 0x001e181201007387 */ /* 0x0041e80000100a00 */
[----:B---3--:R-:W-:Y:S01]  /*57340*/  STL.64 [R1+0x1e10], R16 ;  /* 0x001e101001007387 */ /* 0x008fe20000100a00 */
[----:B0-----:R-:W-:-:S02]  /*57350*/  IMAD.MOV.U32 R18, RZ, RZ, R28 ;  /* 0x000000ffff127224 */ /* 0x001fc400078e001c */
[----:B------:R-:W-:Y:S01]  /*57360*/  IMAD.MOV.U32 R19, RZ, RZ, R29 ;  /* 0x000000ffff137224 */ /* 0x000fe200078e001d */
[----:B------:R-:W2:Y:S04]  /*57370*/  LDL.LU R28, [R1+0x1ef0] ;  /* 0x001ef000011c7983 */ /* 0x000ea80000300800 */
[----:B------:R-:W3:Y:S04]  /*57380*/  LDL.LU R29, [R1+0x1eec] ;  /* 0x001eec00011d7983 */ /* 0x000ee80000300800 */
[----:B------:R-:W-:Y:S04]  /*57390*/  STL.64 [R1+0x1e28], R18 ;  /* 0x001e281201007387 */ /* 0x000fe80000100a00 */
[----:B------:R-:W0:Y:S04]  /*573a0*/  LDSM.16.M88.4 R16, [R9+UR5+0x18080] ;  /* 0x018080050910783b */ /* 0x000e280008000200 */
[----:B0-----:R-:W-:Y:S04]  /*573b0*/  STL.64 [R1+0x10], R16 ;  /* 0x0000101001007387 */ /* 0x001fe80000100a00 */
[----:B------:R0:W-:Y:S04]  /*573c0*/  STL.64 [R1+0x18], R18 ;  /* 0x0000181201007387 */ /* 0x0001e80000100a00 */
[----:B------:R-:W-:Y:S04]  /*573d0*/  STL.64 [R1+0x140], R20 ;  /* 0x0001401401007387 */ /* 0x000fe80000100a00 */
[----:B------:R-:W-:Y:S01]  /*573e0*/  STL.64 [R1+0x148], R22 ;  /* 0x0001481601007387 */ /* 0x000fe20000100a00 */
[----:B0-----:R-:W-:-:S02]  /*573f0*/  IMAD.MOV.U32 R18, RZ, RZ, R0 ;  /* 0x000000ffff127224 */ /* 0x001fc400078e0000 */
[----:B------:R-:W-:Y:S01]  /*57400*/  IMAD.MOV.U32 R19, RZ, RZ, R8 ;  /* 0x000000ffff137224 */ /* 0x000fe200078e0008 */
[----:B------:R-:W4:Y:S04]  /*57410*/  LDL.LU R0, [R1+0x1ee8] ;  /* 0x001ee80001007983 */ /* 0x000f280000300800 */
[----:B------:R-:W-:Y:S04]  /*57420*/  STL.64 [R1], R4 ;  /* 0x0000000401007387 */ /* 0x000fe80000100a00 */
[----:B------:R-:W-:Y:S04]  /*57430*/  STL.64 [R1+0x8], R6 ;  /* 0x0000080601007387 */ /* 0x000fe80000100a00 */
[----:B------:R-:W4:Y:S04]  /*57440*/  LDL.LU R8, [R1+0x1ee4] ;  /* 0x001ee40001087983 */ /* 0x000f280000300800 */
[----:B------:R0:W-:Y:S02]  /*57450*/  STL.64 [R1+0x1e40], R18 ;  /* 0x001e401201007387 */ /* 0x0001e40000100a00 */
[----:B0-----:R-:W-:-:S02]  /*57460*/  IMAD.MOV.U32 R18, RZ, RZ, R13 ;  /* 0x000000ffff127224 */ /* 0x001fc400078e000d */
[----:B------:R-:W-:Y:S02]  /*57470*/  IMAD.MOV.U32 R19, RZ, RZ, R12 ;  /* 0x000000ffff137224 */ /* 0x000fe400078e000c */
[----:B------:R-:W0:Y:S04]  /*57480*/  LDSM.16.M88.4 R12, [R9+UR5+0x1c080] ;  /* 0x01c08005090c783b */ /* 0x000e280008000200 */
[----:B------:R-:W-:Y:S04]  /*57490*/  STL.64 [R1+0x1e58], R18 ;  /* 0x001e581201007387 */ /* 0x000fe80000100a00 */
[----:B0-----:R-:W-:Y:S04]  /*574a0*/  STL [R1+0x1d08], R14 ;  /* 0x001d080e01007387 */ /* 0x001fe80000100800 */
[----:B------:R-:W-:Y:S04]  /*574b0*/  STL [R1+0x1d04], R15 ;  /* 0x001d040f01007387 */ /* 0x000fe80000100800 */
[----:B------:R0:W-:Y:S04]  /*574c0*/  STL.64 [R1+0x1e20], R12 ;  /* 0x001e200c01007387 */ /* 0x0001e80000100a00 */
[----:B0-----:R-:W4:Y:S04]  /*574d0*/  LDL.LU R12, [R1+0x2b0] ;  /* 0x0002b000010c7983 */ /* 0x001f280000300800 */
[----:B------:R-:W4:Y:S04]  /*574e0*/  LDL.LU R13, [R1+0x2b4] ;  /* 0x0002b400010d7983 */ /* 0x000f280000300800 */
[----:B------:R-:W4:Y:S04]  /*574f0*/  LDL.LU R14, [R1+0x2b8] ;  /* 0x0002b800010e7983 */ /* 0x000f280000300800 */
[----:B------:R-:W4:Y:S01]  /*57500*/  LDL.LU R15, [R1+0x2bc] ;  /* 0x0002bc00010f7983 */ /* 0x000f220000300800 */
[----:B--2---:R-:W-:-:S02]  /*57510*/  IMAD.MOV.U32 R19, RZ, RZ, R28 ;  /* 0x000000ffff137224 */ /* 0x004fc400078e001c */
[----:B---3--:R-:W-:Y:S02]  /*57520*/  IMAD.MOV.U32 R18, RZ, RZ, R29 ;  /* 0x000000ffff127224 */ /* 0x008fe400078e001d */
[----:B------:R-:W2:Y:S04]  /*57530*/  LDL.LU R29, [R1+0x1ee0] ;  /* 0x001ee000011d7983 */ /* 0x000ea80000300800 */
[----:B------:R-:W3:Y:S04]  /*57540*/  LDL.LU R28, [R1+0x1edc] ;  /* 0x001edc00011c7983 */ /* 0x000ee80000300800 */
[----:B------:R-:W-:Y:S04]  /*57550*/  STL.64 [R1+0x1e70], R18 ;  /* 0x001e701201007387 */ /* 0x000fe80000100a00 */
[----:B----4-:R-:W-:Y:S04]  /*57560*/  STL.64 [R1+0x1e38], R14 ;  /* 0x001e380e01007387 */ /* 0x010fe80000100a00 */
[----:B------:R0:W-:Y:S04]  /*57570*/  STL.64 [R1+0x1e30], R12 ;  /* 0x001e300c01007387 */ /* 0x0001e80000100a00 */
[----:B0-----:R-:W4:Y:S04]  /*57580*/  LDL.LU R12, [R1+0x2c0] ;  /* 0x0002c000010c7983 */ /* 0x001f280000300800 */
[----:B------:R-:W4:Y:S04]  /*57590*/  LDL.LU R13, [R1+0x2c4] ;  /* 0x0002c400010d7983 */ /* 0x000f280000300800 */
[----:B------:R-:W2:Y:S04]  /*575a0*/  LDL.LU R14, [R1+0x2c8] ;  /* 0x0002c800010e7983 */ /* 0x000ea80000300800 */
[----:B------:R-:W2:Y:S01]  /*575b0*/  LDL.LU R15, [R1+0x2cc] ;  /* 0x0002cc00010f7983 */ /* 0x000ea20000300800 */
[----:B------:R-:W-:-:S02]  /*575c0*/  IMAD.MOV.U32 R18, RZ, RZ, R8 ;  /* 0x000000ffff127224 */ /* 0x000fc400078e0008 */
        /* <DEDUP_REMOVED lines=19> */
[----:B------:R-:W3:Y:S04]  /*57700*/  LDL R22, [R1+0x6ac] ;  /* 0x0006ac0001167983 */ /* 0x000ee80000100800 */
[----:B----4-:R-:W-:Y:S04]  /*57710*/  STL.64 [R1+0x1e68], R14 ;  /* 0x001e680e01007387 */ /* 0x010fe80000100a00 */
[----:B--2---:R0:W-:Y:S04]  /*57720*/  STL.64 [R1+0x1e60], R12 ;  /* 0x001e600c01007387 */ /* 0x0041e80000100a00 */
[----:B0-----:R-:W2:Y:S04]  /*57730*/  LDL.LU R12, [R1+0x390] ;  /* 0x00039000010c7983 */ /* 0x001ea80000300800 */
[----:B------:R-:W2:Y:S04]  /*57740*/  LDL.LU R13, [R1+0x394] ;  /* 0x00039400010d7983 */ /* 0x000ea80000300800 */
[----:B------:R-:W4:Y:S04]  /*57750*/  LDL.LU R14, [R1+0x398] ;  /* 0x00039800010e7983 */ /* 0x000f280000300800 */
[----:B------:R-:W4:Y:S04]  /*57760*/  LDL.LU R15, [R1+0x39c] ;  /* 0x00039c00010f7983 */ /* 0x000f280000300800 */
[----:B---3--:R-:W-:Y:S04]  /*57770*/  LDSM.16.MT88.4 R4, [R22+UR5+0x21800] ;  /* 0x021800051604783b */ /* 0x008fe80008004200 */
[----:B----4-:R-:W-:Y:S04]  /*57780*/  STL.64 [R1+0x1e80], R14 ;  /* 0x001e800e01007387 */ /* 0x010fe80000100a00 */
[----:B--2---:R0:W-:Y:S04]  /*57790*/  STL.64 [R1+0x1e78], R12 ;  /* 0x001e780c01007387 */ /* 0x0041e80000100a00 */
[----:B0-----:R-:W2:Y:S04]  /*577a0*/  LDL.LU R12, [R1+0x3a0] ;  /* 0x0003a000010c7983 */ /* 0x001ea80000300800 */
[----:B------:R-:W2:Y:S04]  /*577b0*/  LDL.LU R13, [R1+0x3a4] ;  /* 0x0003a400010d7983 */ /* 0x000ea80000300800 */
[----:B------:R-:W3:Y:S01]  /*577c0*/  LDL.LU R14, [R1+0x3a8] ;  /* 0x0003a800010e7983 */ /* 0x000ee20000300800 */
[----:B------:R-:W-:-:S03]  /*577d0*/  IMAD.MOV.U32 R15, RZ, RZ, R8 ;  /* 0x000000ffff0f7224 */ /* 0x000fc600078e0008 */
        /* <DEDUP_REMOVED lines=11> */
[----:B------:R-:W2:Y:S01]  /*57890*/  LDL.LU R14, [R1+0x3c8] ;  /* 0x0003c800010e7983 */ /* 0x000ea20000300800 */
[----:B----4-:R-:W-:-:S03]  /*578a0*/  IMAD.MOV.U32 R15, RZ, RZ, R8 ;  /* 0x000000ffff0f7224 */ /* 0x010fc600078e0008 */
[----:B------:R-:W0:Y:S04]  /*578b0*/  LDSM.16.M88.4 R8, [R9+UR5+0x1e080] ;  /* 0x01e080050908783b */ /* 0x000e280008000200 */
[----:B0-----:R-:W-:Y:S04]  /*578c0*/  STL [R1+0x1cf4], R8 ;  /* 0x001cf40801007387 */ /* 0x001fe80000100800 */
[----:B------:R-:W-:Y:S04]  /*578d0*/  STL [R1+0x1cf0], R9 ;  /* 0x001cf00901007387 */ /* 0x000fe80000100800 */
[----:B------:R0:W-:Y:S04]  /*578e0*/  STL [R1+0x1c0c], R10 ;  /* 0x001c0c0a01007387 */ /* 0x0001e80000100800 */
[----:B------:R1:W-:Y:S01]  /*578f0*/  STL [R1+0x1c08], R11 ;  /* 0x001c080b01007387 */ /* 0x0003e20000100800 */
[----:B0-----:R-:W-:-:S02]  /*57900*/  IMAD.MOV.U32 R10, RZ, RZ, R2 ;  /* 0x000000ffff0a7224 */ /* 0x001fc400078e0002 */
[----:B-1----:R-:W-:Y:S01]  /*57910*/  IMAD.MOV.U32 R11, RZ, RZ, R3 ;  /* 0x000000ffff0b7224 */ /* 0x002fe200078e0003 */
[----:B------:R-:W3:Y:S04]  /*57920*/  LDL.LU R2, [R1+0x1ebc] ;  /* 0x001ebc0001027983 */ /* 0x000ee80000300800 */
[----:B------:R-:W4:Y:S04]  /*57930*/  LDL.LU R3, [R1+0x1eb8] ;  /* 0x001eb80001037983 */ /* 0x000f280000300800 */
[----:B------:R-:W3:Y:S04]  /*57940*/  LDL.LU R20, [R1+0x210] ;  /* 0x0002100001147983 */ /* 0x000ee80000300800 */
[----:B------:R-:W3:Y:S04]  /*57950*/  LDL.LU R21, [R1+0x214] ;  /* 0x0002140001157983 */ /* 0x000ee80000300800 */
[----:B------:R-:W3:Y:S04]  /*57960*/  LDL.LU R22, [R1+0x218] ;  /* 0x0002180001167983 */ /* 0x000ee80000300800 */
[----:B------:R-:W3:Y:S04]  /*57970*/  LDL.LU R23, [R1+0x21c] ;  /* 0x00021c0001177983 */ /* 0x000ee80000300800 */
[----:B------:R-:W-:Y:S04]  /*57980*/  STL [R1+0x1d0c], R4 ;  /* 0x001d0c0401007387 */ /* 0x000fe80000100800 */
[----:B------:R0:W-:Y:S04]  /*57990*/  STL [R1+0x1d00], R5 ;  /* 0x001d000501007387 */ /* 0x0001e80000100800 */
[----:B------:R-:W-:Y:S04]  /*579a0*/  STL [R1+0x1cfc], R6 ;  /* 0x001cfc0601007387 */ /* 0x000fe80000100800 */
[----:B------:R-:W-:Y:S04]  /*579b0*/  STL [R1+0x1cf8], R7 ;  /* 0x001cf80701007387 */ /* 0x000fe80000100800 */
[----:B0-----:R-:W3:Y:S01]  /*579c0*/  LDL.LU.64 R4, [R1+0xc0] ;  /* 0x0000c00001047983 */ /* 0x001ee20000300a00 */
        /* <DEDUP_REMOVED lines=47> */
[----:B0-----:R-:W4:Y:S04]  /*57cc0*/  LDL.LU.64 R18, [R1+0x1e18] ;  /* 0x001e180001127983 */ /* 0x001f280000300a00 */
[----:B------:R-:W4:Y:S02]  /*57cd0*/  LDL.LU.64 R16, [R1+0x1e10] ;  /* 0x001e100001107983 */ /* 0x000f240000300a00 */
[----:B----4-:R-:W-:Y:S02]  /*57ce0*/  HMMA.16816.F32 R24, R24, R10, R16 ;  /* 0x0000000a1818723c */ /* 0x010fe40000001810 */
[----:B------:R-:W4:Y:S04]  /*57cf0*/  LDL.LU.64 R18, [R1+0x1e08] ;  /* 0x001e080001127983 */ /* 0x000f280000300a00 */
[----:B------:R-:W4:-:S15]  /*57d00*/  LDL.LU.64 R16, [R1+0x1e00] ;  /* 0x001e000001107983 */ /* 0x000f1e0000300a00 */
[----:B------:R-:W-:-:S03]  /*57d10*/  NOP ;  /* 0x0000000000007918 */ /* 0x000fc60000000000 */
[----:B------:R-:W-:Y:S02]  /*57d20*/  IMAD.MOV.U32 R11, RZ, RZ, R27 ;  /* 0x000000ffff0b7224 */ /* 0x000fe400078e001b */
[----:B------:R-:W-:Y:S01]  /*57d30*/  IMAD.MOV.U32 R10, RZ, RZ, R26 ;  /* 0x000000ffff0a7224 */ /* 0x000fe200078e001a */
[----:B------:R0:W-:Y:S04]  /*57d40*/  STL.64 [R1+0x1d0], R24 ;  /* 0x0001d01801007387 */ /* 0x0001e80000100a00 */
[----:B0-----:R-:W4:Y:S04]  /*57d50*/  LDL.LU.64 R24, [R1+0xd0] ;  /* 0x0000d00001187983 */ /* 0x001f280000300a00 */
[----:B------:R-:W-:Y:S04]  /*57d60*/  STL [R1+0x1d14], R11 ;  /* 0x001d140b01007387 */ /* 0x000fe80000100800 */
[----:B------:R0:W-:Y:S04]  /*57d70*/  STL [R1+0x1d10], R10 ;  /* 0x001d100a01007387 */ /* 0x0001e80000100800 */
[----:B------:R-:W4:Y:S04]  /*57d80*/  LDL.LU R8, [R1+0x220] ;  /* 0x0002200001087983 */ /* 0x000f280000300800 */
[----:B------:R-:W4:Y:S04]  /*57d90*/  LDL.LU R9, [R1+0x224] ;  /* 0x0002240001097983 */ /* 0x000f280000300800 */
[----:B0-----:R-:W4:Y:S04]  /*57da0*/  LDL.LU R10, [R1+0x228] ;  /* 0x00022800010a7983 */ /* 0x001f280000300800 */
[----:B------:R-:W4:Y:S02]  /*57db0*/  LDL.LU R11, [R1+0x22c] ;  /* 0x00022c00010b7983 */ /* 0x000f240000300800 */
[----:B----4-:R-:W-:-:S15]  /*57dc0*/  HMMA.16816.F32 R8, R16, R24, R8 ;  /* 0x000000181008723c */ /* 0x010fde0000001808 */
[----:B------:R-:W-:-:S08]  /*57dd0*/  NOP ;  /* 0x0000000000007918 */ /* 0x000fd00000000000 */
[----:B------:R0:W-:Y:S04]  /*57de0*/  STL.64 [R1+0x2c0], R8 ;  /* 0x0002c00801007387 */ /* 0x0001e80000100a00 */
[----:B------:R-:W-:Y:S01]  /*57df0*/  STL.64 [R1+0x2c8], R10 ;  /* 0x0002c80a01007387 */ /* 0x000fe20000100a00 */
[----:B0-----:R-:W-:Y:S02]  /*57e00*/  IMAD.MOV.U32 R8, RZ, RZ, R24 ;  /* 0x000000ffff087224 */ /* 0x001fe400078e0018 */
[----:B------:R-:W-:-:S05]  /*57e10*/  IMAD.MOV.U32 R9, RZ, RZ, R25 ;  /* 0x000000ffff097224 */ /* 0x000fca00078e0019 */
[----:B------:R0:W-:Y:S04]  /*57e20*/  STL.64 [R1+0x1de0], R8 ;  /* 0x001de00801007387 */ /* 0x0001e80000100a00 */
[----:B0-----:R-:W4:Y:S04]  /*57e30*/  LDL.LU.64 R8, [R1+0xb0] ;  /* 0x0000b00001087983 */ /* 0x001f280000300a00 */
[----:B------:R-:W2:Y:S01]  /*57e40*/  LDL.64 R24, [R1+0x90] ;  /* 0x0000900001187983 */ /* 0x000ea20000100a00 */
[----:B---3--:R-:W-:Y:S03]  /*57e50*/  HMMA.16816.F32 R20, R16, R4, R20 ;  /* 0x000000041014723c */ /* 0x008fe60000001814 */
[----:B--2---:R0:W-:Y:S04]  /*57e60*/  STL.64 [R1+0x1dd8], R24 ;  /* 0x001dd81801007387 */ /* 0x0041e80000100a00 */
[----:B0-----:R-:W2:Y:S04]  /*57e70*/  LDL.LU R24, [R1+0x290] ;  /* 0x0002900001187983 */ /* 0x001ea80000300800 */
[----:B------:R-:W2:Y:S04]  /*57e80*/  LDL.LU R25, [R1+0x294] ;  /* 0x0002940001197983 */ /* 0x000ea80000300800 */
[----:B------:R-:W3:Y:S04]  /*57e90*/  LDL.LU R26, [R1+0x298] ;  /* 0x00029800011a7983 */ /* 0x000ee80000300800 */
[----:B------:R-:W3:Y:S04]  /*57ea0*/  LDL.LU R27, [R1+0x29c] ;  /* 0x00029c00011b7983 */ /* 0x000ee80000300800 */
[----:B---3--:R0:W-:Y:S04]  /*57eb0*/  STL.64 [R1+0x1df0], R26 ;  /* 0x001df01a01007387 */ /* 0x0081e80000100a00 */
[----:B--2---:R1:W-:Y:S01]  /*57ec0*/  STL.64 [R1+0x1de8], R24 ;  /* 0x001de81801007387 */ /* 0x0043e20000100a00 */
[----:B0-----:R-:W-:-:S03]  /*57ed0*/  IMAD.MOV.U32 R27, RZ, RZ, R0 ;  /* 0x000000ffff1b7224 */ /* 0x001fc600078e0000 */
[----:B-1----:R-:W4:Y:S04]  /*57ee0*/  LDL.LU R24, [R1+0x2a0] ;  /* 0x0002a00001187983 */ /* 0x002f280000300800 */
[----:B------:R-:W-:Y:S01]  /*57ef0*/  STL [R1+0x2b0], R20 ;  /* 0x0002b01401007387 */ /* 0x000fe20000100800 */
[----:B------:R-:W-:-:S03]  /*57f00*/  IMAD.MOV.U32 R0, RZ, RZ, R23 ;  /* 0x000000ffff007224 */ /* 0x000fc600078e0017 */
[----:B------:R-:W2:Y:S01]  /*57f10*/  LDL.LU R23, [R1+0x1df8] ;  /* 0x001df80001177983 */ /* 0x000ea20000300800 */
[----:B------:R-:W-:Y:S02]  /*57f20*/  IMAD.MOV.U32 R25, RZ, RZ, R3 ;  /* 0x000000ffff197224 */ /* 0x000fe400078e0003 */
[----:B------:R-:W-:Y:S02]  /*57f30*/  IMAD.MOV.U32 R26, RZ, RZ, R2 ;  /* 0x000000ffff1a7224 */ /* 0x000fe400078e0002 */
[----:B------:R-:W-:Y:S02]  /*57f40*/  IMAD.MOV.U32 R3, RZ, RZ, R21 ;  /* 0x000000ffff037224 */ /* 0x000fe400078e0015 */
[----:B------:R-:W-:Y:S01]  /*57f50*/  IMAD.MOV.U32 R2, RZ, RZ, R22 ;  /* 0x000000ffff027224 */ /* 0x000fe200078e0016 */
[----:B------:R-:W-:Y:S04]  /*57f60*/  STL [R1+0x1bd0], R0 ;  /* 0x001bd00001007387 */ /* 0x000fe80000100800 */
[----:B------:R-:W-:Y:S04]  /*57f70*/  STL [R1+0x1bcc], R2 ;  /* 0x001bcc0201007387 */ /* 0x000fe80000100800 */
[----:B------:R-:W-:Y:S04]  /*57f80*/  STL [R1+0x1bc8], R3 ;  /* 0x001bc80301007387 */ /* 0x000fe80000100800 */
[----:B--2---:R-:W0:Y:S01]  /*57f90*/  LDSM.16.MT88.4 R20, [R23+UR5+0x21c00] ;  /* 0x021c00051714783b */ /* 0x004e220008004200 */
[----:B----4-:R-:W-:Y:S03]  /*57fa0*/  HMMA.16816.F32 R24, R16, R8, R24 ;  /* 0x000000081018723c */ /* 0x010fe60000001818 */
[----:B0-----:R-:W-:Y:S04]  /*57fb0*/  STL [R1+0x1be0], R20 ;  /* 0x001be01401007387 */ /* 0x001fe80000100800 */
[----:B------:R0:W-:Y:S04]  /*57fc0*/  STL [R1+0x1bdc], R21 ;  /* 0x001bdc1501007387 */ /* 0x0001e80000100800 */
[----:B------:R-:W-:Y:S04]  /*57fd0*/  STL [R1+0x1bd8], R22 ;  /* 0x001bd81601007387 */ /* 0x000fe80000100800 */
[----:B------:R-:W-:Y:S04]  /*57fe0*/  STL [R1+0x1bd4], R23 ;  /* 0x001bd41701007387 */ /* 0x000fe80000100800 */
[----:B0-----:R-:W2:Y:S04]  /*57ff0*/  LDL.LU.64 R20, [R1+0xa0] ;  /* 0x0000a00001147983 */ /* 0x001ea80000300a00 */
[----:B------:R-:W-:Y:S04]  /*58000*/  STL.64 [R1+0x2a0], R24 ;  /* 0x0002a01801007387 */ /* 0x000fe80000100a00 */
[----:B------:R0:W-:Y:S04]  /*58010*/  STL.64 [R1+0x2a8], R26 ;  /* 0x0002a81a01007387 */ /* 0x0001e80000100a00 */
[----:B0-----:R-:W2:Y:S04]  /*58020*/  LDL.LU.64 R26, [R1+0x1df0] ;  /* 0x001df000011a7983 */ /* 0x001ea80000300a00 */
[----:B------:R-:W2:Y:S01]  /*58030*/  LDL.LU.64 R24, [R1+0x1de8] ;  /* 0x001de80001187983 */ /* 0x000ea20000300a00 */
[----:B------:R-:W-:-:S02]  /*58040*/  IMAD.MOV.U32 R15, RZ, RZ, R4 ;  /* 0x000000ffff0f7224 */ /* 0x000fc400078e0004 */
[----:B------:R-:W-:Y:S02]  /*58050*/  IMAD.MOV.U32 R14, RZ, RZ, R9 ;  /* 0x000000ffff0e7224 */ /* 0x000fe400078e0009 */
[----:B------:R-:W-:Y:S02]  /*58060*/  IMAD.MOV.U32 R4, RZ, RZ, R8 ;  /* 0x000000ffff047224 */ /* 0x000fe400078e0008 */
[----:B------:R-:W3:Y:S04]  /*58070*/  LDL.LU.64 R8, [R1+0x1de0] ;  /* 0x001de00001087983 */ /* 0x000ee80000300a00 */
[----:B------:R-:W-:Y:S04]  /*58080*/  STL.64 [R1+0x1d20], R14 ;  /* 0x001d200e01007387 */ /* 0x000fe80000100a00 */
[----:B------:R0:W-:Y:S04]  /*58090*/  STL.64 [R1+0x1d18], R12 ;  /* 0x001d180c01007387 */ /* 0x0001e80000100a00 */
[----:B0-----:R-:W4:Y:S04]  /*580a0*/  LDL.LU R12, [R1+0x380] ;  /* 0x00038000010c7983 */ /* 0x001f280000300800 */
[----:B------:R-:W4:Y:S01]  /*580b0*/  LDL.LU R13, [R1+0x384] ;  /* 0x00038400010d7983 */ /* 0x000f220000300800 */
[----:B--2---:R-:W-:-:S15]  /*580c0*/  HMMA.16816.F32 R24, R16, R20, R24 ;  /* 0x000000141018723c */ /* 0x004fde0000001818 */
[----:B------:R-:W-:-:S09]  /*580d0*/  NOP ;  /* 0x0000000000007918 */ /* 0x000fd20000000000 */
[----:B------:R-:W-:Y:S02]  /*580e0*/  IMAD.MOV.U32 R23, RZ, RZ, R24 ;  /* 0x000000ffff177224 */ /* 0x000fe400078e0018 */
[----:B------:R-:W-:Y:S02]  /*580f0*/  IMAD.MOV.U32 R0, RZ, RZ, R25 ;  /* 0x000000ffff007224 */ /* 0x000fe400078e0019 */
[----:B------:R-:W4:Y:S01]  /*58100*/  LDL.LU.64 R24, [R1+0x1dd8] ;  /* 0x001dd80001187983 */ /* 0x000f220000300a00 */
[----:B------:R-:W-:Y:S02]  /*58110*/  IMAD.MOV.U32 R14, RZ, RZ, R29 ;  /* 0x000000ffff0e7224 */ /* 0x000fe400078e001d */
[----:B------:R-:W-:Y:S02]  /*58120*/  IMAD.MOV.U32 R15, RZ, RZ, R28 ;  /* 0x000000ffff0f7224 */ /* 0x000fe400078e001c */
[----:B------:R-:W-:Y:S02]  /*58130*/  IMAD.MOV.U32 R11, RZ, RZ, R20 ;  /* 0x000000ffff0b7224 */ /* 0x000fe400078e0014 */
[----:B------:R-:W-:-:S02]  /*58140*/  IMAD.MOV.U32 R10, RZ, RZ, R21 ;  /* 0x000000ffff0a7224 */ /* 0x000fc400078e0015 */
[----:B------:R-:W-:Y:S02]  /*58150*/  IMAD.MOV.U32 R3, RZ, RZ, R27 ;  /* 0x000000ffff037224 */ /* 0x000fe400078e001b */
[----:B------:R-:W-:Y:S01]  /*58160*/  IMAD.MOV.U32 R2, RZ, RZ, R26 ;  /* 0x000000ffff027224 */ /* 0x000fe200078e001a */
[----:B------:R-:W-:Y:S04]  /*58170*/  STL [R1+0x1dd0], R23 ;  /* 0x001dd01701007387 */ /* 0x000fe80000100800 */
[----:B------:R-:W-:Y:S04]  /*58180*/  STL.64 [R1+0x1d30], R10 ;  /* 0x001d300a01007387 */ /* 0x000fe80000100a00 */
[----:B---3--:R0:W-:Y:S04]  /*58190*/  STL.64 [R1+0x1d28], R8 ;  /* 0x001d280801007387 */ /* 0x0081e80000100a00 */
[----:B------:R-:W-:Y:S04]  /*581a0*/  STL [R1+0x1c6c], R3 ;  /* 0x001c6c0301007387 */ /* 0x000fe80000100800 */
[----:B------:R-:W-:Y:S04]  /*581b0*/  STL [R1+0x1c68], R2 ;  /* 0x001c680201007387 */ /* 0x000fe80000100800 */
[----:B------:R-:W-:Y:S01]  /*581c0*/  STL [R1+0x1be4], R0 ;  /* 0x001be40001007387 */ /* 0x000fe20000100800 */
[----:B----4-:R-:W-:-:S15]  /*581d0*/  HMMA.16816.F32 R12, R16, R24, R12 ;  /* 0x00000018100c723c */ /* 0x010fde000000180c */
[----:B------:R-:W-:-:S08]  /*581e0*/  NOP ;  /* 0x0000000000007918 */ /* 0x000fd00000000000 */
[----:B------:R-:W-:Y:S04]  /*581f0*/  STL.64 [R1+0x280], R12 ;  /* 0x0002800c01007387 */ /* 0x000fe80000100a00 */
[----:B------:R-:W-:Y:S04]  /*58200*/  STL [R1+0x288], R14 ;  /* 0x0002880e01007387 */ /* 0x000fe80000100800 */
[----:B0-----:R-:W2:Y:S04]  /*58210*/  LDL.LU.64 R8, [R1+0x10] ;  /* 0x0000100001087983 */ /* 0x001ea80000300a00 */
[----:B--2---:R-:W-:Y:S04]  /*58220*/  STL.64 [R1+0x1d40], R8 ;  /* 0x001d400801007387 */ /* 0x004fe80000100a00 */
[----:B------:R-:W2:Y:S01]  /*58230*/  LDL R27, [R1+0x6ac] ;  /* 0x0006ac00011b7983 */ /* 0x000ea20000100800 */
[----:B------:R-:W-:-:S03]  /*58240*/  IMAD.MOV.U32 R28, RZ, RZ, R25 ;  /* 0x000000ffff1c7224 */ /* 0x000fc600078e0019 */
[----:B--2---:R0:W-:Y:S04]  /*58250*/  STL [R1+0x1d38], R27 ;  /* 0x001d381b01007387 */ /* 0x0041e80000100800 */
[----:B------:R-:W2:Y:S04]  /*58260*/  LDL.LU R24, [R1+0x1e0] ;  /* 0x0001e00001187983 */ /* 0x000ea80000300800 */
[----:B------:R-:W2:Y:S04]  /*58270*/  LDL.LU R25, [R1+0x1e4] ;  /* 0x0001e40001197983 */ /* 0x000ea80000300800 */
[----:B------:R-:W3:Y:S04]  /*58280*/  LDL.LU R26, [R1+0x1e8] ;  /* 0x0001e800011a7983 */ /* 0x000ee80000300800 */
[----:B0-----:R-:W3:Y:S04]  /*58290*/  LDL.LU R27, [R1+0x1ec] ;  /* 0x0001ec00011b7983 */ /* 0x001ee80000300800 */
        /* <DEDUP_REMOVED lines=8> */
[----:B0-----:R-:W2:Y:S04]  /*58320*/  LDL.64 R24, [R1+0x30] ;  /* 0x0000300001187983 */ /* 0x001ea80000100a00 */
[----:B--2---:R0:W-:Y:S04]  /*58330*/  STL.64 [R1+0x1d70], R24 ;  /* 0x001d701801007387 */ /* 0x0041e80000100a00 */
[----:B0-----:R-:W2:Y:S04]  /*58340*/  LDL.LU.64 R24, [R1+0x40] ;  /* 0x0000400001187983 */ /* 0x001ea80000300a00 */
[----:B--2---:R0:W-:Y:S04]  /*58350*/  STL.64 [R1+0x1d88], R24 ;  /* 0x001d881801007387 */ /* 0x0041e80000100a00 */
[----:B0-----:R-:W2:Y:S04]  /*58360*/  LDL.LU.64 R24, [R1+0x50] ;  /* 0x0000500001187983 */ /* 0x001ea80000300a00 */
[----:B--2---:R-:W-:Y:S04]  /*58370*/  STL.64 [R1+0x1da0], R24 ;  /* 0x001da01801007387 */ /* 0x004fe80000100a00 */
[----:B------:R-:W2:Y:S01]  /*58380*/  LDL.LU.64 R8, [R1+0x20] ;  /* 0x0000200001087983 */ /* 0x000ea20000300a00 */
[----:B------:R-:W-:-:S03]  /*58390*/  IMAD.MOV.U32 R29, RZ, RZ, R15 ;  /* 0x000000ffff1d7224 */ /* 0x000fc600078e000f */
        /* <DEDUP_REMOVED lines=9> */
[----:B------:R-:W4:Y:S04]  /*58430*/  LDL.LU.64 R20, [R1+0x80] ;  /* 0x0000800001147983 */ /* 0x000f280000300a00 */
[----:B------:R-:W2:Y:S04]  /*58440*/  LDL R24, [R1+0x60] ;  /* 0x0000600001187983 */ /* 0x000ea80000100800 */
[----:B------:R-:W2:Y:S04]  /*58450*/  LDL R25, [R1+0x64] ;  /* 0x0000640001197983 */ /* 0x000ea80000100800 */
[----:B--2---:R0:W-:Y:S04]  /*58460*/  STL.64 [R1+0x1db8], R24 ;  /* 0x001db81801007387 */ /* 0x0041e80000100a00 */
[----:B0-----:R-:W2:Y:S04]  /*58470*/  LDL R24, [R1+0x70] ;  /* 0x0000700001187983 */ /* 0x001ea80000100800 */
[----:B------:R-:W2:Y:S04]  /*58480*/  LDL R25, [R1+0x74] ;  /* 0x0000740001197983 */ /* 0x000ea80000100800 */
[----:B---3--:R-:W-:Y:S04]  /*58490*/  STL.64 [R1+0x1d80], R10 ;  /* 0x001d800a01007387 */ /* 0x008fe80000100a00 */
        /* <DEDUP_REMOVED lines=16> */
[----:B------:R-:W4:Y:S01]  /*585a0*/  LDL.LU R11, [R1+0x25c] ;  /* 0x00025c00010b7983 */ /* 0x000f220000300800 */
[----:B------:R-:W-:Y:S03]  /*585b0*/  HMMA.16816.F32 R12, R16, R20, R12 ;  /* 0x00000014100c723c */ /* 0x000fe6000000180c */
[----:B----4-:R-:W-:Y:S04]  /*585c0*/  STL.64 [R1+0x1dc8], R10 ;  /* 0x001dc80a01007387 */ /* 0x010fe80000100a00 */
[----:B---3--:R0:W-:Y:S04]  /*585d0*/  STL.64 [R1+0x1dc0], R8 ;  /* 0x001dc00801007387 */ /* 0x0081e80000100a00 */
[----:B0-----:R-:W2:Y:S04]  /*585e0*/  LDL.LU R8, [R1+0x370] ;  /* 0x0003700001087983 */ /* 0x001ea80000300800 */
[----:B------:R-:W2:Y:S04]  /*585f0*/  LDL.LU R9, [R1+0x374] ;  /* 0x0003740001097983 */ /* 0x000ea80000300800 */
[----:B------:R-:W2:Y:S04]  /*58600*/  LDL.LU R10, [R1+0x378] ;  /* 0x00037800010a7983 */ /* 0x000ea80000300800 */
[----:B------:R-:W2:Y:S04]  /*58610*/  LDL.LU R11, [R1+0x37c] ;  /* 0x00037c00010b7983 */ /* 0x000ea80000300800 */
[----:B------:R-:W-:Y:S04]  /*58620*/  STL [R1+0x1c70], R29 ;  /* 0x001c701d01007387 */ /* 0x000fe80000100800 */
[----:B------:R-:W3:Y:S01]  /*58630*/  LDL.LU R23, [R1+0x1dd0] ;  /* 0x001dd00001177983 */ /* 0x000ee20000300800 */
[----:B------:R-:W-:-:S02]  /*58640*/  IMAD.MOV.U32 R6, RZ, RZ, R20 ;  /* 0x000000ffff067224 */ /* 0x000fc400078e0014 */
[----:B------:R-:W-:Y:S02]  /*58650*/  IMAD.MOV.U32 R0, RZ, RZ, R12 ;  /* 0x000000ffff007224 */ /* 0x000fe400078e000c */
[----:B------:R-:W-:Y:S02]  /*58660*/  IMAD.MOV.U32 R7, RZ, RZ, R21 ;  /* 0x000000ffff077224 */ /* 0x000fe400078e0015 */
[----:B------:R-:W-:Y:S02]  /*58670*/  IMAD.MOV.U32 R20, RZ, RZ, R13 ;  /* 0x000000ffff147224 */ /* 0x000fe400078e000d */
[----:B------:R-:W-:Y:S01]  /*58680*/  IMAD.MOV.U32 R22, RZ, RZ, R15 ;  /* 0x000000ffff167224 */ /* 0x000fe200078e000f */
[----:B------:R-:W4:Y:S01]  /*58690*/  LDL.LU R12, [R1+0x3e0] ;  /* 0x0003e000010c7983 */ /* 0x000f220000300800 */
[----:B------:R-:W-:-:S03]  /*586a0*/  IMAD.MOV.U32 R21, RZ, RZ, R14 ;  /* 0x000000ffff157224 */ /* 0x000fc600078e000e */
[----:B------:R-:W4:Y:S04]  /*586b0*/  LDL.LU R13, [R1+0x3e4] ;  /* 0x0003e400010d7983 */ /* 0x000f280000300800 */
[----:B------:R-:W4:Y:S04]  /*586c0*/  LDL.LU R14, [R1+0x3e8] ;  /* 0x0003e800010e7983 */ /* 0x000f280000300800 */
[----:B------:R-:W4:Y:S04]  /*586d0*/  LDL.LU R15, [R1+0x3ec] ;  /* 0x0003ec00010f7983 */ /* 0x000f280000300800 */
[----:B------:R-:W-:Y:S01]  /*586e0*/  STL [R1+0x1c74], R0 ;  /* 0x001c740001007387 */ /* 0x000fe20000100800 */
[C---:B--2---:R-:W-:Y:S03]  /*586f0*/  HMMA.16816.F32 R24, R16.reuse, R24, R8 ;  /* 0x000000181018723c */ /* 0x044fe60000001808 */
[----:B---3--:R-:W-:Y:S04]  /*58700*/  STL.64 [R1+0x1bf0], R22 ;  /* 0x001bf01601007387 */ /* 0x008fe80000100a00 */
[----:B------:R0:W-:Y:S04]  /*58710*/  STL.64 [R1+0x1be8], R20 ;  /* 0x001be81401007387 */ /* 0x0001e80000100a00 */
[----:B0-----:R-:W4:Y:S04]  /*58720*/  LDL.LU R20, [R1] ;  /* 0x0000000001147983 */ /* 0x001f280000300800 */
[----:B------:R-:W4:Y:S04]  /*58730*/  LDL.LU R21, [R1+0x4] ;  /* 0x0000040001157983 */ /* 0x000f280000300800 */
[----:B------:R-:W2:Y:S04]  /*58740*/  LDL.LU.64 R10, [R1+0x1dc8] ;  /* 0x001dc800010a7983 */ /* 0x000ea80000300a00 */
[----:B------:R-:W2:Y:S04]  /*58750*/  LDL.LU.64 R8, [R1+0x1dc0] ;  /* 0x001dc00001087983 */ /* 0x000ea80000300a00 */
        /* <DEDUP_REMOVED lines=8> */
[----:B------:R-:W-:Y:S04]  /*587e0*/  STL.64 [R1+0x258], R26 ;  /* 0x0002581a01007387 */ /* 0x000fe80000100a00 */
        /* <DEDUP_REMOVED lines=19> */
[----:B------:R-:W-:Y:S01]  /*58920*/  STL [R1+0x1c80], R0 ;  /* 0x001c800001007387 */ /* 0x000fe20000100800 */
[----:B--2---:R-:W-:Y:S06]  /*58930*/  HMMA.16816.F32 R8, R16, R24, R8 ;  /* 0x000000181008723c */ /* 0x004fec0000001808 */
[----:B------:R-:W-:-:S15]  /*58940*/  IMAD.MOV.U32 R2, RZ, RZ, R24 ;  /* 0x000000ffff027224 */ /* 0x000fde00078e0018 */
[----:B------:R-:W-:-:S02]  /*58950*/  NOP ;  /* 0x0000000000007918 */ /* 0x000fc40000000000 */
[----:B------:R0:W-:Y:S04]  /*58960*/  STL.64 [R1+0x220], R8 ;  /* 0x0002200801007387 */ /* 0x0001e80000100a00 */
[----:B------:R-:W-:Y:S04]  /*58970*/  STL.64 [R1+0x228], R10 ;  /* 0x0002280a01007387 */ /* 0x000fe80000100a00 */
        /* <DEDUP_REMOVED lines=11> */
[----:B--2---:R-:W-:-:S15]  /*58a30*/  HMMA.16816.F32 R24, R16, R8, R24 ;  /* 0x000000081018723c */ /* 0x004fde0000001818 */
[----:B------:R-:W-:-:S08]  /*58a40*/  NOP ;  /* 0x0000000000007918 */ /* 0x000fd00000000000 */
[----:B------:R-:W-:Y:S04]  /*58a50*/  STL.64 [R1+0x200], R24 ;  /* 0x0002001801007387 */ /* 0x000fe80000100a00 */
[----:B------:R0:W-:Y:S04]  /*58a60*/  STL.64 [R1+0x208], R26 ;  /* 0x0002081a01007387 */ /* 0x0001e80000100a00 */
[----:B0-----:R-:W2:Y:S01]  /*58a70*/  LDL.LU R27, [R1+0x1d38] ;  /* 0x001d3800011b7983 */ /* 0x001ea20000300800 */
[----:B----4-:R-:W-:Y:S01]  /*58a80*/  HMMA.16816.F32 R12, R16, R20, R12 ;  /* 0x00000014100c723c */ /* 0x010fe2000000180c */
[----:B------:R-:W-:-:S02]  /*58a90*/  IMAD.MOV.U32 R0, RZ, RZ, R8 ;  /* 0x000000ffff007224 */ /* 0x000fc400078e0008 */
[----:B------:R-:W-:Y:S01]  /*58aa0*/  IMAD.MOV.U32 R3, RZ, RZ, R9 ;  /* 0x000000ffff037224 */ /* 0x000fe200078e0009 */
[----:B------:R-:W3:Y:S04]  /*58ab0*/  LDL.LU.64 R10, [R1+0x1d30] ;  /* 0x001d3000010a7983 */ /* 0x000ee80000300a00 */
[----:B------:R-:W4:Y:S04]  /*58ac0*/  LDL.LU.64 R8, [R1+0x1d28] ;  /* 0x001d280001087983 */ /* 0x000f280000300a00 */
[----:B--2---:R-:W0:Y:S04]  /*58ad0*/  LDSM.16.MT88.4 R24, [R27+UR5+0x21c00] ;  /* 0x021c00051b18783b */ /* 0x004e280008004200 */
[----:B0-----:R-:W-:Y:S04]  /*58ae0*/  STL.64 [R1+0x1a60], R26 ;  /* 0x001a601a01007387 */ /* 0x001fe80000100a00 */
[----:B------:R0:W-:Y:S04]  /*58af0*/  STL.64 [R1+0x1a58], R24 ;  /* 0x001a581801007387 */ /* 0x0001e80000100a00 */
[----:B0-----:R-:W2:Y:S04]  /*58b00*/  LDL.LU R24, [R1+0x3d0] ;  /* 0x0003d00001187983 */ /* 0x001ea80000300800 */
[----:B------:R-:W2:Y:S04]  /*58b10*/  LDL.LU R25, [R1+0x3d4] ;  /* 0x0003d40001197983 */ /* 0x000ea80000300800 */
[----:B------:R-:W2:Y:S04]  /*58b20*/  LDL.LU R26, [R1+0x3d8] ;  /* 0x0003d800011a7983 */ /* 0x000ea80000300800 */
[----:B------:R-:W2:Y:S04]  /*58b30*/  LDL.LU R27, [R1+0x3dc] ;  /* 0x0003dc00011b7983 */ /* 0x000ea80000300800 */
[----:B------:R-:W-:Y:S04]  /*58b40*/  STL.64 [R1+0x1f0], R12 ;  /* 0x0001f00c01007387 */ /* 0x000fe80000100a00 */
[----:B------:R0:W-:Y:S04]  /*58b50*/  STL.64 [R1+0x1f8], R14 ;  /* 0x0001f80e01007387 */ /* 0x0001e80000100a00 */
[----:B0-----:R-:W4:Y:S04]  /*58b60*/  LDL.LU.64 R14, [R1+0x1d20] ;  /* 0x001d2000010e7983 */ /* 0x001f280000300a00 */
[----:B------:R-:W2:Y:S04]  /*58b70*/  LDL.LU.64 R12, [R1+0x1d18] ;  /* 0x001d1800010c7983 */ /* 0x000ea80000300a00 */
[----:B------:R0:W-:Y:S04]  /*58b80*/  STL.64 [R1+0x1c10], R20 ;  /* 0x001c101401007387 */ /* 0x0001e80000100a00 */
[----:B------:R1:W-:Y:S04]  /*58b90*/  STL.64 [R1+0x1c88], R22 ;  /* 0x001c881601007387 */ /* 0x0003e80000100a00 */
[----:B0-----:R-:W3:Y:S04]  /*58ba0*/  LDL.LU R20, [R1+0x2f0] ;  /* 0x0002f00001147983 */ /* 0x001ee80000300800 */
[----:B------:R-:W3:Y:S04]  /*58bb0*/  LDL.LU R21, [R1+0x2f4] ;  /* 0x0002f40001157983 */ /* 0x000ee80000300800 */
[----:B-1----:R-:W4:Y:S04]  /*58bc0*/  LDL.LU R22, [R1+0x2f8] ;  /* 0x0002f80001167983 */ /* 0x002f280000300800 */
[----:B------:R-:W4:Y:S04]  /*58bd0*/  LDL.LU R23, [R1+0x2fc] ;  /* 0x0002fc0001177983 */ /* 0x000f280000300800 */
[----:B----4-:R-:W-:Y:S04]  /*58be0*/  STL.64 [R1+0x1c98], R22 ;  /* 0x001c981601007387 */ /* 0x010fe80000100a00 */
[----:B---3--:R0:W-:Y:S02]  /*58bf0*/  STL.64 [R1+0x1c90], R20 ;  /* 0x001c901401007387 */ /* 0x0081e40000100a00 */
[----:B0-----:R-:W-:-:S02]  /*58c00*/  IMAD.MOV.U32 R20, RZ, RZ, R11 ;  /* 0x000000ffff147224 */ /* 0x001fc400078e000b */
[----:B------:R-:W-:Y:S01]  /*58c10*/  IMAD.MOV.U32 R21, RZ, RZ, R10 ;  /* 0x000000ffff157224 */ /* 0x000fe200078e000a */
[----:B------:R-:W3:Y:S04]  /*58c20*/  LDL.LU R11, [R1+0x1d14] ;  /* 0x001d1400010b7983 */ /* 0x000ee80000300800 */
[----:B------:R-:W3:Y:S04]  /*58c30*/  LDL.LU R10, [R1+0x1d10] ;  /* 0x001d1000010a7983 */ /* 0x000ee80000300800 */
[----:B------:R0:W-:Y:S02]  /*58c40*/  STL.64 [R1+0x1ca8], R20 ;  /* 0x001ca81401007387 */ /* 0x0001e40000100a00 */
[----:B0-----:R-:W-:-:S02]  /*58c50*/  IMAD.MOV.U32 R20, RZ, RZ, R4 ;  /* 0x000000ffff147224 */ /* 0x001fc400078e0004 */
[----:B------:R-:W-:Y:S01]  /*58c60*/  IMAD.MOV.U32 R21, RZ, RZ, R14 ;  /* 0x000000ffff157224 */ /* 0x000fe200078e000e */
[----:B------:R-:W4:Y:S04]  /*58c70*/  LDL.LU R4, [R1+0x1d0c] ;  /* 0x001d0c0001047983 */ /* 0x000f280000300800 */
[----:B------:R-:W3:Y:S04]  /*58c80*/  LDL.LU R14, [R1+0x1d08] ;  /* 0x001d0800010e7983 */ /* 0x000ee80000300800 */
[----:B------:R0:W-:Y:S02]  /*58c90*/  STL.64 [R1+0x1cc0], R20 ;  /* 0x001cc01401007387 */ /* 0x0001e40000100a00 */
[----:B0-----:R-:W-:-:S02]  /*58ca0*/  IMAD.MOV.U32 R20, RZ, RZ, R15 ;  /* 0x000000ffff147224 */ /* 0x001fc400078e000f */
[----:B------:R-:W3:Y:S01]  /*58cb0*/  LDL.LU R15, [R1+0x1d04] ;  /* 0x001d0400010f7983 */ /* 0x000ee20000300800 */
[----:B--2---:R-:W-:Y:S01]  /*58cc0*/  HMMA.16816.F32 R24, R16, R12, R24 ;  /* 0x0000000c1018723c */ /* 0x004fe20000001818 */
[----:B------:R-:W-:-:S15]  /*58cd0*/  IMAD.MOV.U32 R21, RZ, RZ, R5 ;  /* 0x000000ffff157224 */ /* 0x000fde00078e0005 */
[----:B------:R-:W-:-:S07]  /*58ce0*/  NOP ;  /* 0x0000000000007918 */ /* 0x000fce0000000000 */
[----:B------:R0:W-:Y:S04]  /*58cf0*/  STL.64 [R1+0x1e0], R24 ;  /* 0x0001e01801007387 */ /* 0x0001e80000100a00 */
[----:B------:R1:W-:Y:S04]  /*58d00*/  STL.64 [R1+0x1e8], R26 ;  /* 0x0001e81a01007387 */ /* 0x0003e80000100a00 */
[----:B------:R-:W4:Y:S04]  /*58d10*/  LDL.LU R5, [R1+0x1d00] ;  /* 0x001d000001057983 */ /* 0x000f280000300800 */
[----:B0-----:R-:W2:Y:S04]  /*58d20*/  LDL.LU R24, [R1+0x340] ;  /* 0x0003400001187983 */ /* 0x001ea80000300800 */
[----:B------:R-:W2:Y:S04]  /*58d30*/  LDL.LU R25, [R1+0x344] ;  /* 0x0003440001197983 */ /* 0x000ea80000300800 */
[----:B-1----:R-:W2:Y:S04]  /*58d40*/  LDL.LU R26, [R1+0x348] ;  /* 0x00034800011a7983 */ /* 0x002ea80000300800 */
[----:B------:R-:W2:Y:S04]  /*58d50*/  LDL.LU R27, [R1+0x34c] ;  /* 0x00034c00011b7983 */ /* 0x000ea80000300800 */
[----:B------:R0:W-:Y:S02]  /*58d60*/  STL.64 [R1+0x1cd8], R20 ;  /* 0x001cd81401007387 */ /* 0x0001e40000100a00 */
[----:B0-----:R-:W-:-:S02]  /*58d70*/  IMAD.MOV.U32 R20, RZ, RZ, R8 ;  /* 0x000000ffff147224 */ /* 0x001fc400078e0008 */
[----:B------:R-:W-:Y:S01]  /*58d80*/  IMAD.MOV.U32 R21, RZ, RZ, R9 ;  /* 0x000000ffff157224 */ /* 0x000fe200078e0009 */
[----:B---3--:R-:W-:Y:S04]  /*58d90*/  STL.64 [R1+0x1c00], R14 ;  /* 0x001c000e01007387 */ /* 0x008fe80000100a00 */
[----:B------:R0:W-:Y:S02]  /*58da0*/  STL.64 [R1+0x1bf8], R12 ;  /* 0x001bf80c01007387 */ /* 0x0001e40000100a00 */
[----:B0-----:R-:W-:Y:S02]  /*58db0*/  IMAD.MOV.U32 R12, RZ, RZ, R6 ;  /* 0x000000ffff0c7224 */ /* 0x001fe400078e0006 */
[----:B------:R-:W-:Y:S01]  /*58dc0*/  IMAD.MOV.U32 R13, RZ, RZ, R7 ;  /* 0x000000ffff0d7224 */ /* 0x000fe200078e0007 */
[----:B------:R-:W4:Y:S04]  /*58dd0*/  LDL.LU R6, [R1+0x1cfc] ;  /* 0x001cfc0001067983 */ /* 0x000f280000300800 */
[----:B------:R-:W4:Y:S04]  /*58de0*/  LDL.LU R7, [R1+0x1cf8] ;  /* 0x001cf80001077983 */ /* 0x000f280000300800 */
[----:B------:R-:W2:Y:S04]  /*58df0*/  LDL.LU R8, [R1+0x1cf4] ;  /* 0x001cf40001087983 */ /* 0x000ea80000300800 */
[----:B------:R-:W2:Y:S04]  /*58e00*/  LDL.LU R9, [R1+0x1cf0] ;  /* 0x001cf00001097983 */ /* 0x000ea80000300800 */
        /* <DEDUP_REMOVED lines=22> */
[----:B------:R-:W3:Y:S01]  /*58f70*/  LDL.LU R15, [R1+0x33c] ;  /* 0x00033c00010f7983 */ /* 0x000ee20000300800 */
[----:B--2---:R-:W-:Y:S03]  /*58f80*/  HMMA.16816.F32 R24, R16, R8, R24 ;  /* 0x000000081018723c */ /* 0x004fe60000001818 */
[----:B------:R-:W2:Y:S04]  /*58f90*/  LDL.LU R16, [R1+0x160] ;  /* 0x0001600001107983 */ /* 0x000ea80000300800 */
[----:B------:R-:W2:Y:S04]  /*58fa0*/  LDL.LU R17, [R1+0x164] ;  /* 0x0001640001117983 */ /* 0x000ea80000300800 */
[----:B------:R-:W2:Y:S04]  /*58fb0*/  LDL.LU R18, [R1+0x168] ;  /* 0x0001680001127983 */ /* 0x000ea80000300800 */
[----:B------:R-:W2:Y:S04]  /*58fc0*/  LDL.LU R19, [R1+0x16c] ;  /* 0x00016c0001137983 */ /* 0x000ea80000300800 */
[----:B------:R-:W-:Y:S04]  /*58fd0*/  STL.64 [R1+0x1c20], R10 ;  /* 0x001c200a01007387 */ /* 0x000fe80000100a00 */
[----:B------:R0:W-:Y:S04]  /*58fe0*/  STL.64 [R1+0x1c18], R8 ;  /* 0x001c180801007387 */ /* 0x0001e80000100a00 */
[----:B0-----:R-:W4:Y:S04]  /*58ff0*/  LDL.LU R8, [R1+0x70] ;  /* 0x0000700001087983 */ /* 0x001f280000300800 */
[----:B------:R-:W4:Y:S04]  /*59000*/  LDL.LU R9, [R1+0x74] ;  /* 0x0000740001097983 */ /* 0x000f280000300800 */
[----:B------:R-:W-:Y:S04]  /*59010*/  STL.64 [R1+0x1a70], R26 ;  /* 0x001a701a01007387 */ /* 0x000fe80000100a00 */
[----:B------:R0:W-:Y:S04]  /*59020*/  STL.64 [R1+0x1a68], R24 ;  /* 0x001a681801007387 */ /* 0x0001e80000100a00 */
[----:B0-----:R-:W4:Y:S01]  /*59030*/  LDL.LU R24, [R1+0x90] ;  /* 0x0000900001187983 */ /* 0x001f220000300800 */
[----:B---3--:R-:W-:Y:S03]  /*59040*/  HMMA.16816.F32 R20, R4, R20, R12 ;  /* 0x000000140414723c */ /* 0x008fe6000000180c */
[----:B------:R-:W3:Y:S04]  /*59050*/  LDL.LU.64 R14, [R1+0x1ce8] ;  /* 0x001ce800010e7983 */ /* 0x000ee80000300a00 */
[----:B------:R-:W3:-:S15]  /*59060*/  LDL.LU.64 R12, [R1+0x1ce0] ;  /* 0x001ce000010c7983 */ /* 0x000ede0000300a00 */
[----:B------:R-:W-:-:S01]  /*59070*/  NOP ;  /* 0x0000000000007918 */ /* 0x000fc20000000000 */
[----:B------:R0:W-:Y:S04]  /*59080*/  STL.64 [R1+0x1b0], R20 ;  /* 0x0001b01401007387 */ /* 0x0001e80000100a00 */
[----:B------:R3:W-:Y:S04]  /*59090*/  STL [R1+0x1b8], R22 ;  /* 0x0001b81601007387 */ /* 0x0007e80000100800 */
[----:B0-----:R-:W3:Y:S01]  /*590a0*/  LDL.LU.64 R20, [R1+0x1cd8] ;  /* 0x001cd80001147983 */ /* 0x001ee20000300a00 */
[----:B------:R-:W-:Y:S02]  /*590b0*/  IMAD.MOV.U32 R25, RZ, RZ, R28 ;  /* 0x000000ffff197224 */ /* 0x000fe400078e001c */
[----:B------:R-:W-:-:S05]  /*590c0*/  IMAD.MOV.U32 R28, RZ, RZ, R23 ;  /* 0x000000ffff1c7224 */ /* 0x000fca00078e0017 */
[----:B------:R-:W-:Y:S01]  /*590d0*/  STL [R1+0x1a88], R28 ;  /* 0x001a881c01007387 */ /* 0x000fe20000100800 */
[----:B---3--:R-:W-:Y:S03]  /*590e0*/  HMMA.16816.F32 R20, R4, R20, R12 ;  /* 0x000000140414723c */ /* 0x008fe6000000180c */
[----:B------:R-:W3:Y:S04]  /*590f0*/  LDL.LU.64 R14, [R1+0x1cd0] ;  /* 0x001cd000010e7983 */ /* 0x000ee80000300a00 */
[----:B------:R-:W3:-:S15]  /*59100*/  LDL.LU.64 R12, [R1+0x1cc8] ;  /* 0x001cc800010c7983 */ /* 0x000ede0000300a00 */
[----:B------:R-:W-:-:S01]  /*59110*/  NOP ;  /* 0x0000000000007918 */ /* 0x000fc20000000000 */
        /* <DEDUP_REMOVED lines=8> */
[----:B------:R3:W-:Y:S04]  /*591a0*/  STL [R1+0x198], R22 ;  /* 0x0001981601007387 */ /* 0x0007e80000100800 */
[----:B0-----:R-:W3:Y:S01]  /*591b0*/  LDL.LU.64 R20, [R1+0x1ca8] ;  /* 0x001ca80001147983 */ /* 0x001ee20000300a00 */
[----:B------:R-:W-:-:S05]  /*591c0*/  IMAD.MOV.U32 R28, RZ, RZ, R23 ;  /* 0x000000ffff1c7224 */ /* 0x000fca00078e0017 */
[----:B------:R-:W-:Y:S01]  /*591d0*/  STL [R1+0x1a8c], R28 ;  /* 0x001a8c1c01007387 */ /* 0x000fe20000100800 */
[----:B---3--:R-:W-:Y:S03]  /*591e0*/  HMMA.16816.F32 R20, R4, R20, R12 ;  /* 0x000000140414723c */ /* 0x008fe6000000180c */
[----:B------:R-:W2:-:S15]  /*591f0*/  LDL.LU.64 R12, [R1+0x1ca0] ;  /* 0x001ca000010c7983 */ /* 0x000e9e0000300a00 */
[----:B------:R-:W-:-:S05]  /*59200*/  NOP ;  /* 0x0000000000007918 */ /* 0x000fca0000000000 */
[----:B------:R-:W-:Y:S04]  /*59210*/  STL.64 [R1+0x180], R20 ;  /* 0x0001801401007387 */ /* 0x000fe80000100a00 */
[----:B------:R0:W-:Y:S04]  /*59220*/  STL.64 [R1+0x188], R22 ;  /* 0x0001881601007387 */ /* 0x0001e80000100a00 */
[----:B0-----:R-:W4:Y:S04]  /*59230*/  LDL.LU.64 R22, [R1+0x1c98] ;  /* 0x001c980001167983 */ /* 0x001f280000300a00 */
[----:B------:R-:W4:Y:S01]  /*59240*/  LDL.LU.64 R20, [R1+0x1c90] ;  /* 0x001c900001147983 */ /* 0x000f220000300a00 */
[C---:B--2---:R-:W-:Y:S06]  /*59250*/  HMMA.16816.F32 R12, R4.reuse, R12, R16 ;  /* 0x0000000c040c723c */ /* 0x044fec0000001810 */
[----:B----4-:R-:W-:Y:S01]  /*59260*/  HMMA.16816.F32 R24, R4, R24, R20 ;  /* 0x000000180418723c */ /* 0x010fe20000001814 */
[----:B------:R-:W2:-:S15]  /*59270*/  LDL.LU.64 R22, [R1+0x1c88] ;  /* 0x001c880001167983 */ /* 0x000e9e0000300a00 */
[----:B------:R-:W-:-:S08]  /*59280*/  NOP ;  /* 0x0000000000007918 */ /* 0x000fd00000000000 */
[----:B------:R-:W-:Y:S01]  /*59290*/  IMAD.MOV.U32 R28, RZ, RZ, R27 ;  /* 0x000000ffff1c7224 */ /* 0x000fe200078e001b */
[----:B------:R-:W-:Y:S04]  /*592a0*/  STL.64 [R1+0x170], R24 ;  /* 0x0001701801007387 */ /* 0x000fe80000100a00 */
[----:B------:R0:W-:Y:S01]  /*592b0*/  STL [R1+0x178], R26 ;  /* 0x0001781a01007387 */ /* 0x0001e20000100800 */
[----:B------:R-:W-:-:S03]  /*592c0*/  IMAD.MOV.U32 R27, RZ, RZ, R12 ;  /* 0x000000ffff1b7224 */ /* 0x000fc600078e000c */
[----:B------:R-:W-:Y:S04]  /*592d0*/  STL [R1+0x1a90], R28 ;  /* 0x001a901c01007387 */ /* 0x000fe80000100800 */
[----:B------:R-:W3:Y:S01]  /*592e0*/  LDL.LU R12, [R1+0x60] ;  /* 0x00006000010c7983 */ /* 0x000ee20000300800 */
[----:B0-----:R-:W-:Y:S02]  /*592f0*/  IMAD.MOV.U32 R26, RZ, RZ, R13 ;  /* 0x000000ffff1a7224 */ /* 0x001fe400078e000d */
[----:B------:R-:W-:Y:S01]  /*59300*/  IMAD.MOV.U32 R24, RZ, RZ, R15 ;  /* 0x000000ffff187224 */ /* 0x000fe200078e000f */
[----:B------:R-:W3:Y:S01]  /*59310*/  LDL.LU R13, [R1+0x64] ;  /* 0x00006400010d7983 */ /* 0x000ee20000300800 */
[----:B------:R-:W-:-:S03]  /*59320*/  IMAD.MOV.U32 R25, RZ, RZ, R14 ;  /* 0x000000ffff197224 */ /* 0x000fc600078e000e */
[----:B------:R-:W3:Y:S04]  /*59330*/  LDL.LU R16, [R1+0x140] ;  /* 0x0001400001107983 */ /* 0x000ee80000300800 */
[----:B------:R-:W3:Y:S04]  /*59340*/  LDL.LU R17, [R1+0x144] ;  /* 0x0001440001117983 */ /* 0x000ee80000300800 */
[----:B------:R-:W3:Y:S04]  /*59350*/  LDL.LU R18, [R1+0x148] ;  /* 0x0001480001127983 */ /* 0x000ee80000300800 */
[----:B------:R-:W3:Y:S04]  /*59360*/  LDL.LU R19, [R1+0x14c] ;  /* 0x00014c0001137983 */ /* 0x000ee80000300800 */
[----:B------:R0:W-:Y:S04]  /*59370*/  STL [R1+0x1aa0], R24 ;  /* 0x001aa01801007387 */ /* 0x0001e80000100800 */
[----:B------:R1:W-:Y:S04]  /*59380*/  STL [R1+0x1a9c], R25 ;  /* 0x001a9c1901007387 */ /* 0x0003e80000100800 */
[----:B------:R4:W-:Y:S04]  /*59390*/  STL [R1+0x1a98], R26 ;  /* 0x001a981a01007387 */ /* 0x0009e80000100800 */
[----:B------:R4:W-:Y:S04]  /*593a0*/  STL [R1+0x1a94], R27 ;  /* 0x001a941b01007387 */ /* 0x0009e80000100800 */
[----:B0-----:R-:W2:Y:S04]  /*593b0*/  LDL.LU R24, [R1+0x2e0] ;  /* 0x0002e00001187983 */ /* 0x001ea80000300800 */
[----:B-1----:R-:W2:Y:S04]  /*593c0*/  LDL.LU R25, [R1+0x2e4] ;  /* 0x0002e40001197983 */ /* 0x002ea80000300800 */
[----:B----4-:R-:W2:Y:S04]  /*593d0*/  LDL.LU R26, [R1+0x2e8] ;  /* 0x0002e800011a7983 */ /* 0x010ea80000300800 */
[----:B------:R-:W2:Y:S01]  /*593e0*/  LDL.LU R27, [R1+0x2ec] ;  /* 0x0002ec00011b7983 */ /* 0x000ea20000300800 */
[----:B------:R-:W-:-:S02]  /*593f0*/  IMAD.MOV.U32 R20, RZ, RZ, R0 ;  /* 0x000000ffff147224 */ /* 0x000fc400078e0000 */
[----:B------:R-:W-:Y:S01]  /*59400*/  IMAD.MOV.U32 R21, RZ, RZ, R3 ;  /* 0x000000ffff157224 */ /* 0x000fe200078e0003 */
[----:B--2---:R-:W-:-:S15]  /*59410*/  HMMA.16816.F32 R8, R4, R8, R24 ;  /* 0x000000080408723c */ /* 0x004fde0000001818 */
[----:B------:R-:W-:-:S08]  /*59420*/  NOP ;  /* 0x0000000000007918 */ /* 0x000fd00000000000 */
[----:B------:R0:W-:Y:S04]  /*59430*/  STL.64 [R1+0x150], R8 ;  /* 0x0001500801007387 */ /* 0x0001e80000100a00 */
[----:B------:R1:W-:Y:S04]  /*59440*/  STL [R1+0x158], R10 ;  /* 0x0001580a01007387 */ /* 0x0003e80000100800 */
[----:B------:R-:W2:Y:S04]  /*59450*/  LDL.LU R0, [R1+0x1c80] ;  /* 0x001c800001007983 */ /* 0x000ea80000300800 */
[----:B------:R-:W4:Y:S04]  /*59460*/  LDL.LU R3, [R1+0x1c7c] ;  /* 0x001c7c0001037983 */ /* 0x000f280000300800 */
[----:B------:R3:W-:Y:S01]  /*59470*/  STL.64 [R1+0x1c28], R20 ;  /* 0x001c281401007387 */ /* 0x0007e20000100a00 */
[----:B------:R-:W-:-:S03]  /*59480*/  IMAD.MOV.U32 R28, RZ, RZ, R11 ;  /* 0x000000ffff1c7224 */ /* 0x000fc600078e000b */
[----:B0-----:R-:W2:Y:S04]  /*59490*/  LDL.LU R8, [R1+0x100] ;  /* 0x0001000001087983 */ /* 0x001ea80000300800 */
[----:B------:R-:W2:Y:S04]  /*594a0*/  LDL.LU R9, [R1+0x104] ;  /* 0x0001040001097983 */ /* 0x000ea80000300800 */
[----:B-1----:R-:W4:Y:S04]  /*594b0*/  LDL.LU R10, [R1+0x108] ;  /* 0x00010800010a7983 */ /* 0x002f280000300800 */
[----:B------:R-:W4:Y:S01]  /*594c0*/  LDL.LU R11, [R1+0x10c] ;  /* 0x00010c00010b7983 */ /* 0x000f220000300800 */
[----:B---3--:R-:W-:-:S03]  /*594d0*/  IMAD.MOV.U32 R20, RZ, RZ, R2 ;  /* 0x000000ffff147224 */ /* 0x008fc600078e0002 */
[----:B----4-:R-:W-:Y:S04]  /*594e0*/  STL.64 [R1+0x1c38], R10 ;  /* 0x001c380a01007387 */ /* 0x010fe80000100a00 */
[----:B--2---:R-:W-:Y:S04]  /*594f0*/  STL.64 [R1+0x1c30], R8 ;  /* 0x001c300801007387 */ /* 0x004fe80000100a00 */
[----:B------:R-:W2:Y:S04]  /*59500*/  LDL.LU R2, [R1+0x1c78] ;  /* 0x001c780001027983 */ /* 0x000ea80000300800 */
[----:B------:R-:W3:Y:S04]  /*59510*/  LDL.LU R21, [R1+0x34] ;  /* 0x0000340001157983 */ /* 0x000ee80000300800 */
[----:B------:R-:W-:Y:S04]  /*59520*/  STL.64 [R1+0x1c48], R22 ;  /* 0x001c481601007387 */ /* 0x000fe80000100a00 */
[----:B---3--:R0:W-:Y:S02]  /*59530*/  STL.64 [R1+0x1c40], R20 ;  /* 0x001c401401007387 */ /* 0x0081e40000100a00 */
[----:B0-----:R-:W-:-:S02]  /*59540*/  IMAD.MOV.U32 R20, RZ, RZ, R0 ;  /* 0x000000ffff147224 */ /* 0x001fc400078e0000 */
[----:B------:R-:W-:Y:S01]  /*59550*/  IMAD.MOV.U32 R21, RZ, RZ, R29 ;  /* 0x000000ffff157224 */ /* 0x000fe200078e001d */
[----:B------:R-:W3:Y:S04]  /*59560*/  LDL.LU R0, [R1+0x1c74] ;  /* 0x001c740001007983 */ /* 0x000ee80000300800 */
[----:B------:R-:W4:Y:S04]  /*59570*/  LDL.LU R29, [R1+0x1c70] ;  /* 0x001c7000011d7983 */ /* 0x000f280000300800 */
[----:B------:R0:W-:Y:S02]  /*59580*/  STL.64 [R1+0x1c50], R20 ;  /* 0x001c501401007387 */ /* 0x0001e40000100a00 */
[----:B0-----:R-:W-:-:S02]  /*59590*/  IMAD.MOV.U32 R20, RZ, RZ, R3 ;  /* 0x000000ffff147224 */ /* 0x001fc400078e0003 */
[----:B--2---:R-:W-:Y:S01]  /*595a0*/  IMAD.MOV.U32 R21, RZ, RZ, R2 ;  /* 0x000000ffff157224 */ /* 0x004fe200078e0002 */
[----:B------:R-:W2:Y:S04]  /*595b0*/  LDL.LU R3, [R1+0x1c6c] ;  /* 0x001c6c0001037983 */ /* 0x000ea80000300800 */
[----:B------:R-:W4:Y:S04]  /*595c0*/  LDL.LU R2, [R1+0x1c68] ;  /* 0x001c680001027983 */ /* 0x000f280000300800 */
[----:B------:R-:W3:Y:S04]  /*595d0*/  LDL.LU R8, [R1+0x110] ;  /* 0x0001100001087983 */ /* 0x000ee80000300800 */
[----:B------:R-:W3:Y:S04]  /*595e0*/  LDL.LU R9, [R1+0x114] ;  /* 0x0001140001097983 */ /* 0x000ee80000300800 */
[----:B------:R-:W2:Y:S04]  /*595f0*/  LDL.LU R10, [R1+0x118] ;  /* 0x00011800010a7983 */ /* 0x000ea80000300800 */
[----:B------:R-:W2:Y:S01]  /*59600*/  LDL.LU R11, [R1+0x11c] ;  /* 0x00011c00010b7983 */ /* 0x000ea20000300800 */
[----:B------:R-:W-:Y:S03]  /*59610*/  HMMA.16816.F32 R12, R4, R12, R16 ;  /* 0x0000000c040c723c */ /* 0x000fe60000001810 */
[----:B--2---:R-:W-:Y:S04]  /*59620*/  STL.64 [R1+0x1c60], R10 ;  /* 0x001c600a01007387 */ /* 0x004fe80000100a00 */
[----:B---3--:R0:W-:Y:S04]  /*59630*/  STL.64 [R1+0x1c58], R8 ;  /* 0x001c580801007387 */ /* 0x0081e80000100a00 */
[----:B0-----:R-:W2:Y:S04]  /*59640*/  LDL.LU R8, [R1+0x130] ;  /* 0x0001300001087983 */ /* 0x001ea80000300800 */
[----:B------:R-:W2:Y:S04]  /*59650*/  LDL.LU R9, [R1+0x134] ;  /* 0x0001340001097983 */ /* 0x000ea80000300800 */
[----:B------:R-:W2:Y:S04]  /*59660*/  LDL.LU R10, [R1+0x138] ;  /* 0x00013800010a7983 */ /* 0x000ea80000300800 */
[----:B------:R-:W2:Y:S04]  /*59670*/  LDL.LU R11, [R1+0x13c] ;  /* 0x00013c00010b7983 */ /* 0x000ea80000300800 */
[----:B------:R-:W-:Y:S04]  /*59680*/  STL [R1+0x1aa4], R28 ;  /* 0x001aa41c01007387 */ /* 0x000fe80000100800 */
[----:B------:R-:W3:Y:S04]  /*59690*/  LDL.LU R16, [R1+0x2d0] ;  /* 0x0002d00001107983 */ /* 0x000ee80000300800 */
[----:B------:R-:W3:Y:S04]  /*596a0*/  LDL.LU R17, [R1+0x2d4] ;  /* 0x0002d40001117983 */ /* 0x000ee80000300800 */
[----:B------:R-:W3:Y:S01]  /*596b0*/  LDL.LU R18, [R1+0x2d8] ;  /* 0x0002d80001127983 */ /* 0x000ee20000300800 */
[----:B------:R-:W-:-:S02]  /*596c0*/  IMAD.MOV.U32 R24, RZ, RZ, R12 ;  /* 0x000000ffff187224 */ /* 0x000fc400078e000c */
[----:B------:R-:W-:Y:S01]  /*596d0*/  IMAD.MOV.U32 R27, RZ, RZ, R15 ;  /* 0x000000ffff1b7224 */ /* 0x000fe200078e000f */
[----:B------:R-:W3:Y:S01]  /*596e0*/  LDL.LU R19, [R1+0x2dc] ;  /* 0x0002dc0001137983 */ /* 0x000ee20000300800 */
[----:B------:R-:W-:Y:S02]  /*596f0*/  IMAD.MOV.U32 R25, RZ, RZ, R13 ;  /* 0x000000ffff197224 */ /* 0x000fe400078e000d */
[----:B------:R-:W-:Y:S01]  /*59700*/  IMAD.MOV.U32 R26, RZ, RZ, R14 ;  /* 0x000000ffff1a7224 */ /* 0x000fe200078e000e */
[----:B------:R-:W4:Y:S04]  /*59710*/  LDL.LU R12, [R1+0xe0] ;  /* 0x0000e000010c7983 */ /* 0x000f280000300800 */
[----:B------:R-:W4:Y:S04]  /*59720*/  LDL.LU R13, [R1+0xe4] ;  /* 0x0000e400010d7983 */ /* 0x000f280000300800 */
[----:B------:R-:W4:Y:S04]  /*59730*/  LDL.LU R14, [R1+0xe8] ;  /* 0x0000e800010e7983 */ /* 0x000f280000300800 */
[----:B------:R-:W4:Y:S04]  /*59740*/  LDL.LU R15, [R1+0xec] ;  /* 0x0000ec00010f7983 */ /* 0x000f280000300800 */
[----:B------:R-:W-:Y:S04]  /*59750*/  STL [R1+0x1ab4], R27 ;  /* 0x001ab41b01007387 */ /* 0x000fe80000100800 */
[----:B------:R-:W-:Y:S04]  /*59760*/  STL [R1+0x1ab0], R26 ;  /* 0x001ab01a01007387 */ /* 0x000fe80000100800 */
[----:B------:R-:W-:Y:S04]  /*59770*/  STL [R1+0x1aac], R25 ;  /* 0x001aac1901007387 */ /* 0x000fe80000100800 */
[----:B------:R0:W-:Y:S04]  /*59780*/  STL [R1+0x1aa8], R24 ;  /* 0x001aa81801007387 */ /* 0x0001e80000100800 */
        /* <DEDUP_REMOVED lines=9> */
[----:B------:R3:W-:Y:S04]  /*59820*/  STL [R1+0x138], R22 ;  /* 0x0001381601007387 */ /* 0x0007e80000100800 */
[----:B0-----:R-:W3:Y:S01]  /*59830*/  LDL.LU.64 R20, [R1+0x1c50] ;  /* 0x001c500001147983 */ /* 0x001ee20000300a00 */
[----:B------:R-:W-:-:S05]  /*59840*/  IMAD.MOV.U32 R28, RZ, RZ, R23 ;  /* 0x000000ffff1c7224 */ /* 0x000fca00078e0017 */
[----:B------:R-:W-:Y:S01]  /*59850*/  STL [R1+0x1ab8], R28 ;  /* 0x001ab81c01007387 */ /* 0x000fe20000100800 */
[----:B---3--:R-:W-:-:S15]  /*59860*/  HMMA.16816.F32 R20, R4, R20, R24 ;  /* 0x000000140414723c */ /* 0x008fde0000001818 */
[----:B------:R-:W-:-:S09]  /*59870*/  NOP ;  /* 0x0000000000007918 */ /* 0x000fd20000000000 */
[----:B------:R-:W-:Y:S02]  /*59880*/  IMAD.MOV.U32 R25, RZ, RZ, R22 ;  /* 0x000000ffff197224 */ /* 0x000fe400078e0016 */
[----:B------:R-:W-:Y:S02]  /*59890*/  IMAD.MOV.U32 R24, RZ, RZ, R23 ;  /* 0x000000ffff187224 */ /* 0x000fe400078e0017 */
[----:B------:R-:W-:Y:S02]  /*598a0*/  IMAD.MOV.U32 R27, RZ, RZ, R20 ;  /* 0x000000ffff1b7224 */ /* 0x000fe400078e0014 */
[----:B------:R-:W-:Y:S01]  /*598b0*/  IMAD.MOV.U32 R26, RZ, RZ, R21 ;  /* 0x000000ffff1a7224 */ /* 0x000fe200078e0015 */
[----:B------:R-:W3:Y:S04]  /*598c0*/  LDL.LU.64 R22, [R1+0x1c48] ;  /* 0x001c480001167983 */ /* 0x000ee80000300a00 */
[----:B------:R-:W2:Y:S04]  /*598d0*/  LDL.LU.64 R20, [R1+0x1c40] ;  /* 0x001c400001147983 */ /* 0x000ea80000300a00 */
[----:B------:R-:W-:Y:S04]  /*598e0*/  STL [R1+0x1ac8], R25 ;  /* 0x001ac81901007387 */ /* 0x000fe80000100800 */
[----:B------:R-:W-:Y:S04]  /*598f0*/  STL [R1+0x1ac4], R26 ;  /* 0x001ac41a01007387 */ /* 0x000fe80000100800 */
[----:B------:R-:W-:Y:S04]  /*59900*/  STL [R1+0x1ac0], R27 ;  /* 0x001ac01b01007387 */ /* 0x000fe80000100800 */
[----:B------:R3:W-:Y:S02]  /*59910*/  STL [R1+0x1abc], R24 ;  /* 0x001abc1801007387 */ /* 0x0007e40000100800 */
[----:B---3--:R-:W-:-:S02]  /*59920*/  IMAD.MOV.U32 R24, RZ, RZ, R23 ;  /* 0x000000ffff187224 */ /* 0x008fc400078e0017 */
[----:B------:R-:W-:Y:S02]  /*59930*/  IMAD.MOV.U32 R25, RZ, RZ, R22 ;  /* 0x000000ffff197224 */ /* 0x000fe400078e0016 */
[----:B--2---:R-:W-:Y:S01]  /*59940*/  HMMA.16816.F32 R20, R4, R20, R8 ;  /* 0x000000140414723c */ /* 0x004fe20000001808 */
[----:B------:R-:W2:Y:S04]  /*59950*/  LDL.LU.64 R10, [R1+0x1c38] ;  /* 0x001c3800010a7983 */ /* 0x000ea80000300a00 */
[----:B------:R-:W2:-:S15]  /*59960*/  LDL.LU.64 R8, [R1+0x1c30] ;  /* 0x001c300001087983 */ /* 0x000e9e0000300a00 */
[----:B------:R-:W-:-:S03]  /*59970*/  NOP ;  /* 0x0000000000007918 */ /* 0x000fc60000000000 */
[----:B------:R0:W-:Y:S04]  /*59980*/  STL.64 [R1+0x110], R20 ;  /* 0x0001101401007387 */ /* 0x0001e80000100a00 */
[----:B------:R-:W-:Y:S04]  /*59990*/  STL.64 [R1+0x118], R22 ;  /* 0x0001181601007387 */ /* 0x000fe80000100a00 */
[----:B0-----:R-:W3:Y:S01]  /*599a0*/  LDL.LU.64 R20, [R1+0x1c28] ;  /* 0x001c280001147983 */ /* 0x001ee20000300a00 */
[----:B--2---:R-:W-:Y:S03]  /*599b0*/  HMMA.16816.F32 R24, R4, R24, R8 ;  /* 0x000000180418723c */ /* 0x004fe60000001808 */
[----:B------:R-:W2:Y:S04]  /*599c0*/  LDL.LU.64 R10, [R1+0x1c20] ;  /* 0x001c2000010a7983 */ /* 0x000ea80000300a00 */
[----:B------:R-:W4:-:S15]  /*599d0*/  LDL.LU.64 R8, [R1+0x1c18] ;  /* 0x001c180001087983 */ /* 0x000f1e0000300a00 */
[----:B------:R-:W-:-:S01]  /*599e0*/  NOP ;  /* 0x0000000000007918 */ /* 0x000fc20000000000 */
[----:B------:R0:W-:Y:S04]  /*599f0*/  STL.64 [R1+0x100], R24 ;  /* 0x0001001801007387 */ /* 0x0001e80000100a00 */
[----:B------:R-:W-:Y:S01]  /*59a00*/  STL [R1+0x108], R26 ;  /* 0x0001081a01007387 */ /* 0x000fe20000100800 */
[----:B0-----:R-:W-:-:S05]  /*59a10*/  IMAD.MOV.U32 R25, RZ, RZ, R27 ;  /* 0x000000ffff197224 */ /* 0x001fca00078e001b */
[----:B------:R0:W-:Y:S04]  /*59a20*/  STL [R1+0x1ae0], R25 ;  /* 0x001ae01901007387 */ /* 0x0001e80000100800 */
[----:B------:R-:W3:Y:S04]  /*59a30*/  LDL.LU R24, [R1+0xf0] ;  /* 0x0000f00001187983 */ /* 0x000ee80000300800 */
[----:B0-----:R-:W3:Y:S04]  /*59a40*/  LDL.LU R25, [R1+0xf4] ;  /* 0x0000f40001197983 */ /* 0x001ee80000300800 */
[----:B------:R-:W3:Y:S04]  /*59a50*/  LDL.LU R26, [R1+0xf8] ;  /* 0x0000f800011a7983 */ /* 0x000ee80000300800 */
[----:B------:R-:W3:Y:S02]  /*59a60*/  LDL.LU R27, [R1+0xfc] ;  /* 0x0000fc00011b7983 */ /* 0x000ee40000300800 */
[----:B---3--:R-:W-:-:S15]  /*59a70*/  HMMA.16816.F32 R20, R4, R20, R24 ;  /* 0x000000140414723c */ /* 0x008fde0000001818 */
[----:B------:R-:W-:-:S08]  /*59a80*/  NOP ;  /* 0x0000000000007918 */ /* 0x000fd00000000000 */
[----:B------:R0:W-:Y:S01]  /*59a90*/  STL [R1+0xf0], R20 ;  /* 0x0000f01401007387 */ /* 0x0001e20000100800 */
[----:B------:R-:W-:-:S03]  /*59aa0*/  IMAD.MOV.U32 R27, RZ, RZ, R21 ;  /* 0x000000ffff1b7224 */ /* 0x000fc600078e0015 */
[----:B0-----:R-:W4:Y:S01]  /*59ab0*/  LDL.LU.64 R20, [R1+0x1c10] ;  /* 0x001c100001147983 */ /* 0x001f220000300a00 */
[----:B------:R-:W-:Y:S02]  /*59ac0*/  IMAD.MOV.U32 R26, RZ, RZ, R22 ;  /* 0x000000ffff1a7224 */ /* 0x000fe400078e0016 */
[----:B------:R-:W-:-:S03]  /*59ad0*/  IMAD.MOV.U32 R25, RZ, RZ, R23 ;  /* 0x000000ffff197224 */ /* 0x000fc600078e0017 */
[----:B------:R-:W-:Y:S04]  /*59ae0*/  STL.64 [R1+0x1b60], R26 ;  /* 0x001b601a01007387 */ /* 0x000fe80000100a00 */
[----:B------:R0:W-:Y:S04]  /*59af0*/  STL [R1+0x1b58], R25 ;  /* 0x001b581901007387 */ /* 0x0001e80000100800 */
[----:B------:R-:W3:Y:S04]  /*59b00*/  LDL.LU R24, [R1+0x1d0] ;  /* 0x0001d00001187983 */ /* 0x000ee80000300800 */
[----:B0-----:R-:W3:Y:S01]  /*59b10*/  LDL.LU R25, [R1+0x1d4] ;  /* 0x0001d40001197983 */ /* 0x001ee20000300800 */
[----:B--2---:R-:W-:-:S03]  /*59b20*/  IMAD.MOV.U32 R26, RZ, RZ, R10 ;  /* 0x000000ffff1a7224 */ /* 0x004fc600078e000a */
[----:B------:R-:W2:Y:S01]  /*59b30*/  LDL.LU R10, [R1+0x1c0c] ;  /* 0x001c0c00010a7983 */ /* 0x000ea20000300800 */
[----:B------:R-:W-:-:S03]  /*59b40*/  IMAD.MOV.U32 R27, RZ, RZ, R11 ;  /* 0x000000ffff1b7224 */ /* 0x000fc600078e000b */
[----:B------:R-:W2:Y:S01]  /*59b50*/  LDL.LU R11, [R1+0x1c08] ;  /* 0x001c0800010b7983 */ /* 0x000ea20000300800 */
[----:B----4-:R-:W-:Y:S03]  /*59b60*/  HMMA.16816.F32 R20, R4, R20, R12 ;  /* 0x000000140414723c */ /* 0x010fe6000000180c */
[----:B------:R-:W4:Y:S04]  /*59b70*/  LDL.LU.64 R14, [R1+0x1c00] ;  /* 0x001c0000010e7983 */ /* 0x000f280000300a00 */
[----:B------:R-:W3:-:S15]  /*59b80*/  LDL.LU.64 R12, [R1+0x1bf8] ;  /* 0x001bf800010c7983 */ /* 0x000ede0000300a00 */
[----:B------:R-:W-:-:S01]  /*59b90*/  NOP ;  /* 0x0000000000007918 */ /* 0x000fc20000000000 */
[----:B------:R-:W-:Y:S04]  /*59ba0*/  STL.64 [R1+0xe0], R20 ;  /* 0x0000e01401007387 */ /* 0x000fe80000100a00 */
[----:B------:R0:W-:Y:S04]  /*59bb0*/  STL.64 [R1+0xe8], R22 ;  /* 0x0000e81601007387 */ /* 0x0001e80000100a00 */
[----:B0-----:R-:W2:Y:S04]  /*59bc0*/  LDL.LU.64 R22, [R1+0x1bf0] ;  /* 0x001bf00001167983 */ /* 0x001ea80000300a00 */
[----:B------:R-:W2:Y:S01]  /*59bd0*/  LDL.LU.64 R20, [R1+0x1be8] ;  /* 0x001be80001147983 */ /* 0x000ea20000300a00 */
[C---:B---3--:R-:W-:Y:S06]  /*59be0*/  HMMA.16816.F32 R16, R4.reuse, R12, R16 ;  /* 0x0000000c0410723c */ /* 0x048fec0000001810 */
[----:B------:R-:W-:Y:S01]  /*59bf0*/  HMMA.16816.F32 R4, R4, R8, R24 ;  /* 0x000000080404723c */ /* 0x000fe20000001818 */
[----:B----4-:R-:W-:-:S15]  /*59c00*/  STL.64 [R1+0x1bc0], R14 ;  /* 0x001bc00e01007387 */ /* 0x010fde0000100a00 */
[----:B------:R-:W-:-:S01]  /*59c10*/  NOP ;  /* 0x0000000000007918 */ /* 0x000fc20000000000 */
[----:B------:R-:W-:Y:S04]  /*59c20*/  STL.64 [R1+0x1910], R18 ;  /* 0x0019101201007387 */ /* 0x000fe80000100a00 */
[----:B------:R-:W-:Y:S04]  /*59c30*/  STL.64 [R1+0x1908], R16 ;  /* 0x0019081001007387 */ /* 0x000fe80000100a00 */
[----:B--2---:R-:W-:Y:S04]  /*59c40*/  STL.64 [R1+0x1a78], R10 ;  /* 0x001a780a01007387 */ /* 0x004fe80000100a00 */
[----:B------:R0:W-:Y:S04]  /*59c50*/  STL.64 [R1+0x1920], R6 ;  /* 0x0019200601007387 */ /* 0x0001e80000100a00 */
[----:B------:R-:W-:Y:S04]  /*59c60*/  STL.64 [R1+0x1918], R4 ;  /* 0x0019180401007387 */ /* 0x000fe80000100a00 */
[----:B0-----:R-:W2:Y:S04]  /*59c70*/  LDL.LU R6, [R1+0x18] ;  /* 0x0000180001067983 */ /* 0x001ea80000300800 */
[----:B------:R-:W2:Y:S04]  /*59c80*/  LDL.LU R7, [R1+0x1c] ;  /* 0x00001c0001077983 */ /* 0x000ea80000300800 */
[----:B------:R-:W3:Y:S04]  /*59c90*/  LDL.LU R8, [R1+0x2c0] ;  /* 0x0002c00001087983 */ /* 0x000ee80000300800 */
[----:B------:R-:W3:Y:S04]  /*59ca0*/  LDL.LU R9, [R1+0x2c4] ;  /* 0x0002c40001097983 */ /* 0x000ee80000300800 */
[----:B------:R-:W3:Y:S04]  /*59cb0*/  LDL.LU R10, [R1+0x2c8] ;  /* 0x0002c800010a7983 */ /* 0x000ee80000300800 */
[----:B------:R-:W3:Y:S04]  /*59cc0*/  LDL.LU R11, [R1+0x2cc] ;  /* 0x0002cc00010b7983 */ /* 0x000ee80000300800 */
[----:B------:R-:W3:Y:S01]  /*59cd0*/  LDL.LU.64 R14, [R1+0xd8] ;  /* 0x0000d800010e7983 */ /* 0x000ee20000300a00 */
[----:B------:R-:W-:-:S03]  /*59ce0*/  IMAD.MOV.U32 R16, RZ, RZ, R0 ;  /* 0x000000ffff107224 */ /* 0x000fc600078e0000 */
[----:B------:R-:W4:Y:S01]  /*59cf0*/  LDL.LU R0, [R1+0x1be4] ;  /* 0x001be40001007983 */ /* 0x000f220000300800 */
[----:B------:R-:W-:Y:S02]  /*59d00*/  IMAD.MOV.U32 R18, RZ, RZ, R21 ;  /* 0x000000ffff127224 */ /* 0x000fe400078e0015 */
[----:B------:R-:W-:Y:S02]  /*59d10*/  IMAD.MOV.U32 R19, RZ, RZ, R22 ;  /* 0x000000ffff137224 */ /* 0x000fe400078e0016 */
[----:B------:R-:W-:Y:S02]  /*59d20*/  IMAD.MOV.U32 R17, RZ, RZ, R20 ;  /* 0x000000ffff117224 */ /* 0x000fe400078e0014 */
[----:B------:R-:W3:Y:S04]  /*59d30*/  LDL.LU R20, [R1+0x1be0] ;  /* 0x001be00001147983 */ /* 0x000ee80000300800 */
[----:B------:R-:W3:Y:S04]  /*59d40*/  LDL.LU R21, [R1+0x1bdc] ;  /* 0x001bdc0001157983 */ /* 0x000ee80000300800 */
[----:B------:R-:W3:Y:S04]  /*59d50*/  LDL.LU R22, [R1+0x1bd8] ;  /* 0x001bd80001167983 */ /* 0x000ee80000300800 */
[----:B------:R0:W-:Y:S04]  /*59d60*/  STL.64 [R1+0x1b70], R18 ;  /* 0x001b701201007387 */ /* 0x0001e80000100a00 */
[----:B------:R1:W-:Y:S01]  /*59d70*/  STL.64 [R1+0x1b68], R16 ;  /* 0x001b681001007387 */ /* 0x0003e20000100a00 */
[----:B0-----:R-:W-:-:S02]  /*59d80*/  IMAD.MOV.U32 R18, RZ, RZ, R2 ;  /* 0x000000ffff127224 */ /* 0x001fc400078e0002 */
[----:B-1----:R-:W-:Y:S02]  /*59d90*/  IMAD.MOV.U32 R16, RZ, RZ, R23 ;  /* 0x000000ffff107224 */ /* 0x002fe400078e0017 */
[----:B------:R-:W-:Y:S01]  /*59da0*/  IMAD.MOV.U32 R19, RZ, RZ, R3 ;  /* 0x000000ffff137224 */ /* 0x000fe200078e0003 */
[----:B------:R-:W3:Y:S01]  /*59db0*/  LDL.LU R23, [R1+0x1bd4] ;  /* 0x001bd40001177983 */ /* 0x000ee20000300800 */
[----:B----4-:R-:W-:-:S03]  /*59dc0*/  IMAD.MOV.U32 R17, RZ, RZ, R0 ;  /* 0x000000ffff117224 */ /* 0x010fc600078e0000 */
[----:B------:R-:W4:Y:S04]  /*59dd0*/  LDL.LU R0, [R1+0x1bd0] ;  /* 0x001bd00001007983 */ /* 0x000f280000300800 */
[----:B------:R-:W2:Y:S04]  /*59de0*/  LDL.LU R2, [R1+0x1bcc] ;  /* 0x001bcc0001027983 */ /* 0x000ea80000300800 */
[----:B------:R-:W3:Y:S04]  /*59df0*/  LDL.LU R3, [R1+0x1bc8] ;  /* 0x001bc80001037983 */ /* 0x000ee80000300800 */
[----:B------:R-:W-:Y:S04]  /*59e00*/  STL.64 [R1+0x1b88], R18 ;  /* 0x001b881201007387 */ /* 0x000fe80000100a00 */
[----:B------:R0:W-:Y:S04]  /*59e10*/  STL.64 [R1+0x1b80], R16 ;  /* 0x001b801001007387 */ /* 0x0001e80000100a00 */
[----:B0-----:R-:W4:Y:S04]  /*59e20*/  LDL.LU R16, [R1+0x2a0] ;  /* 0x0002a00001107983 */ /* 0x001f280000300800 */
[----:B------:R-:W4:Y:S04]  /*59e30*/  LDL.LU R17, [R1+0x2a4] ;  /* 0x0002a40001117983 */ /* 0x000f280000300800 */
[----:B------:R-:W2:Y:S04]  /*59e40*/  LDL.LU R18, [R1+0x2a8] ;  /* 0x0002a80001127983 */ /* 0x000ea80000300800 */
[----:B------:R-:W2:Y:S04]  /*59e50*/  LDL.LU R19, [R1+0x2ac] ;  /* 0x0002ac0001137983 */ /* 0x000ea80000300800 */
[----:B--2---:R-:W-:Y:S04]  /*59e60*/  STL.64 [R1+0x1ba0], R18 ;  /* 0x001ba01201007387 */ /* 0x004fe80000100a00 */
[----:B----4-:R0:W-:Y:S04]  /*59e70*/  STL.64 [R1+0x1b98], R16 ;  /* 0x001b981001007387 */ /* 0x0101e80000100a00 */
[----:B0-----:R-:W2:Y:S01]  /*59e80*/  LDL.LU R16, [R1+0x2b0] ;  /* 0x0002b00001107983 */ /* 0x001ea20000300800 */
[----:B------:R-:W-:-:S02]  /*59e90*/  IMAD.MOV.U32 R18, RZ, RZ, R2 ;  /* 0x000000ffff127224 */ /* 0x000fc400078e0002 */
[----:B------:R-:W-:Y:S02]  /*59ea0*/  IMAD.MOV.U32 R19, RZ, RZ, R0 ;  /* 0x000000ffff137224 */ /* 0x000fe400078e0000 */
[----:B---3--:R-:W-:-:S03]  /*59eb0*/  IMAD.MOV.U32 R17, RZ, RZ, R3 ;  /* 0x000000ffff117224 */ /* 0x008fc600078e0003 */
[----:B------:R-:W-:Y:S04]  /*59ec0*/  STL.64 [R1+0x1bb8], R18 ;  /* 0x001bb81201007387 */ /* 0x000fe80000100a00 */
[----:B--2---:R-:W-:Y:S04]  /*59ed0*/  STL.64 [R1+0x1bb0], R16 ;  /* 0x001bb01001007387 */ /* 0x004fe80000100a00 */
[----:B------:R-:W2:Y:S04]  /*59ee0*/  LDL.LU.64 R26, [R1+0x88] ;  /* 0x00008800011a7983 */ /* 0x000ea80000300a00 */
[----:B--2---:R0:W-:Y:S04]  /*59ef0*/  STL.64 [R1+0x1b78], R26 ;  /* 0x001b781a01007387 */ /* 0x0041e80000100a00 */
[----:B0-----:R-:W2:Y:S01]  /*59f00*/  LDL.LU.64 R26, [R1+0xa8] ;  /* 0x0000a800011a7983 */ /* 0x001ea20000300a00 */
[----:B------:R-:W-:Y:S03]  /*59f10*/  HMMA.16816.F32 R16, R20, R14, R8 ;  /* 0x0000000e1410723c */ /* 0x000fe60000001808 */
[----:B--2---:R0:W-:Y:S04]  /*59f20*/  STL.64 [R1+0x1b90], R26 ;  /* 0x001b901a01007387 */ /* 0x0041e80000100a00 */
[----:B0-----:R-:W2:Y:S01]  /*59f30*/  LDL.LU.64 R26, [R1+0xb8] ;  /* 0x0000b800011a7983 */ /* 0x001ea20000300a00 */
[----:B------:R-:W-:-:S02]  /*59f40*/  IMAD.MOV.U32 R9, RZ, RZ, R14 ;  /* 0x000000ffff097224 */ /* 0x000fc400078e000e */
[----:B------:R-:W-:-:S14]  /*59f50*/  IMAD.MOV.U32 R8, RZ, RZ, R15 ;  /* 0x000000ffff087224 */ /* 0x000fdc00078e000f */
[----:B------:R-:W-:Y:S02]  /*59f60*/  IMAD.MOV.U32 R12, RZ, RZ, R19 ;  /* 0x000000ffff0c7224 */ /* 0x000fe400078e0013 */
[----:B------:R-:W-:Y:S01]  /*59f70*/  IMAD.MOV.U32 R0, RZ, RZ, R16 ;  /* 0x000000ffff007224 */ /* 0x000fe200078e0010 */
[----:B--2---:R0:W-:Y:S04]  /*59f80*/  STL.64 [R1+0x1ba8], R26 ;  /* 0x001ba81a01007387 */ /* 0x0041e80000100a00 */
[----:B0-----:R-:W2:Y:S04]  /*59f90*/  LDL.LU.64 R26, [R1+0xc8] ;  /* 0x0000c800011a7983 */ /* 0x001ea80000300a00 */
[----:B------:R0:W-:Y:S04]  /*59fa0*/  STL.64 [R1+0x1b20], R6 ;  /* 0x001b200601007387 */ /* 0x0001e80000100a00 */
[----:B0-----:R-:W3:Y:S04]  /*59fb0*/  LDL.LU.64 R6, [R1+0x98] ;  /* 0x0000980001067983 */ /* 0x001ee80000300a00 */
[----:B------:R-:W4:Y:S04]  /*59fc0*/  LDL.LU.64 R14, [R1+0x1bc0] ;  /* 0x001bc000010e7983 */ /* 0x000f280000300a00 */
[----:B------:R-:W-:Y:S04]  /*59fd0*/  STL.64 [R1+0x460], R16 ;  /* 0x0004601001007387 */ /* 0x000fe80000100a00 */
[----:B------:R0:W-:Y:S04]  /*59fe0*/  STL.64 [R1+0x468], R18 ;  /* 0x0004681201007387 */ /* 0x0001e80000100a00 */
[----:B0-----:R-:W3:Y:S04]  /*59ff0*/  LDL.LU.64 R18, [R1+0x1bb8] ;  /* 0x001bb80001127983 */ /* 0x001ee80000300a00 */
[----:B------:R-:W3:Y:S04]  /*5a000*/  LDL.LU.64 R16, [R1+0x1bb0] ;  /* 0x001bb00001107983 */ /* 0x000ee80000300a00 */
[----:B------:R0:W-:Y:S04]  /*5a010*/  STL [R1+0x18e0], R0 ;  /* 0x0018e00001007387 */ /* 0x0001e80000100800 */
[----:B------:R-:W-:Y:S01]  /*5a020*/  STL [R1+0x18dc], R12 ;  /* 0x0018dc0c01007387 */ /* 0x000fe20000100800 */
[----:B--2---:R-:W-:-:S02]  /*5a030*/  IMAD.MOV.U32 R10, RZ, RZ, R26 ;  /* 0x000000ffff0a7224 */ /* 0x004fc400078e001a */
[----:B0-----:R-:W-:Y:S01]  /*5a040*/  IMAD.MOV.U32 R0, RZ, RZ, R27 ;  /* 0x000000ffff007224 */ /* 0x001fe200078e001b */
[----:B---3--:R-:W-:Y:S01]  /*5a050*/  HMMA.16816.F32 R16, R20, R26, R16 ;  /* 0x0000001a1410723c */ /* 0x008fe20000001810 */
[----:B------:R-:W2:-:S15]  /*5a060*/  LDL.LU.64 R26, [R1+0x1ba8] ;  /* 0x001ba800011a7983 */ /* 0x000e9e0000300a00 */
[----:B------:R-:W-:-:S07]  /*5a070*/  NOP ;  /* 0x0000000000007918 */ /* 0x000fce0000000000 */
[----:B------:R-:W-:Y:S04]  /*5a080*/  STL.64 [R1+0x450], R16 ;  /* 0x0004501001007387 */ /* 0x000fe80000100a00 */
[----:B------:R0:W-:Y:S01]  /*5a090*/  STL.64 [R1+0x458], R18 ;  /* 0x0004581201007387 */ /* 0x0001e20000100a00 */
[----:B------:R-:W-:-:S03]  /*5a0a0*/  IMAD.MOV.U32 R2, RZ, RZ, R16 ;  /* 0x000000ffff027224 */ /* 0x000fc600078e0010 */
[----:B0-----:R-:W3:Y:S04]  /*5a0b0*/  LDL.LU.64 R18, [R1+0x1ba0] ;  /* 0x001ba00001127983 */ /* 0x001ee80000300a00 */
[----:B------:R-:W3:Y:S04]  /*5a0c0*/  LDL.LU.64 R16, [R1+0x1b98] ;  /* 0x001b980001107983 */ /* 0x000ee80000300a00 */
[----:B------:R-:W-:Y:S04]  /*5a0d0*/  STL [R1+0x1ae4], R0 ;  /* 0x001ae40001007387 */ /* 0x000fe80000100800 */
[----:B------:R0:W-:Y:S01]  /*5a0e0*/  STL [R1+0x18e4], R2 ;  /* 0x0018e40201007387 */ /* 0x0001e20000100800 */
[----:B--2---:R-:W-:-:S02]  /*5a0f0*/  IMAD.MOV.U32 R11, RZ, RZ, R26 ;  /* 0x000000ffff0b7224 */ /* 0x004fc400078e001a */
[----:B0-----:R-:W-:Y:S01]  /*5a100*/  IMAD.MOV.U32 R2, RZ, RZ, R27 ;  /* 0x000000ffff027224 */ /* 0x001fe200078e001b */
[----:B---3--:R-:W-:Y:S01]  /*5a110*/  HMMA.16816.F32 R16, R20, R26, R16 ;  /* 0x0000001a1410723c */ /* 0x008fe20000001810 */
[----:B------:R-:W2:-:S15]  /*5a120*/  LDL.LU.64 R26, [R1+0x1b90] ;  /* 0x001b9000011a7983 */ /* 0x000e9e0000300a00 */
[----:B------:R-:W-:-:S07]  /*5a130*/  NOP ;  /* 0x0000000000007918 */ /* 0x000fce0000000000 */
[----:B------:R-:W-:Y:S01]  /*5a140*/  STL.64 [R1+0x4d0], R16 ;  /* 0x0004d01001007387 */ /* 0x000fe20000100a00 */
[----:B------:R-:W-:-:S03]  /*5a150*/  IMAD.MOV.U32 R13, RZ, RZ, R19 ;  /* 0x000000ffff0d7224 */ /* 0x000fc600078e0013 */
[----:B------:R0:W-:Y:S01]  /*5a160*/  STL.64 [R1+0x4d8], R18 ;  /* 0x0004d81201007387 */ /* 0x0001e20000100a00 */
[----:B------:R-:W-:-:S03]  /*5a170*/  IMAD.MOV.U32 R3, RZ, RZ, R16 ;  /* 0x000000ffff037224 */ /* 0x000fc600078e0010 */
[----:B0-----:R-:W3:Y:S04]  /*5a180*/  LDL.LU.64 R18, [R1+0x1b88] ;  /* 0x001b880001127983 */ /* 0x001ee80000300a00 */
[----:B------:R-:W3:Y:S04]  /*5a190*/  LDL.LU.64 R16, [R1+0x1b80] ;  /* 0x001b800001107983 */ /* 0x000ee80000300a00 */
[----:B------:R-:W-:Y:S04]  /*5a1a0*/  STL.64 [R1+0x1ad8], R10 ;  /* 0x001ad80a01007387 */ /* 0x000fe80000100a00 */
[----:B------:R0:W-:Y:S04]  /*5a1b0*/  STL.64 [R1+0x1ad0], R8 ;  /* 0x001ad00801007387 */ /* 0x0001e80000100a00 */
[----:B0-----:R-:W3:Y:S04]  /*5a1c0*/  LDL.LU R8, [R1+0x280] ;  /* 0x0002800001087983 */ /* 0x001ee80000300800 */
[----:B------:R-:W3:Y:S04]  /*5a1d0*/  LDL.LU R9, [R1+0x284] ;  /* 0x0002840001097983 */ /* 0x000ee80000300800 */
[----:B------:R-:W3:Y:S04]  /*5a1e0*/  LDL.LU R10, [R1+0x288] ;  /* 0x00028800010a7983 */ /* 0x000ee80000300800 */
[----:B------:R0:W-:Y:S04]  /*5a1f0*/  STL [R1+0x18ec], R3 ;  /* 0x0018ec0301007387 */ /* 0x0001e80000100800 */
[----:B------:R-:W-:Y:S04]  /*5a200*/  STL [R1+0x18e8], R13 ;  /* 0x0018e80d01007387 */ /* 0x000fe80000100800 */
[----:B----4-:R-:W-:Y:S01]  /*5a210*/  STL.64 [R1+0x1a80], R14 ;  /* 0x001a800e01007387 */ /* 0x010fe20000100a00 */
[----:B------:R-:W-:-:S02]  /*5a220*/  IMAD.MOV.U32 R11, RZ, RZ, R29 ;  /* 0x000000ffff0b7224 */ /* 0x000fc400078e001d */
[----:B--2---:R-:W-:Y:S02]  /*5a230*/  IMAD.MOV.U32 R12, RZ, RZ, R26 ;  /* 0x000000ffff0c7224 */ /* 0x004fe400078e001a */
        /* <DEDUP_REMOVED lines=8> */
[----:B------:R-:W3:Y:S01]  /*5a2c0*/  LDL.LU.64 R16, [R1+0x1b68] ;  /* 0x001b680001107983 */ /* 0x000ee20000300a00 */
[----:B------:R-:W-:Y:S06]  /*5a2d0*/  HMMA.16816.F32 R8, R20, R6, R8 ;  /* 0x000000061408723c */ /* 0x000fec0000001808 */
[----:B------:R-:W-:-:S02]  /*5a2e0*/  IMAD.MOV.U32 R14, RZ, RZ, R6 ;  /* 0x000000ffff0e7224 */ /* 0x000fc400078e0006 */
[----:B------:R-:W-:Y:S01]  /*5a2f0*/  IMAD.MOV.U32 R13, RZ, RZ, R7 ;  /* 0x000000ffff0d7224 */ /* 0x000fe200078e0007 */
[----:B------:R-:W-:-:S14]  /*5a300*/  STL [R1+0x18f0], R29 ;  /* 0x0018f01d01007387 */ /* 0x000fdc0000100800 */
[----:B------:R-:W-:Y:S04]  /*5a310*/  STL.64 [R1+0x4b0], R8 ;  /* 0x0004b00801007387 */ /* 0x000fe80000100a00 */
[----:B------:R-:W-:Y:S01]  /*5a320*/  STL.64 [R1+0x4b8], R10 ;  /* 0x0004b80a01007387 */ /* 0x000fe20000100a00 */
[----:B--2---:R-:W-:Y:S01]  /*5a330*/  IMAD.MOV.U32 R15, RZ, RZ, R27 ;  /* 0x000000ffff0f7224 */ /* 0x004fe200078e001b */
[----:B---3--:R-:W-:-:S15]  /*5a340*/  HMMA.16816.F32 R4, R20, R26, R16 ;  /* 0x0000001a1404723c */ /* 0x008fde0000001810 */
[----:B------:R-:W-:-:S08]  /*5a350*/  NOP ;  /* 0x0000000000007918 */ /* 0x000fd00000000000 */
[----:B------:R-:W-:Y:S04]  /*5a360*/  STL.64 [R1+0x4a0], R4 ;  /* 0x0004a00401007387 */ /* 0x000fe80000100a00 */
[----:B------:R-:W-:Y:S04]  /*5a370*/  STL.64 [R1+0x4a8], R6 ;  /* 0x0004a80601007387 */ /* 0x000fe80000100a00 */
[----:B------:R-:W-:Y:S04]  /*5a380*/  STL.64 [R1+0x1af0], R14 ;  /* 0x001af00e01007387 */ /* 0x000fe80000100a00 */
[----:B------:R0:W-:Y:S04]  /*5a390*/  STL.64 [R1+0x1ae8], R12 ;  /* 0x001ae80c01007387 */ /* 0x0001e80000100a00 */
[----:B0-----:R-:W2:Y:S04]  /*5a3a0*/  LDL.LU R12, [R1+0x210] ;  /* 0x00021000010c7983 */ /* 0x001ea80000300800 */
[----:B------:R-:W2:Y:S04]  /*5a3b0*/  LDL.LU R13, [R1+0x214] ;  /* 0x00021400010d7983 */ /* 0x000ea80000300800 */
[----:B------:R-:W3:Y:S04]  /*5a3c0*/  LDL.LU R14, [R1+0x218] ;  /* 0x00021800010e7983 */ /* 0x000ee80000300800 */
[----:B------:R-:W3:Y:S04]  /*5a3d0*/  LDL.LU R15, [R1+0x21c] ;  /* 0x00021c00010f7983 */ /* 0x000ee80000300800 */
[----:B------:R-:W4:Y:S04]  /*5a3e0*/  LDL.LU R4, [R1+0x230] ;  /* 0x0002300001047983 */ /* 0x000f280000300800 */
[----:B------:R-:W4:Y:S04]  /*5a3f0*/  LDL.LU R5, [R1+0x234] ;  /* 0x0002340001057983 */ /* 0x000f280000300800 */
[----:B------:R-:W2:Y:S04]  /*5a400*/  LDL.LU R6, [R1+0x238] ;  /* 0x0002380001067983 */ /* 0x000ea80000300800 */
[----:B------:R-:W2:Y:S04]  /*5a410*/  LDL.LU R7, [R1+0x23c] ;  /* 0x00023c0001077983 */ /* 0x000ea80000300800 */
[----:B------:R-:W3:Y:S01]  /*5a420*/  LDL.LU R24, [R1+0x260] ;  /* 0x0002600001187983 */ /* 0x000ee20000300800 */
[----:B------:R-:W-:-:S03]  /*5a430*/  IMAD.MOV.U32 R29, RZ, RZ, R26 ;  /* 0x000000ffff1d7224 */ /* 0x000fc600078e001a */
[----:B------:R-:W3:Y:S04]  /*5a440*/  LDL.LU R25, [R1+0x264] ;  /* 0x0002640001197983 */ /* 0x000ee80000300800 */
[----:B------:R-:W3:Y:S04]  /*5a450*/  LDL.LU R26, [R1+0x268] ;  /* 0x00026800011a7983 */ /* 0x000ee80000300800 */
[----:B------:R-:W3:Y:S04]  /*5a460*/  LDL.LU R27, [R1+0x26c] ;  /* 0x00026c00011b7983 */ /* 0x000ee80000300800 */
[----:B------:R-:W3:Y:S04]  /*5a470*/  LDL.LU.64 R18, [R1+0x78] ;  /* 0x0000780001127983 */ /* 0x000ee80000300a00 */
[----:B--2---:R0:W-:Y:S04]  /*5a480*/  STL.64 [R1+0x1b30], R6 ;  /* 0x001b300601007387 */ /* 0x0041e80000100a00 */
[----:B----4-:R-:W-:Y:S04]  /*5a490*/  STL.64 [R1+0x1b28], R4 ;  /* 0x001b280401007387 */ /* 0x010fe80000100a00 */
[----:B0-----:R-:W2:Y:S04]  /*5a4a0*/  LDL.LU.64 R6, [R1+0x58] ;  /* 0x0000580001067983 */ /* 0x001ea80000300a00 */
[----:B--2---:R0:W-:Y:S04]  /*5a4b0*/  STL.64 [R1+0x1b40], R6 ;  /* 0x001b400601007387 */ /* 0x0041e80000100a00 */
[----:B0-----:R-:W2:Y:S04]  /*5a4c0*/  LDL.LU.64 R6, [R1+0x68] ;  /* 0x0000680001067983 */ /* 0x001ea80000300a00 */
[----:B---3--:R0:W-:Y:S04]  /*5a4d0*/  STL.64 [R1+0x1b00], R14 ;  /* 0x001b000e01007387 */ /* 0x0081e80000100a00 */
[----:B------:R-:W-:Y:S04]  /*5a4e0*/  STL.64 [R1+0x1af8], R12 ;  /* 0x001af80c01007387 */ /* 0x000fe80000100a00 */
[----:B0-----:R-:W3:Y:S04]  /*5a4f0*/  LDL.LU.64 R14, [R1+0x38] ;  /* 0x00003800010e7983 */ /* 0x001ee80000300a00 */
[----:B---3--:R0:W-:Y:S04]  /*5a500*/  STL.64 [R1+0x1b18], R14 ;  /* 0x001b180e01007387 */ /* 0x0081e80000100a00 */
[----:B0-----:R-:W3:Y:S04]  /*5a510*/  LDL.LU.64 R14, [R1+0x48] ;  /* 0x00004800010e7983 */ /* 0x001ee80000300a00 */
[----:B---3--:R0:W-:Y:S04]  /*5a520*/  STL.64 [R1+0x1b38], R14 ;  /* 0x001b380e01007387 */ /* 0x0081e80000100a00 */
[----:B------:R-:W3:Y:S04]  /*5a530*/  LDL.LU R12, [R1+0x240] ;  /* 0x00024000010c7983 */ /* 0x000ee80000300800 */
[----:B------:R-:W3:Y:S04]  /*5a540*/  LDL.LU R13, [R1+0x244] ;  /* 0x00024400010d7983 */ /* 0x000ee80000300800 */
[----:B0-----:R-:W4:Y:S04]  /*5a550*/  LDL.LU R14, [R1+0x248] ;  /* 0x00024800010e7983 */ /* 0x001f280000300800 */
        /* <DEDUP_REMOVED lines=8> */
[----:B------:R-:W3:Y:S04]  /*5a5e0*/  LDL.LU R8, [R1+0x200] ;  /* 0x0002000001087983 */ /* 0x000ee80000300800 */
[----:B------:R-:W3:Y:S04]  /*5a5f0*/  LDL.LU R9, [R1+0x204] ;  /* 0x0002040001097983 */ /* 0x000ee80000300800 */
[----:B------:R-:W4:Y:S04]  /*5a600*/  LDL.LU R10, [R1+0x208] ;  /* 0x00020800010a7983 */ /* 0x000f280000300800 */
[----:B------:R-:W4:Y:S01]  /*5a610*/  LDL.LU R11, [R1+0x20c] ;  /* 0x00020c00010b7983 */ /* 0x000f220000300800 */
[----:B------:R-:W-:-:S03]  /*5a620*/  IMAD.MOV.U32 R28, RZ, RZ, R19 ;  /* 0x000000ffff1c7224 */ /* 0x000fc600078e0013 */
        /* <DEDUP_REMOVED lines=8> */
[----:B0-----:R-:W4:Y:S04]  /*5a6b0*/  LDL.LU.64 R26, [R1+0x1b60] ;  /* 0x001b6000011a7983 */ /* 0x001f280000300a00 */
[----:B------:R-:W3:Y:S04]  /*5a6c0*/  LDL.LU R25, [R1+0x1b58] ;  /* 0x001b580001197983 */ /* 0x000ee80000300800 */
[----:B------:R-:W4:Y:S01]  /*5a6d0*/  LDL.LU R16, [R1+0xe0] ;  /* 0x0000e00001107983 */ /* 0x000f220000300800 */
[----:B------:R-:W-:-:S03]  /*5a6e0*/  IMAD.MOV.U32 R24, RZ, RZ, R18 ;  /* 0x000000ffff187224 */ /* 0x000fc600078e0012 */
[----:B------:R-:W4:Y:S04]  /*5a6f0*/  LDL.LU R17, [R1+0xe4] ;  /* 0x0000e40001117983 */ /* 0x000f280000300800 */
[----:B------:R-:W3:Y:S04]  /*5a700*/  LDL.LU R18, [R1+0xe8] ;  /* 0x0000e80001127983 */ /* 0x000ee80000300800 */
[----:B------:R-:W3:Y:S01]  /*5a710*/  LDL.LU R19, [R1+0xec] ;  /* 0x0000ec0001137983 */ /* 0x000ee20000300800 */
[----:B--2---:R-:W-:Y:S03]  /*5a720*/  HMMA.16816.F32 R12, R20, R6, R12 ;  /* 0x00000006140c723c */ /* 0x004fe6000000180c */
[----:B---3--:R-:W-:Y:S04]  /*5a730*/  STL.64 [R1+0x1930], R18 ;  /* 0x0019301201007387 */ /* 0x008fe80000100a00 */
[----:B----4-:R0:W-:Y:S04]  /*5a740*/  STL.64 [R1+0x1928], R16 ;  /* 0x0019281001007387 */ /* 0x0101e80000100a00 */
[----:B0-----:R-:W2:Y:S01]  /*5a750*/  LDL.LU R16, [R1+0xf0] ;  /* 0x0000f00001107983 */ /* 0x001ea20000300800 */
[----:B------:R-:W-:-:S02]  /*5a760*/  IMAD.MOV.U32 R18, RZ, RZ, R26 ;  /* 0x000000ffff127224 */ /* 0x000fc400078e001a */
[----:B------:R-:W-:Y:S02]  /*5a770*/  IMAD.MOV.U32 R19, RZ, RZ, R25 ;  /* 0x000000ffff137224 */ /* 0x000fe400078e0019 */
[----:B------:R-:W-:-:S03]  /*5a780*/  IMAD.MOV.U32 R17, RZ, RZ, R27 ;  /* 0x000000ffff117224 */ /* 0x000fc600078e001b */
[----:B------:R0:W-:Y:S04]  /*5a790*/  STL.64 [R1+0x1940], R18 ;  /* 0x0019401201007387 */ /* 0x0001e80000100a00 */
[----:B--2---:R1:W-:Y:S04]  /*5a7a0*/  STL.64 [R1+0x1938], R16 ;  /* 0x0019381001007387 */ /* 0x0043e80000100a00 */
[----:B0-----:R-:W2:Y:S04]  /*5a7b0*/  LDL.LU R18, [R1+0x28] ;  /* 0x0000280001127983 */ /* 0x001ea80000300800 */
[----:B------:R-:W2:Y:S04]  /*5a7c0*/  LDL.LU R19, [R1+0x2c] ;  /* 0x00002c0001137983 */ /* 0x000ea80000300800 */
[----:B------:R-:W-:Y:S04]  /*5a7d0*/  STL.64 [R1+0x470], R12 ;  /* 0x0004700c01007387 */ /* 0x000fe80000100a00 */
[----:B------:R0:W-:Y:S01]  /*5a7e0*/  STL.64 [R1+0x478], R14 ;  /* 0x0004780e01007387 */ /* 0x0001e20000100a00 */
[----:B-1----:R-:W-:-:S02]  /*5a7f0*/  IMAD.MOV.U32 R17, RZ, RZ, R6 ;  /* 0x000000ffff117224 */ /* 0x002fc400078e0006 */
[----:B------:R-:W-:Y:S01]  /*5a800*/  IMAD.MOV.U32 R16, RZ, RZ, R7 ;  /* 0x000000ffff107224 */ /* 0x000fe200078e0007 */
[----:B0-----:R-:W3:Y:S04]  /*5a810*/  LDL.LU.64 R14, [R1+0x1b50] ;  /* 0x001b5000010e7983 */ /* 0x001ee80000300a00 */
[----:B------:R-:W3:Y:S04]  /*5a820*/  LDL.LU.64 R12, [R1+0x1b48] ;  /* 0x001b4800010c7983 */ /* 0x000ee80000300a00 */
[----:B------:R-:W3:Y:S02]  /*5a830*/  LDL.LU.64 R6, [R1+0x1b40] ;  /* 0x001b400001067983 */ /* 0x000ee40000300a00 */
        /* <DEDUP_REMOVED lines=8> */
[----:B---3--:R-:W-:-:S15]  /*5a8c0*/  HMMA.16816.F32 R4, R20, R14, R4 ;  /* 0x0000000e1404723c */ /* 0x008fde0000001804 */
[----:B------:R-:W-:-:S08]  /*5a8d0*/  NOP ;  /* 0x0000000000007918 */ /* 0x000fd00000000000 */
[----:B------:R0:W-:Y:S04]  /*5a8e0*/  STL.64 [R1+0x3e0], R4 ;  /* 0x0003e00401007387 */ /* 0x0001e80000100a00 */
[----:B------:R1:W-:Y:S01]  /*5a8f0*/  STL.64 [R1+0x3e8], R6 ;  /* 0x0003e80601007387 */ /* 0x0003e20000100a00 */
[----:B0-----:R-:W-:-:S03]  /*5a900*/  IMAD.MOV.U32 R5, RZ, RZ, R14 ;  /* 0x000000ffff057224 */ /* 0x001fc600078e000e */
[----:B-1----:R-:W3:Y:S01]  /*5a910*/  LDL.LU.64 R6, [R1+0x1b20] ;  /* 0x001b200001067983 */ /* 0x002ee20000300a00 */
[----:B------:R-:W-:-:S03]  /*5a920*/  IMAD.MOV.U32 R4, RZ, RZ, R15 ;  /* 0x000000ffff047224 */ /* 0x000fc600078e000f */
[----:B------:R-:W4:Y:S02]  /*5a930*/  LDL.LU.64 R14, [R1+0x1b18] ;  /* 0x001b1800010e7983 */ /* 0x000f240000300a00 */
[----:B----4-:R-:W-:Y:S06]  /*5a940*/  HMMA.16816.F32 R8, R20, R14, R8 ;  /* 0x0000000e1408723c */ /* 0x010fec0000001808 */
[----:B------:R-:W-:Y:S02]  /*5a950*/  IMAD.MOV.U32 R0, RZ, RZ, R14 ;  /* 0x000000ffff007224 */ /* 0x000fe400078e000e */
[----:B------:R-:W-:-:S15]  /*5a960*/  IMAD.MOV.U32 R25, RZ, RZ, R15 ;  /* 0x000000ffff197224 */ /* 0x000fde00078e000f */
[----:B------:R-:W-:Y:S04]  /*5a970*/  STL.64 [R1+0x3d0], R8 ;  /* 0x0003d00801007387 */ /* 0x000fe80000100a00 */
[----:B------:R0:W-:Y:S04]  /*5a980*/  STL.64 [R1+0x3d8], R10 ;  /* 0x0003d80a01007387 */ /* 0x0001e80000100a00 */
[----:B0-----:R-:W3:Y:S04]  /*5a990*/  LDL.LU.64 R10, [R1+0x1b10] ;  /* 0x001b1000010a7983 */ /* 0x001ee80000300a00 */
[----:B------:R-:W3:Y:S04]  /*5a9a0*/  LDL.LU.64 R8, [R1+0x1b08] ;  /* 0x001b080001087983 */ /* 0x000ee80000300a00 */
[----:B------:R-:W2:Y:S04]  /*5a9b0*/  LDL.LU.64 R14, [R1+0x1b00] ;  /* 0x001b0000010e7983 */ /* 0x000ea80000300a00 */
[----:B------:R-:W2:Y:S02]  /*5a9c0*/  LDL.LU.64 R12, [R1+0x1af8] ;  /* 0x001af800010c7983 */ /* 0x000ea40000300a00 */
[C---:B--2---:R-:W-:Y:S06]  /*5a9d0*/  HMMA.16816.F32 R12, R20.reuse, R18, R12 ;  /* 0x00000012140c723c */ /* 0x044fec000000180c */
[----:B---3--:R-:W-:-:S15]  /*5a9e0*/  HMMA.16816.F32 R8, R20, R6, R8 ;  /* 0x000000061408723c */ /* 0x008fde0000001808 */
[----:B------:R-:W-:-:S02]  /*5a9f0*/  NOP ;  /* 0x0000000000007918 */ /* 0x000fc40000000000 */
[----:B------:R-:W-:Y:S04]  /*5aa00*/  STL.64 [R1+0x3c0], R12 ;  /* 0x0003c00c01007387 */ /* 0x000fe80000100a00 */
[----:B------:R0:W-:Y:S04]  /*5aa10*/  STL.64 [R1+0x3c8], R14 ;  /* 0x0003c80e01007387 */ /* 0x0001e80000100a00 */
[----:B0-----:R-:W2:Y:S04]  /*5aa20*/  LDL.LU.64 R14, [R1+0x1af0] ;  /* 0x001af000010e7983 */ /* 0x001ea80000300a00 */
[----:B------:R-:W3:Y:S04]  /*5aa30*/  LDL.LU.64 R12, [R1+0x1ae8] ;  /* 0x001ae800010c7983 */ /* 0x000ee80000300a00 */
[----:B------:R0:W-:Y:S02]  /*5aa40*/  STL.64 [R1+0x1950], R18 ;  /* 0x0019501201007387 */ /* 0x0001e40000100a00 */
[----:B0-----:R-:W-:-:S02]  /*5aa50*/  IMAD.MOV.U32 R18, RZ, RZ, R0 ;  /* 0x000000ffff127224 */ /* 0x001fc400078e0000 */
[----:B------:R-:W-:Y:S01]  /*5aa60*/  IMAD.MOV.U32 R19, RZ, RZ, R25 ;  /* 0x000000ffff137224 */ /* 0x000fe200078e0019 */
[----:B------:R-:W4:Y:S04]  /*5aa70*/  LDL.LU R0, [R1+0x1ae4] ;  /* 0x001ae40001007983 */ /* 0x000f280000300800 */
[----:B------:R-:W2:Y:S04]  /*5aa80*/  LDL.LU R25, [R1+0x1ae0] ;  /* 0x001ae00001197983 */ /* 0x000ea80000300800 */
[----:B------:R0:W-:Y:S04]  /*5aa90*/  STL.64 [R1+0x1968], R18 ;  /* 0x0019681201007387 */ /* 0x0001e80000100a00 */
[----:B------:R-:W-:Y:S04]  /*5aaa0*/  STL.64 [R1+0x3b0], R8 ;  /* 0x0003b00801007387 */ /* 0x000fe80000100a00 */
[----:B------:R1:W-:Y:S01]  /*5aab0*/  STL.64 [R1+0x3b8], R10 ;  /* 0x0003b80a01007387 */ /* 0x0003e20000100a00 */
[----:B0-----:R-:W-:-:S02]  /*5aac0*/  IMAD.MOV.U32 R18, RZ, RZ, R5 ;  /* 0x000000ffff127224 */ /* 0x001fc400078e0005 */
[----:B------:R-:W-:Y:S01]  /*5aad0*/  IMAD.MOV.U32 R19, RZ, RZ, R4 ;  /* 0x000000ffff137224 */ /* 0x000fe200078e0004 */
[----:B-1----:R-:W4:Y:S04]  /*5aae0*/  LDL.LU.64 R10, [R1+0x1ad8] ;  /* 0x001ad800010a7983 */ /* 0x002f280000300a00 */
[----:B------:R-:W4:Y:S04]  /*5aaf0*/  LDL.LU.64 R8, [R1+0x1ad0] ;  /* 0x001ad00001087983 */ /* 0x000f280000300a00 */
[----:B------:R-:W-:Y:S04]  /*5ab00*/  STL.64 [R1+0x1980], R18 ;  /* 0x0019801201007387 */ /* 0x000fe80000100a00 */
[----:B------:R0:W-:Y:S04]  /*5ab10*/  STL.64 [R1+0x1948], R6 ;  /* 0x0019480601007387 */ /* 0x0001e80000100a00 */
[----:B------:R-:W3:Y:S04]  /*5ab20*/  LDL.LU R4, [R1+0x100] ;  /* 0x0001000001047983 */ /* 0x000ee80000300800 */
[----:B------:R-:W3:Y:S04]  /*5ab30*/  LDL.LU R5, [R1+0x104] ;  /* 0x0001040001057983 */ /* 0x000ee80000300800 */
[----:B0-----:R-:W4:Y:S01]  /*5ab40*/  LDL.LU R6, [R1+0x108] ;  /* 0x0001080001067983 */ /* 0x001f220000300800 */
[----:B------:R-:W-:-:S02]  /*5ab50*/  IMAD.MOV.U32 R18, RZ, RZ, R26 ;  /* 0x000000ffff127224 */ /* 0x000fc400078e001a */
[----:B------:R-:W-:Y:S02]  /*5ab60*/  IMAD.MOV.U32 R19, RZ, RZ, R27 ;  /* 0x000000ffff137224 */ /* 0x000fe400078e001b */
[----:B--2---:R-:W-:Y:S02]  /*5ab70*/  IMAD.MOV.U32 R7, RZ, RZ, R25 ;  /* 0x000000ffff077224 */ /* 0x004fe400078e0019 */
[----:B------:R-:W2:Y:S04]  /*5ab80*/  LDL.LU R25, [R1+0x1ac8] ;  /* 0x001ac80001197983 */ /* 0x000ea80000300800 */
[----:B------:R-:W2:Y:S04]  /*5ab90*/  LDL.LU R26, [R1+0x1ac4] ;  /* 0x001ac400011a7983 */ /* 0x000ea80000300800 */
[----:B------:R-:W2:Y:S04]  /*5aba0*/  LDL.LU R27, [R1+0x1ac0] ;  /* 0x001ac000011b7983 */ /* 0x000ea80000300800 */
[----:B------:R0:W-:Y:S02]  /*5abb0*/  STL.64 [R1+0x1998], R18 ;  /* 0x0019981201007387 */ /* 0x0001e40000100a00 */
[----:B0-----:R-:W-:-:S02]  /*5abc0*/  IMAD.MOV.U32 R18, RZ, RZ, R17 ;  /* 0x000000ffff127224 */ /* 0x001fc400078e0011 */
[----:B------:R-:W-:-:S05]  /*5abd0*/  IMAD.MOV.U32 R19, RZ, RZ, R16 ;  /* 0x000000ffff137224 */ /* 0x000fca00078e0010 */
[----:B------:R0:W-:Y:S04]  /*5abe0*/  STL.64 [R1+0x19b0], R18 ;  /* 0x0019b01201007387 */ /* 0x0001e80000100a00 */
[----:B----4-:R-:W-:Y:S04]  /*5abf0*/  STL.64 [R1+0x1960], R6 ;  /* 0x0019600601007387 */ /* 0x010fe80000100a00 */
[----:B---3--:R1:W-:Y:S01]  /*5ac00*/  STL.64 [R1+0x1958], R4 ;  /* 0x0019580401007387 */ /* 0x0083e20000100a00 */
[----:B0-----:R-:W-:-:S03]  /*5ac10*/  IMAD.MOV.U32 R18, RZ, RZ, R24 ;  /* 0x000000ffff127224 */ /* 0x001fc600078e0018 */
[----:B-1----:R-:W3:Y:S04]  /*5ac20*/  LDL.LU R4, [R1+0x110] ;  /* 0x0001100001047983 */ /* 0x002ee80000300800 */
[----:B------:R-:W3:Y:S04]  /*5ac30*/  LDL.LU R5, [R1+0x114] ;  /* 0x0001140001057983 */ /* 0x000ee80000300800 */
[----:B------:R-:W4:Y:S04]  /*5ac40*/  LDL.LU R6, [R1+0x118] ;  /* 0x0001180001067983 */ /* 0x000f280000300800 */
[----:B------:R-:W4:Y:S04]  /*5ac50*/  LDL.LU R7, [R1+0x11c] ;  /* 0x00011c0001077983 */ /* 0x000f280000300800 */
[----:B------:R-:W2:Y:S01]  /*5ac60*/  LDL.LU R24, [R1+0x1abc] ;  /* 0x001abc0001187983 */ /* 0x000ea20000300800 */
[----:B------:R-:W-:-:S03]  /*5ac70*/  IMAD.MOV.U32 R19, RZ, RZ, R28 ;  /* 0x000000ffff137224 */ /* 0x000fc600078e001c */
[----:B------:R-:W2:Y:S04]  /*5ac80*/  LDL.LU R28, [R1+0x1ab8] ;  /* 0x001ab800011c7983 */ /* 0x000ea80000300800 */
[----:B------:R0:W-:Y:S02]  /*5ac90*/  STL.64 [R1+0x19c8], R18 ;  /* 0x0019c81201007387 */ /* 0x0001e40000100a00 */
[----:B0-----:R-:W-:Y:S02]  /*5aca0*/  IMAD.MOV.U32 R18, RZ, RZ, R29 ;  /* 0x000000ffff127224 */ /* 0x001fe400078e001d */
[----:B------:R-:W-:Y:S01]  /*5acb0*/  IMAD.MOV.U32 R19, RZ, RZ, R15 ;  /* 0x000000ffff137224 */ /* 0x000fe200078e000f */
[----:B----4-:R2:W-:Y:S04]  /*5acc0*/  STL.64 [R1+0x1978], R6 ;  /* 0x0019780601007387 */ /* 0x0105e80000100a00 */
[----:B---3--:R0:W-:Y:S01]  /*5acd0*/  STL.64 [R1+0x1970], R4 ;  /* 0x0019700401007387 */ /* 0x0081e20000100a00 */
[----:B--2---:R-:W-:-:S02]  /*5ace0*/  IMAD.MOV.U32 R6, RZ, RZ, R25 ;  /* 0x000000ffff067224 */ /* 0x004fc400078e0019 */
[----:B0-----:R-:W-:Y:S02]  /*5acf0*/  IMAD.MOV.U32 R4, RZ, RZ, R27 ;  /* 0x000000ffff047224 */ /* 0x001fe400078e001b */
[----:B------:R-:W-:Y:S01]  /*5ad00*/  IMAD.MOV.U32 R5, RZ, RZ, R26 ;  /* 0x000000ffff057224 */ /* 0x000fe200078e001a */
[----:B------:R-:W2:Y:S01]  /*5ad10*/  LDL.LU R27, [R1+0x1ab4] ;  /* 0x001ab400011b7983 */ /* 0x000ea20000300800 */
[----:B------:R-:W-:-:S03]  /*5ad20*/  IMAD.MOV.U32 R7, RZ, RZ, R24 ;  /* 0x000000ffff077224 */ /* 0x000fc600078e0018 */
[----:B------:R-:W3:Y:S04]  /*5ad30*/  LDL.LU R26, [R1+0x1ab0] ;  /* 0x001ab000011a7983 */ /* 0x000ee80000300800 */
[----:B------:R-:W4:Y:S04]  /*5ad40*/  LDL.LU R25, [R1+0x1aac] ;  /* 0x001aac0001197983 */ /* 0x000f280000300800 */
[----:B------:R-:W2:Y:S04]  /*5ad50*/  LDL.LU R24, [R1+0x1aa8] ;  /* 0x001aa80001187983 */ /* 0x000ea80000300800 */
[----:B------:R-:W-:Y:S04]  /*5ad60*/  STL.64 [R1+0x19e0], R18 ;  /* 0x0019e01201007387 */ /* 0x000fe80000100a00 */
[----:B------:R-:W-:Y:S04]  /*5ad70*/  STL.64 [R1+0x1990], R6 ;  /* 0x0019900601007387 */ /* 0x000fe80000100a00 */
[----:B------:R0:W-:Y:S04]  /*5ad80*/  STL.64 [R1+0x1988], R4 ;  /* 0x0019880401007387 */ /* 0x0001e80000100a00 */
[----:B0-----:R-:W3:Y:S04]  /*5ad90*/  LDL.LU R4, [R1+0x130] ;  /* 0x0001300001047983 */ /* 0x001ee80000300800 */
[----:B------:R-:W3:Y:S04]  /*5ada0*/  LDL.LU R5, [R1+0x134] ;  /* 0x0001340001057983 */ /* 0x000ee80000300800 */
[----:B------:R-:W4:Y:S01]  /*5adb0*/  LDL.LU R6, [R1+0x138] ;  /* 0x0001380001067983 */ /* 0x000f220000300800 */
[----:B------:R-:W-:-:S02]  /*5adc0*/  IMAD.MOV.U32 R18, RZ, RZ, R14 ;  /* 0x000000ffff127224 */ /* 0x000fc400078e000e */
[----:B------:R-:W-:Y:S02]  /*5add0*/  IMAD.MOV.U32 R19, RZ, RZ, R13 ;  /* 0x000000ffff137224 */ /* 0x000fe400078e000d */
[----:B------:R-:W-:Y:S02]  /*5ade0*/  IMAD.MOV.U32 R7, RZ, RZ, R28 ;  /* 0x000000ffff077224 */ /* 0x000fe400078e001c */
[----:B------:R-:W2:Y:S04]  /*5adf0*/  LDL.LU R28, [R1+0x1aa4] ;  /* 0x001aa400011c7983 */ /* 0x000ea80000300800 */
[----:B------:R0:W-:Y:S02]  /*5ae00*/  STL.64 [R1+0x19f8], R18 ;  /* 0x0019f81201007387 */ /* 0x0001e40000100a00 */
[----:B0-----:R-:W-:-:S02]  /*5ae10*/  IMAD.MOV.U32 R18, RZ, RZ, R12 ;  /* 0x000000ffff127224 */ /* 0x001fc400078e000c */
[----:B------:R-:W-:Y:S01]  /*5ae20*/  IMAD.MOV.U32 R19, RZ, RZ, R3 ;  /* 0x000000ffff137224 */ /* 0x000fe200078e0003 */
[----:B----4-:R-:W-:Y:S04]  /*5ae30*/  STL.64 [R1+0x19a8], R6 ;  /* 0x0019a80601007387 */ /* 0x010fe80000100a00 */
[----:B---3--:R2:W-:Y:S02]  /*5ae40*/  STL.64 [R1+0x19a0], R4 ;  /* 0x0019a00401007387 */ /* 0x0085e40000100a00 */
[----:B--2---:R-:W-:Y:S02]  /*5ae50*/  IMAD.MOV.U32 R4, RZ, RZ, R24 ;  /* 0x000000ffff047224 */ /* 0x004fe400078e0018 */
[----:B------:R-:W-:Y:S01]  /*5ae60*/  IMAD.MOV.U32 R5, RZ, RZ, R25 ;  /* 0x000000ffff057224 */ /* 0x000fe200078e0019 */
[----:B------:R-:W2:Y:S04]  /*5ae70*/  LDL.LU R24, [R1+0x1aa0] ;  /* 0x001aa00001187983 */ /* 0x000ea80000300800 */
[----:B------:R-:W3:Y:S01]  /*5ae80*/  LDL.LU R25, [R1+0x1a9c] ;  /* 0x001a9c0001197983 */ /* 0x000ee20000300800 */
[----:B------:R-:W-:-:S02]  /*5ae90*/  IMAD.MOV.U32 R6, RZ, RZ, R26 ;  /* 0x000000ffff067224 */ /* 0x000fc400078e001a */
[----:B------:R-:W-:Y:S01]  /*5aea0*/  IMAD.MOV.U32 R7, RZ, RZ, R27 ;  /* 0x000000ffff077224 */ /* 0x000fe200078e001b */
[----:B------:R-:W4:Y:S04]  /*5aeb0*/  LDL.LU R26, [R1+0x1a98] ;  /* 0x001a9800011a7983 */ /* 0x000f280000300800 */
[----:B------:R-:W4:Y:S04]  /*5aec0*/  LDL.LU R27, [R1+0x1a94] ;  /* 0x001a9400011b7983 */ /* 0x000f280000300800 */
[----:B------:R0:W-:Y:S02]  /*5aed0*/  STL.64 [R1+0x1a10], R18 ;  /* 0x001a101201007387 */ /* 0x0001e40000100a00 */
[----:B0-----:R-:W-:-:S02]  /*5aee0*/  IMAD.MOV.U32 R18, RZ, RZ, R11 ;  /* 0x000000ffff127224 */ /* 0x001fc400078e000b */
[----:B------:R-:W-:-:S05]  /*5aef0*/  IMAD.MOV.U32 R19, RZ, RZ, R2 ;  /* 0x000000ffff137224 */ /* 0x000fca00078e0002 */
[----:B------:R-:W-:Y:S04]  /*5af00*/  STL.64 [R1+0x1a28], R18 ;  /* 0x001a281201007387 */ /* 0x000fe80000100a00 */
[----:B------:R-:W-:Y:S04]  /*5af10*/  STL.64 [R1+0x19c0], R6 ;  /* 0x0019c00601007387 */ /* 0x000fe80000100a00 */
[----:B------:R0:W-:Y:S04]  /*5af20*/  STL.64 [R1+0x19b8], R4 ;  /* 0x0019b80401007387 */ /* 0x0001e80000100a00 */
[----:B0-----:R-:W2:Y:S04]  /*5af30*/  LDL.LU R4, [R1+0x150] ;  /* 0x0001500001047983 */ /* 0x001ea80000300800 */
[----:B------:R-:W2:Y:S04]  /*5af40*/  LDL.LU R5, [R1+0x154] ;  /* 0x0001540001057983 */ /* 0x000ea80000300800 */
[----:B------:R-:W3:Y:S01]  /*5af50*/  LDL.LU R6, [R1+0x158] ;  /* 0x0001580001067983 */ /* 0x000ee20000300800 */
[----:B------:R-:W-:-:S02]  /*5af60*/  IMAD.MOV.U32 R18, RZ, RZ, R10 ;  /* 0x000000ffff127224 */ /* 0x000fc400078e000a */
[----:B------:R-:W-:Y:S02]  /*5af70*/  IMAD.MOV.U32 R19, RZ, RZ, R0 ;  /* 0x000000ffff137224 */ /* 0x000fe400078e0000 */
[----:B------:R-:W-:Y:S02]  /*5af80*/  IMAD.MOV.U32 R7, RZ, RZ, R28 ;  /* 0x000000ffff077224 */ /* 0x000fe400078e001c */
[----:B------:R-:W4:Y:S04]  /*5af90*/  LDL.LU R28, [R1+0x1a90] ;  /* 0x001a9000011c7983 */ /* 0x000f280000300800 */
[----:B------:R-:W-:Y:S04]  /*5afa0*/  STL.64 [R1+0x1a40], R18 ;  /* 0x001a401201007387 */ /* 0x000fe80000100a00 */
[----:B---3--:R0:W-:Y:S04]  /*5afb0*/  STL.64 [R1+0x19d8], R6 ;  /* 0x0019d80601007387 */ /* 0x0081e80000100a00 */
[----:B--2---:R4:W-:Y:S01]  /*5afc0*/  STL.64 [R1+0x19d0], R4 ;  /* 0x0019d00401007387 */ /* 0x0049e20000100a00 */
[----:B0-----:R-:W-:-:S02]  /*5afd0*/  IMAD.MOV.U32 R7, RZ, RZ, R24 ;  /* 0x000000ffff077224 */ /* 0x001fc400078e0018 */
[----:B------:R-:W-:Y:S01]  /*5afe0*/  IMAD.MOV.U32 R6, RZ, RZ, R25 ;  /* 0x000000ffff067224 */ /* 0x000fe200078e0019 */
[----:B------:R-:W2:Y:S01]  /*5aff0*/  LDL.LU R24, [R1+0x1e0] ;  /* 0x0001e00001187983 */ /* 0x000ea20000300800 */
[----:B----4-:R-:W-:-:S03]  /*5b000*/  IMAD.MOV.U32 R5, RZ, RZ, R26 ;  /* 0x000000ffff057224 */ /* 0x010fc600078e001a */
[----:B------:R-:W2:Y:S01]  /*5b010*/  LDL.LU R25, [R1+0x1e4] ;  /* 0x0001e40001197983 */ /* 0x000ea20000300800 */
[----:B------:R-:W-:-:S03]  /*5b020*/  IMAD.MOV.U32 R4, RZ, RZ, R27 ;  /* 0x000000ffff047224 */ /* 0x000fc600078e001b */
[----:B------:R-:W2:Y:S04]  /*5b030*/  LDL.LU R26, [R1+0x1e8] ;  /* 0x0001e800011a7983 */ /* 0x000ea80000300800 */
[----:B------:R-:W2:Y:S04]  /*5b040*/  LDL.LU R27, [R1+0x1ec] ;  /* 0x0001ec00011b7983 */ /* 0x000ea80000300800 */
[----:B------:R-:W3:Y:S04]  /*5b050*/  LDL.LU R12, [R1+0x1f0] ;  /* 0x0001f000010c7983 */ /* 0x000ee80000300800 */
[----:B------:R-:W3:Y:S04]  /*5b060*/  LDL.LU R13, [R1+0x1f4] ;  /* 0x0001f400010d7983 */ /* 0x000ee80000300800 */
[----:B------:R-:W3:Y:S04]  /*5b070*/  LDL.LU R14, [R1+0x1f8] ;  /* 0x0001f800010e7983 */ /* 0x000ee80000300800 */
[----:B------:R-:W3:Y:S04]  /*5b080*/  LDL.LU R15, [R1+0x1fc] ;  /* 0x0001fc00010f7983 */ /* 0x000ee80000300800 */
[----:B------:R-:W3:Y:S04]  /*5b090*/  LDL.LU.64 R10, [R1+0x8] ;  /* 0x00000800010a7983 */ /* 0x000ee80000300a00 */
[----:B------:R-:W-:Y:S04]  /*5b0a0*/  STL.64 [R1+0x19f0], R6 ;  /* 0x0019f00601007387 */ /* 0x000fe80000100a00 */
[----:B------:R0:W-:Y:S04]  /*5b0b0*/  STL.64 [R1+0x19e8], R4 ;  /* 0x0019e80401007387 */ /* 0x0001e80000100a00 */
[----:B0-----:R-:W4:Y:S04]  /*5b0c0*/  LDL.LU R4, [R1+0x170] ;  /* 0x0001700001047983 */ /* 0x001f280000300800 */
[----:B------:R-:W4:Y:S04]  /*5b0d0*/  LDL.LU R5, [R1+0x174] ;  /* 0x0001740001057983 */ /* 0x000f280000300800 */
[----:B------:R-:W2:Y:S01]  /*5b0e0*/  LDL.LU R6, [R1+0x178] ;  /* 0x0001780001067983 */ /* 0x000ea20000300800 */
[----:B------:R-:W-:-:S03]  /*5b0f0*/  IMAD.MOV.U32 R7, RZ, RZ, R28 ;  /* 0x000000ffff077224 */ /* 0x000fc600078e001c */
[----:B------:R-:W3:Y:S04]  /*5b100*/  LDL.LU R28, [R1+0x1a8c] ;  /* 0x001a8c00011c7983 */ /* 0x000ee80000300800 */
        /* <DEDUP_REMOVED lines=10> */
[----:B------:R-:W4:Y:S01]  /*5b1b0*/  LDL.LU R6, [R1+0x198] ;  /* 0x0001980001067983 */ /* 0x000f220000300800 */
[----:B---3--:R-:W-:-:S03]  /*5b1c0*/  IMAD.MOV.U32 R7, RZ, RZ, R28 ;  /* 0x000000ffff077224 */ /* 0x008fc600078e001c */
[----:B------:R-:W3:Y:S01]  /*5b1d0*/  LDL.LU R28, [R1+0x1a88] ;  /* 0x001a8800011c7983 */ /* 0x000ee20000300800 */
[----:B------:R-:W-:Y:S03]  /*5b1e0*/  HMMA.16816.F32 R12, R20, R10, R12 ;  /* 0x0000000a140c723c */ /* 0x000fe6000000180c */
        /* <DEDUP_REMOVED lines=10> */
[----:B------:R-:W2:Y:S04]  /*5b290*/  LDL.LU R6, [R1+0x1b8] ;  /* 0x0001b80001067983 */ /* 0x000ea80000300800 */
[----:B------:R-:W-:Y:S04]  /*5b2a0*/  STL.64 [R1+0x420], R12 ;  /* 0x0004200c01007387 */ /* 0x000fe80000100a00 */
[----:B------:R0:W-:Y:S04]  /*5b2b0*/  STL.64 [R1+0x428], R14 ;  /* 0x0004280e01007387 */ /* 0x0001e80000100a00 */
[----:B0-----:R-:W4:Y:S01]  /*5b2c0*/  LDL.LU.64 R14, [R1+0x1a80] ;  /* 0x001a8000010e7983 */ /* 0x001f220000300a00 */
[----:B------:R-:W-:-:S02]  /*5b2d0*/  IMAD.MOV.U32 R2, RZ, RZ, R10 ;  /* 0x000000ffff027224 */ /* 0x000fc400078e000a */
[----:B------:R-:W-:Y:S02]  /*5b2e0*/  IMAD.MOV.U32 R0, RZ, RZ, R11 ;  /* 0x000000ffff007224 */ /* 0x000fe400078e000b */
[----:B------:R-:W2:Y:S04]  /*5b2f0*/  LDL.LU.64 R10, [R1+0x1a78] ;  /* 0x001a7800010a7983 */ /* 0x000ea80000300a00 */
[----:B------:R-:W2:Y:S01]  /*5b300*/  LDL.LU R12, [R1+0x77c] ;  /* 0x00077c00010c7983 */ /* 0x000ea20000300800 */
[----:B----4-:R-:W-:-:S15]  /*5b310*/  HMMA.16816.F32 R24, R20, R14, R24 ;  /* 0x0000000e1418723c */ /* 0x010fde0000001818 */
[----:B------:R-:W-:-:S08]  /*5b320*/  NOP ;  /* 0x0000000000007918 */ /* 0x000fd00000000000 */
[----:B------:R-:W-:Y:S04]  /*5b330*/  STL.64 [R1+0x410], R24 ;  /* 0x0004101801007387 */ /* 0x000fe80000100a00 */
[----:B------:R0:W-:Y:S04]  /*5b340*/  STL.64 [R1+0x418], R26 ;  /* 0x0004181a01007387 */ /* 0x0001e80000100a00 */
[----:B0-----:R-:W2:Y:S04]  /*5b350*/  LDL.LU.64 R26, [R1+0x1a70] ;  /* 0x001a7000011a7983 */ /* 0x001ea80000300a00 */
[----:B------:R-:W2:Y:S01]  /*5b360*/  LDL.LU.64 R24, [R1+0x1a68] ;  /* 0x001a680001187983 */ /* 0x000ea20000300a00 */
[----:B------:R-:W-:-:S02]  /*5b370*/  IMAD.MOV.U32 R18, RZ, RZ, R9 ;  /* 0x000000ffff127224 */ /* 0x000fc400078e0009 */
[----:B------:R-:W-:Y:S02]  /*5b380*/  IMAD.MOV.U32 R19, RZ, RZ, R8 ;  /* 0x000000ffff137224 */ /* 0x000fe400078e0008 */
[----:B---3--:R-:W-:Y:S02]  /*5b390*/  IMAD.MOV.U32 R7, RZ, RZ, R28 ;  /* 0x000000ffff077224 */ /* 0x008fe400078e001c */
[----:B------:R-:W0:Y:S01]  /*5b3a0*/  LDC R28, c[0x0][0x230] ;  /* 0x00008c00ff1c7b82 */ /* 0x000e220000000800 */
[----:B--2---:R-:W-:Y:S01]  /*5b3b0*/  HMMA.16816.F32 R20, R20, R10, R24 ;  /* 0x0000000a1414723c */ /* 0x004fe20000001818 */
[----:B------:R-:W2:Y:S04]  /*5b3c0*/  LDL.LU.64 R26, [R1+0x1a60] ;  /* 0x001a6000011a7983 */ /* 0x000ea80000300a00 */
[----:B------:R-:W2:-:S15]  /*5b3d0*/  LDL.LU.64 R24, [R1+0x1a58] ;  /* 0x001a580001187983 */ /* 0x000e9e0000300a00 */
[----:B------:R-:W-:-:S03]  /*5b3e0*/  NOP ;  /* 0x0000000000007918 */ /* 0x000fc60000000000 */
[----:B------:R-:W-:Y:S04]  /*5b3f0*/  STL.64 [R1+0x3a0], R20 ;  /* 0x0003a01401007387 */ /* 0x000fe80000100a00 */
[----:B------:R-:W-:Y:S01]  /*5b400*/  STL.64 [R1+0x3a8], R22 ;  /* 0x0003a81601007387 */ /* 0x000fe20000100a00 */
[----:B--2---:R-:W-:Y:S03]  /*5b410*/  HMMA.16816.F32 R16, R24, R18, R4 ;  /* 0x000000121810723c */ /* 0x004fe60000001804 */
[----:B------:R-:W2:Y:S04]  /*5b420*/  LDL.LU.64 R6, [R1+0x1a50] ;  /* 0x001a500001067983 */ /* 0x000ea80000300a00 */
[----:B------:R-:W2:-:S15]  /*5b430*/  LDL.LU.64 R4, [R1+0x1a48] ;  /* 0x001a480001047983 */ /* 0x000e9e0000300a00 */
[----:B------:R-:W-:-:S01]  /*5b440*/  NOP ;  /* 0x0000000000007918 */ /* 0x000fc20000000000 */
[----:B------:R-:W-:Y:S04]  /*5b450*/  STL.64 [R1+0x440], R16 ;  /* 0x0004401001007387 */ /* 0x000fe80000100a00 */
[----:B------:R1:W-:Y:S04]  /*5b460*/  STL.64 [R1+0x448], R18 ;  /* 0x0004481201007387 */ /* 0x0003e80000100a00 */
[----:B-1----:R-:W2:Y:S01]  /*5b470*/  LDL.LU.64 R18, [R1+0x1a40] ;  /* 0x001a400001127983 */ /* 0x002ea20000300a00 */
[----:B------:R-:W-:-:S05]  /*5b480*/  IMAD.MOV.U32 R8, RZ, RZ, R16 ;  /* 0x000000ffff087224 */ /* 0x000fca00078e0010 */
[----:B------:R-:W-:Y:S01]  /*5b490*/  STL [R1+0x18f4], R8 ;  /* 0x0018f40801007387 */ /* 0x000fe20000100800 */
[----:B--2---:R-:W-:Y:S03]  /*5b4a0*/  HMMA.16816.F32 R16, R24, R18, R4 ;  /* 0x000000121810723c */ /* 0x004fe60000001804 */
[----:B------:R-:W2:Y:S04]  /*5b4b0*/  LDL.LU.64 R6, [R1+0x1a38] ;  /* 0x001a380001067983 */ /* 0x000ea80000300a00 */
[----:B------:R-:W2:-:S15]  /*5b4c0*/  LDL.LU.64 R4, [R1+0x1a30] ;  /* 0x001a300001047983 */ /* 0x000e9e0000300a00 */
[----:B------:R-:W-:-:S01]  /*5b4d0*/  NOP ;  /* 0x0000000000007918 */ /* 0x000fc20000000000 */
[----:B------:R-:W-:Y:S04]  /*5b4e0*/  STL.64 [R1+0x430], R16 ;  /* 0x0004301001007387 */ /* 0x000fe80000100a00 */
[----:B------:R1:W-:Y:S04]  /*5b4f0*/  STL.64 [R1+0x438], R18 ;  /* 0x0004381201007387 */ /* 0x0003e80000100a00 */
[----:B-1----:R-:W2:Y:S02]  /*5b500*/  LDL.LU.64 R18, [R1+0x1a28] ;  /* 0x001a280001127983 */ /* 0x002ea40000300a00 */
[----:B--2---:R-:W-:Y:S02]  /*5b510*/  HMMA.16816.F32 R16, R24, R18, R4 ;  /* 0x000000121810723c */ /* 0x004fe40000001804 */
[----:B------:R-:W2:Y:S04]  /*5b520*/  LDL.LU.64 R6, [R1+0x1a20] ;  /* 0x001a200001067983 */ /* 0x000ea80000300a00 */
[----:B------:R-:W2:-:S15]  /*5b530*/  LDL.LU.64 R4, [R1+0x1a18] ;  /* 0x001a180001047983 */ /* 0x000e9e0000300a00 */
[----:B------:R-:W-:-:S02]  /*5b540*/  NOP ;  /* 0x0000000000007918 */ /* 0x000fc40000000000 */
        /* <DEDUP_REMOVED lines=61> */
[----:B------:R-:W-:-:S03]  /*5b920*/  IMAD.MOV.U32 R23, RZ, RZ, R0 ;  /* 0x000000ffff177224 */ /* 0x000fc600078e0000 */
[----:B------:R-:W3:Y:S01]  /*5b930*/  LDL.LU R0, [R1+0x808] ;  /* 0x0008080001007983 */ /* 0x000ee20000300800 */
[----:B--2---:R-:W-:Y:S03]  /*5b940*/  HMMA.16816.F32 R16, R24, R18, R4 ;  /* 0x000000121810723c */ /* 0x004fe60000001804 */
[----:B------:R-:W2:-:S15]  /*5b950*/  LDL.LU.64 R6, [R1+0x1948] ;  /* 0x0019480001067983 */ /* 0x000e9e0000300a00 */
[----:B------:R-:W-:-:S05]  /*5b960*/  NOP ;  /* 0x0000000000007918 */ /* 0x000fca0000000000 */
[----:B------:R-:W-:Y:S04]  /*5b970*/  STL.64 [R1+0x310], R16 ;  /* 0x0003101001007387 */ /* 0x000fe80000100a00 */
[----:B------:R1:W-:Y:S04]  /*5b980*/  STL.64 [R1+0x318], R18 ;  /* 0x0003181201007387 */ /* 0x0003e80000100a00 */
[----:B-1----:R-:W2:Y:S04]  /*5b990*/  LDL.LU.64 R18, [R1+0x1940] ;  /* 0x0019400001127983 */ /* 0x002ea80000300a00 */
[----:B------:R-:W2:Y:S01]  /*5b9a0*/  LDL.LU.64 R16, [R1+0x1938] ;  /* 0x0019380001107983 */ /* 0x000ea20000300a00 */
[----:B------:R-:W-:Y:S01]  /*5b9b0*/  IMAD.MOV.U32 R22, RZ, RZ, R2 ;  /* 0x000000ffff167224 */ /* 0x000fe200078e0002 */
[----:B--2---:R-:W-:Y:S02]  /*5b9c0*/  HMMA.16816.F32 R4, R24, R6, R16 ;  /* 0x000000061804723c */ /* 0x004fe40000001810 */
[----:B------:R-:W2:Y:S04]  /*5b9d0*/  LDL.LU.64 R18, [R1+0x1930] ;  /* 0x0019300001127983 */ /* 0x000ea80000300a00 */
[----:B------:R-:W2:-:S15]  /*5b9e0*/  LDL.LU.64 R16, [R1+0x1928] ;  /* 0x0019280001107983 */ /* 0x000e9e0000300a00 */
[----:B------:R-:W-:-:S02]  /*5b9f0*/  NOP ;  /* 0x0000000000007918 */ /* 0x000fc40000000000 */
[----:B------:R-:W-:Y:S04]  /*5ba00*/  STL.64 [R1+0x2a0], R4 ;  /* 0x0002a00401007387 */ /* 0x000fe80000100a00 */
[----:B------:R1:W-:Y:S04]  /*5ba10*/  STL.64 [R1+0x2a8], R6 ;  /* 0x0002a80601007387 */ /* 0x0003e80000100a00 */
[----:B-1----:R-:W4:Y:S04]  /*5ba20*/  LDL.LU.64 R6, [R1+0x1920] ;  /* 0x0019200001067983 */ /* 0x002f280000300a00 */
[----:B------:R-:W4:Y:S01]  /*5ba30*/  LDL.LU.64 R4, [R1+0x1918] ;  /* 0x0019180001047983 */ /* 0x000f220000300a00 */
[----:B--2---:R-:W-:Y:S03]  /*5ba40*/  HMMA.16816.F32 R20, R24, R22, R16 ;  /* 0x000000161814723c */ /* 0x004fe60000001810 */
[----:B------:R-:W2:Y:S04]  /*5ba50*/  LDL.LU.64 R18, [R1+0x1910] ;  /* 0x0019100001127983 */ /* 0x000ea80000300a00 */
[----:B------:R-:W2:Y:S01]  /*5ba60*/  LDL.LU.64 R16, [R1+0x1908] ;  /* 0x0019080001107983 */ /* 0x000ea20000300a00 */
[----:B0-----:R-:W-:-:S05]  /*5ba70*/  VIADD R28, R28, 0x7f ;  /* 0x0000007f1c1c7836 */ /* 0x001fca0000000000 */
[----:B------:R-:W-:Y:S01]  /*5ba80*/  SHF.R.S32.HI R2, RZ, 0x1f, R28 ;  /* 0x0000001fff027819 */ /* 0x000fe2000001141c */
[C---:B----4-:R-:W-:Y:S09]  /*5ba90*/  HMMA.16816.F32 R4, R24.reuse, R10, R4 ;  /* 0x0000000a1804723c */ /* 0x050ff20000001804 */
[----:B------:R-:W-:Y:S04]  /*5baa0*/  STL.64 [R1+0x280], R20 ;  /* 0x0002801401007387 */ /* 0x000fe80000100a00 */
[----:B------:R-:W-:Y:S01]  /*5bab0*/  STL.64 [R1+0x288], R22 ;  /* 0x0002881601007387 */ /* 0x000fe20000100a00 */
[----:B------:R-:W-:Y:S01]  /*5bac0*/  LEA.HI R2, R2, R28, RZ, 0x7 ;  /* 0x0000001c02027211 */ /* 0x000fe200078f38ff */
[----:B--2---:R-:W-:-:S15]  /*5bad0*/  HMMA.16816.F32 R16, R24, R14, R16 ;  /* 0x0000000e1810723c */ /* 0x004fde0000001810 */
[----:B------:R-:W-:-:S09]  /*5bae0*/  NOP ;  /* 0x0000000000007918 */ /* 0x000fd20000000000 */
[----:B------:R-:W-:Y:S01]  /*5baf0*/  IMAD.MOV.U32 R14, RZ, RZ, R19 ;  /* 0x000000ffff0e7224 */ /* 0x000fe200078e0013 */
[----:B------:R-:W-:Y:S04]  /*5bb00*/  STL.64 [R1+0x250], R16 ;  /* 0x0002501001007387 */ /* 0x000fe80000100a00 */
[----:B------:R-:W-:Y:S04]  /*5bb10*/  STL.64 [R1+0x258], R18 ;  /* 0x0002581201007387 */ /* 0x000fe80000100a00 */
[----:B------:R-:W-:Y:S04]  /*5bb20*/  STL [R1+0x18fc], R14 ;  /* 0x0018fc0e01007387 */ /* 0x000fe80000100800 */
[----:B------:R0:W-:Y:S04]  /*5bb30*/  STL.64 [R1+0x240], R4 ;  /* 0x0002400401007387 */ /* 0x0001e80000100a00 */
[----:B------:R-:W-:Y:S04]  /*5bb40*/  STL.64 [R1+0x248], R6 ;  /* 0x0002480601007387 */ /* 0x000fe80000100a00 */
[----:B------:R-:W2:Y:S01]  /*5bb50*/  LDL.LU R28, [R1+0x804] ;  /* 0x00080400011c7983 */ /* 0x000ea20000300800 */
[----:B------:R-:W-:Y:S01]  /*5bb60*/  IADD3 R12, P5, R12, UR13, RZ ;  /* 0x0000000d0c0c7c10 */ /* 0x000fe2000ffbe0ff */
[----:B0-----:R-:W-:-:S05]  /*5bb70*/  IMAD.MOV.U32 R4, RZ, RZ, R7 ;  /* 0x000000ffff047224 */ /* 0x001fca00078e0007 */
[----:B------:R0:W-:Y:S04]  /*5bb80*/  STL [R1+0x1900], R4 ;  /* 0x0019000401007387 */ /* 0x0001e80000100800 */
[----:B0-----:R-:W4:Y:S04]  /*5bb90*/  LDL.LU R4, [R1+0x800] ;  /* 0x0008000001047983 */ /* 0x001f280000300800 */
[----:B------:R-:W4:Y:S04]  /*5bba0*/  LDL.LU R24, [R1+0x7fc] ;  /* 0x0007fc0001187983 */ /* 0x000f280000300800 */
[----:B------:R-:W4:Y:S04]  /*5bbb0*/  LDL.LU R25, [R1+0x7f4] ;  /* 0x0007f40001197983 */ /* 0x000f280000300800 */
[----:B------:R0:W-:Y:S04]  /*5bbc0*/  STL [R1+0x77c], R12 ;  /* 0x00077c0c01007387 */ /* 0x0001e80000100800 */
        /* <DEDUP_REMOVED lines=13> */
[----:B0-----:R-:W4:Y:S01]  /*5bca0*/  LDL.LU R12, [R1+0x7bc] ;  /* 0x0007bc00010c7983 */ /* 0x001f220000300800 */
[----:B---3--:R-:W-:-:S03]  /*5bcb0*/  IADD3 R0, P3, R0, UR13, RZ ;  /* 0x0000000d00007c10 */ /* 0x008fc6000ff7e0ff */
[----:B------:R-:W3:Y:S04]  /*5bcc0*/  LDL.LU R9, [R1+0x7e0] ;  /* 0x0007e00001097983 */ /* 0x000ee80000300800 */
[----:B------:R-:W3:Y:S04]  /*5bcd0*/  LDL.LU R8, [R1+0x7b4] ;  /* 0x0007b40001087983 */ /* 0x000ee80000300800 */
[----:B------:R-:W3:Y:S04]  /*5bce0*/  LDL.LU R20, [R1+0x7d8] ;  /* 0x0007d80001147983 */ /* 0x000ee80000300800 */
[----:B------:R0:W-:Y:S04]  /*5bcf0*/  STL [R1+0x808], R0 ;  /* 0x0008080001007387 */ /* 0x0001e80000100800 */
[----:B------:R-:W3:Y:S04]  /*5bd00*/  LDL.LU R21, [R1+0x7ac] ;  /* 0x0007ac0001157983 */ /* 0x000ee80000300800 */
[----:B------:R-:W3:Y:S04]  /*5bd10*/  LDL.LU R22, [R1+0x7d0] ;  /* 0x0007d00001167983 */ /* 0x000ee80000300800 */
[----:B------:R-:W3:Y:S04]  /*5bd20*/  LDL.LU R23, [R1+0x7a4] ;  /* 0x0007a40001177983 */ /* 0x000ee80000300800 */
[----:B------:R-:W3:Y:S04]  /*5bd30*/  LDL.LU R29, [R1+0x7c8] ;  /* 0x0007c800011d7983 */ /* 0x000ee80000300800 */
[----:B------:R-:W3:Y:S01]  /*5bd40*/  LDL.LU R13, [R1+0x79c] ;  /* 0x00079c00010d7983 */ /* 0x000ee20000300800 */
[----:B------:R-:W-:-:S03]  /*5bd50*/  UIADD3 UR4, UR4, 0x1, URZ ;  /* 0x0000000104047890 */ /* 0x000fc6000fffe03f */
[----:B------:R-:W3:Y:S01]  /*5bd60*/  LDL.LU R3, [R1+0x7c0] ;  /* 0x0007c00001037983 */ /* 0x000ee20000300800 */
[----:B------:R-:W-:-:S03]  /*5bd70*/  SHF.R.S32.HI R2, RZ, 0x7, R2 ;  /* 0x00000007ff027819 */ /* 0x000fc60000011402 */
[----:B0-----:R-:W3:Y:S01]  /*5bd80*/  LDL.LU R0, [R1+0x794] ;  /* 0x0007940001007983 */ /* 0x001ee20000300800 */
[----:B------:R-:W-:-:S03]  /*5bd90*/  ISETP.NE.U32.AND P0, PT, R2, UR4, PT ;  /* 0x0000000402007c0c */ /* 0x000fc6000bf05070 */
[----:B------:R-:W3:Y:S01]  /*5bda0*/  LDL.LU R2, [R1+0x7b8] ;  /* 0x0007b80001027983 */ /* 0x000ee20000300800 */
[----:B--2---:R-:W-:-:S05]  /*5bdb0*/  IADD3 R28, P2, R28, UR13, RZ ;  /* 0x0000000d1c1c7c10 */ /* 0x004fca000ff5e0ff */
[----:B------:R0:W-:Y:S04]  /*5bdc0*/  STL [R1+0x804], R28 ;  /* 0x0008041c01007387 */ /* 0x0001e80000100800 */
[----:B0-----:R-:W2:Y:S01]  /*5bdd0*/  LDL.LU R28, [R1+0x78c] ;  /* 0x00078c00011c7983 */ /* 0x001ea20000300800 */
[----:B----4-:R-:W-:Y:S02]  /*5bde0*/  IADD3 R4, P1, R4, UR13, RZ ;  /* 0x0000000d04047c10 */ /* 0x010fe4000ff3e0ff */
[----:B------:R-:W-:Y:S02]  /*5bdf0*/  IADD3 R24, P4, R24, UR13, RZ ;  /* 0x0000000d18187c10 */ /* 0x000fe4000ff9e0ff */
[----:B------:R-:W-:Y:S02]  /*5be00*/  IADD3 R25, P6, R25, UR13, RZ ;  /* 0x0000000d19197c10 */ /* 0x000fe4000ffde0ff */
[----:B------:R-:W-:-:S02]  /*5be10*/  IADD3.X R26, R26, UR8, RZ, P5, !PT ;  /* 0x000000081a1a7c10 */ /* 0x000fc4000affe4ff */
[----:B------:R-:W-:Y:S01]  /*5be20*/  IADD3 R27, P5, R27, UR13, RZ ;  /* 0x0000000d1b1b7c10 */ /* 0x000fe2000ffbe0ff */
[----:B------:R-:W-:Y:S01]  /*5be30*/  STL [R1+0x800], R4 ;  /* 0x0008000401007387 */ /* 0x000fe20000100800 */
[----:B------:R-:W-:-:S03]  /*5be40*/  IADD3.X R10, R10, UR8, RZ, P3, !PT ;  /* 0x000000080a0a7c10 */ /* 0x000fc60009ffe4ff */
[----:B------:R-:W-:Y:S01]  /*5be50*/  STL [R1+0x7fc], R24 ;  /* 0x0007fc1801007387 */ /* 0x000fe20000100800 */
[----:B------:R-:W-:-:S03]  /*5be60*/  IADD3 R11, P3, R11, UR13, RZ ;  /* 0x0000000d0b0b7c10 */ /* 0x000fc6000ff7e0ff */
        /* <DEDUP_REMOVED lines=13> */
[----:B------:R-:W-:Y:S02]  /*5bf40*/  IADD3.X R17, R17, UR8, RZ, P6, !PT ;  /* 0x0000000811117c10 */ /* 0x000fe4000b7fe4ff */
[----:B------:R-:W-:Y:S01]  /*5bf50*/  IADD3.X R19, R19, UR8, RZ, P5, !PT ;  /* 0x0000000813137c10 */ /* 0x000fe2000affe4ff */
[----:B------:R-:W-:Y:S01]  /*5bf60*/  STL [R1+0x76c], R7 ;  /* 0x00076c0701007387 */ /* 0x000fe20000100800 */
[----:B------:R-:W-:-:S03]  /*5bf70*/  IADD3 R12, P5, R12, UR13, RZ ;  /* 0x0000000d0c0c7c10 */ /* 0x000fc6000ffbe0ff */
[----:B------:R-:W-:Y:S01]  /*5bf80*/  STL [R1+0x7d4], R14 ;  /* 0x0007d40e01007387 */ /* 0x000fe20000100800 */
[----:B------:R-:W-:-:S03]  /*5bf90*/  IADD3 R18, P6, R18, UR13, RZ ;  /* 0x0000000d12127c10 */ /* 0x000fc6000ffde0ff */
[----:B------:R-:W-:Y:S04]  /*5bfa0*/  STL [R1+0x7f8], R15 ;  /* 0x0007f80f01007387 */ /* 0x000fe80000100800 */
[----:B------:R-:W-:Y:S04]  /*5bfb0*/  STL [R1+0x7cc], R16 ;  /* 0x0007cc1001007387 */ /* 0x000fe80000100800 */
[----:B------:R-:W-:Y:S04]  /*5bfc0*/  STL [R1+0x7f0], R17 ;  /* 0x0007f01101007387 */ /* 0x000fe80000100800 */
[----:B------:R0:W-:Y:S04]  /*5bfd0*/  STL [R1+0x7bc], R12 ;  /* 0x0007bc0c01007387 */ /* 0x0001e80000100800 */
[----:B------:R-:W-:Y:S01]  /*5bfe0*/  STL [R1+0x7c4], R18 ;  /* 0x0007c41201007387 */ /* 0x000fe20000100800 */
[----:B---3--:R-:W-:-:S02]  /*5bff0*/  IADD3.X R9, R9, UR8, RZ, P3, !PT ;  /* 0x0000000809097c10 */ /* 0x008fc40009ffe4ff */
[----:B------:R-:W-:Y:S02]  /*5c000*/  IADD3 R8, P3, R8, UR13, RZ ;  /* 0x0000000d08087c10 */ /* 0x000fe4000ff7e0ff */
[----:B------:R-:W-:Y:S02]  /*5c010*/  IADD3.X R20, R20, UR8, RZ, P2, !PT ;  /* 0x0000000814147c10 */ /* 0x000fe400097fe4ff */
[----:B------:R-:W-:Y:S02]  /*5c020*/  IADD3 R21, P2, R21, UR13, RZ ;  /* 0x0000000d15157c10 */ /* 0x000fe4000ff5e0ff */
[----:B------:R-:W-:Y:S01]  /*5c030*/  IADD3.X R22, R22, UR8, RZ, P1, !PT ;  /* 0x0000000816167c10 */ /* 0x000fe20008ffe4ff */
[----:B0-----:R-:W3:Y:S04]  /*5c040*/  LDL.LU R12, [R1+0x7b0] ;  /* 0x0007b000010c7983 */ /* 0x001ee80000300800 */
[----:B------:R-:W-:Y:S04]  /*5c050*/  STL [R1+0x7e8], R19 ;  /* 0x0007e81301007387 */ /* 0x000fe80000100800 */
        /* <DEDUP_REMOVED lines=14> */
[----:B------:R-:W-:-:S03]  /*5c140*/  IADD3.X R2, R2, UR8, RZ, P5, !PT ;  /* 0x0000000802027c10 */ /* 0x000fc6000affe4ff */
[----:B0-----:R-:W4:Y:S04]  /*5c150*/  LDL.LU R0, [R1+0x784] ;  /* 0x0007840001007983 */ /* 0x001f280000300800 */
[----:B------:R-:W-:Y:S04]  /*5c160*/  STL [R1+0x7c0], R3 ;  /* 0x0007c00301007387 */ /* 0x000fe80000100800 */
[----:B------:R-:W4:Y:S04]  /*5c170*/  LDL.LU R4, [R1+0x7a8] ;  /* 0x0007a80001047983 */ /* 0x000f280000300800 */
[----:B------:R-:W4:Y:S04]  /*5c180*/  LDL.LU R24, [R1+0x768] ;  /* 0x0007680001187983 */ /* 0x000f280000300800 */
[----:B------:R-:W-:Y:S04]  /*5c190*/  STL [R1+0x7b8], R2 ;  /* 0x0007b80201007387 */ /* 0x000fe80000100800 */
[----:B------:R-:W4:Y:S01]  /*5c1a0*/  LDL.LU R25, [R1+0x7a0] ;  /* 0x0007a00001197983 */ /* 0x000f220000300800 */
[----:B--2---:R-:W-:-:S05]  /*5c1b0*/  IADD3 R28, P5, R28, UR13, RZ ;  /* 0x0000000d1c1c7c10 */ /* 0x004fca000ffbe0ff */
[----:B------:R0:W-:Y:S04]  /*5c1c0*/  STL [R1+0x78c], R28 ;  /* 0x00078c1c01007387 */ /* 0x0001e80000100800 */
        /* <DEDUP_REMOVED lines=13> */
[----:B0-----:R-:W2:Y:S04]  /*5c2a0*/  LDL.LU R28, [R1+0x754] ;  /* 0x00075400011c7983 */ /* 0x001ea80000300800 */
[----:B------:R-:W2:Y:S04]  /*5c2b0*/  LDL.LU R9, [R1+0x728] ;  /* 0x0007280001097983 */ /* 0x000ea80000300800 */
[----:B------:R-:W2:Y:S04]  /*5c2c0*/  LDL.LU R8, [R1+0x74c] ;  /* 0x00074c0001087983 */ /* 0x000ea80000300800 */
[----:B------:R-:W2:Y:S01]  /*5c2d0*/  LDL.LU R20, [R1+0x720] ;  /* 0x0007200001147983 */ /* 0x000ea20000300800 */
[----:B---3--:R-:W-:-:S05]  /*5c2e0*/  IADD3.X R12, R12, UR8, RZ, P3, !PT ;  /* 0x000000080c0c7c10 */ /* 0x008fca0009ffe4ff */
[----:B------:R0:W-:Y:S04]  /*5c2f0*/  STL [R1+0x7b0], R12 ;  /* 0x0007b00c01007387 */ /* 0x0001e80000100800 */
[----:B------:R-:W3:Y:S04]  /*5c300*/  LDL.LU R21, [R1+0x744] ;  /* 0x0007440001157983 */ /* 0x000ee80000300800 */
[----:B------:R-:W3:Y:S04]  /*5c310*/  LDL.LU R22, [R1+0x718] ;  /* 0x0007180001167983 */ /* 0x000ee80000300800 */
[----:B------:R-:W3:Y:S04]  /*5c320*/  LDL.LU R23, [R1+0x73c] ;  /* 0x00073c0001177983 */ /* 0x000ee80000300800 */
[----:B------:R-:W3:Y:S04]  /*5c330*/  LDL.LU R29, [R1+0x1730] ;  /* 0x00173000011d7983 */ /* 0x000ee80000300800 */
[----:B------:R-:W3:Y:S04]  /*5c340*/  LDL.LU R13, [R1+0x734] ;  /* 0x00073400010d7983 */ /* 0x000ee80000300800 */
[----:B------:R-:W3:Y:S04]  /*5c350*/  LDL.LU R3, [R1+0x82c] ;  /* 0x00082c0001037983 */ /* 0x000ee80000300800 */
[----:B0-----:R-:W3:Y:S04]  /*5c360*/  LDL.LU R12, [R1+0x72c] ;  /* 0x00072c00010c7983 */ /* 0x001ee80000300800 */
[----:B------:R-:W3:Y:S01]  /*5c370*/  LDL.LU R2, [R1+0x1728] ;  /* 0x0017280001027983 */ /* 0x000ee20000300800 */
[----:B----4-:R-:W-:-:S02]  /*5c380*/  IADD3 R0, P3, R0, UR13, RZ ;  /* 0x0000000d00007c10 */ /* 0x010fc4000ff7e0ff */
[----:B------:R-:W-:Y:S02]  /*5c390*/  IADD3.X R4, R4, UR8, RZ, P2, !PT ;  /* 0x0000000804047c10 */ /* 0x000fe400097fe4ff */
[----:B------:R-:W-:Y:S01]  /*5c3a0*/  IADD3 R24, P2, R24, UR13, RZ ;  /* 0x0000000d18187c10 */ /* 0x000fe2000ff5e0ff */
[----:B------:R0:W-:Y:S01]  /*5c3b0*/  STL [R1+0x784], R0 ;  /* 0x0007840001007387 */ /* 0x0001e20000100800 */
[----:B------:R-:W-:-:S03]  /*5c3c0*/  IADD3.X R25, R25, UR8, RZ, P1, !PT ;  /* 0x0000000819197c10 */ /* 0x000fc60008ffe4ff */
[----:B0-----:R-:W4:Y:S04]  /*5c3d0*/  LDL.LU R0, [R1+0x724] ;  /* 0x0007240001007983 */ /* 0x001f280000300800 */
[----:B------:R-:W-:Y:S04]  /*5c3e0*/  STL [R1+0x7a8], R4 ;  /* 0x0007a80401007387 */ /* 0x000fe80000100800 */
[----:B------:R-:W-:Y:S04]  /*5c3f0*/  STL [R1+0x768], R24 ;  /* 0x0007681801007387 */ /* 0x000fe80000100800 */
[----:B------:R-:W-:Y:S01]  /*5c400*/  STL [R1+0x7a0], R25 ;  /* 0x0007a01901007387 */ /* 0x000fe20000100800 */
[----:B--2---:R-:W-:-:S02]  /*5c410*/  IADD3 R26, P1, R26, UR13, RZ ;  /* 0x0000000d1a1a7c10 */ /* 0x004fc4000ff3e0ff */
[----:B------:R-:W-:Y:S02]  /*5c420*/  IADD3.X R27, R27, UR8, RZ, P4, !PT ;  /* 0x000000081b1b7c10 */ /* 0x000fe4000a7fe4ff */
[----:B------:R-:W-:Y:S02]  /*5c430*/  IADD3 R10, P4, R10, UR13, RZ ;  /* 0x0000000d0a0a7c10 */ /* 0x000fe4000ff9e0ff */
[----:B------:R-:W-:Y:S02]  /*5c440*/  IADD3.X R11, R11, UR8, RZ, P6, !PT ;  /* 0x000000080b0b7c10 */ /* 0x000fe4000b7fe4ff */
        /* <DEDUP_REMOVED lines=16> */
[----:B------:R-:W-:-:S03]  /*5c550*/  IADD3.X R18, R18, UR8, RZ, P1, !PT ;  /* 0x0000000812127c10 */ /* 0x000fc60008ffe4ff */
[----:B------:R-:W-:Y:S04]  /*5c560*/  STL [R1+0x740], R15 ;  /* 0x0007400f01007387 */ /* 0x000fe80000100800 */
[----:B------:R-:W-:Y:S04]  /*5c570*/  STL [R1+0x764], R16 ;  /* 0x0007641001007387 */ /* 0x000fe80000100800 */
[----:B------:R-:W-:Y:S04]  /*5c580*/  STL [R1+0x738], R17 ;  /* 0x0007381101007387 */ /* 0x000fe80000100800 */
[----:B------:R0:W-:Y:S04]  /*5c590*/  STL [R1+0x754], R28 ;  /* 0x0007541c01007387 */ /* 0x0001e80000100800 */
[----:B------:R-:W-:Y:S04]  /*5c5a0*/  STL [R1+0x75c], R18 ;  /* 0x00075c1201007387 */ /* 0x000fe80000100800 */
[----:B0-----:R-:W2:Y:S01]  /*5c5b0*/  LDL.LU R28, [R1+0x1724] ;  /* 0x00172400011c7983 */ /* 0x001ea20000300800 */
[----:B------:R-:W-:-:S02]  /*5c5c0*/  IADD3 R19, P1, R19, UR13, RZ ;  /* 0x0000000d13137c10 */ /* 0x000fc4000ff3e0ff */
[----:B------:R-:W-:Y:S02]  /*5c5d0*/  IADD3 R9, P4, R9, UR13, RZ ;  /* 0x0000000d09097c10 */ /* 0x000fe4000ff9e0ff */
[----:B------:R-:W-:Y:S02]  /*5c5e0*/  IADD3.X R8, R8, UR8, RZ, P6, !PT ;  /* 0x0000000808087c10 */ /* 0x000fe4000b7fe4ff */
[----:B------:R-:W-:Y:S01]  /*5c5f0*/  IADD3 R20, P6, R20, UR13, RZ ;  /* 0x0000000d14147c10 */ /* 0x000fe2000ffde0ff */
[----:B------:R-:W-:Y:S04]  /*5c600*/  STL [R1+0x730], R19 ;  /* 0x0007301301007387 */ /* 0x000fe80000100800 */
[----:B------:R-:W-:Y:S04]  /*5c610*/  STL [R1+0x728], R9 ;  /* 0x0007280901007387 */ /* 0x000fe80000100800 */
[----:B------:R-:W-:Y:S04]  /*5c620*/  STL [R1+0x74c], R8 ;  /* 0x00074c0801007387 */ /* 0x000fe80000100800 */
[----:B------:R-:W-:Y:S01]  /*5c630*/  STL [R1+0x720], R20 ;  /* 0x0007201401007387 */ /* 0x000fe20000100800 */
[----:B---3--:R-:W-:-:S02]  /*5c640*/  IADD3.X R21, R21, UR8, RZ, P5, !PT ;  /* 0x0000000815157c10 */ /* 0x008fc4000affe4ff */
[----:B------:R-:W-:Y:S02]  /*5c650*/  IADD3 R22, P5, R22, UR13, RZ ;  /* 0x0000000d16167c10 */ /* 0x000fe4000ffbe0ff */
[----:B------:R-:W-:Y:S02]  /*5c660*/  IADD3.X R23, R23, UR8, RZ, P3, !PT ;  /* 0x0000000817177c10 */ /* 0x000fe40009ffe4ff */
[----:B------:R-:W-:Y:S02]  /*5c670*/  IADD3 R29, P3, R29, UR12, RZ ;  /* 0x0000000c1d1d7c10 */ /* 0x000fe4000ff7e0ff */
[----:B------:R-:W-:Y:S01]  /*5c680*/  IADD3.X R13, R13, UR8, RZ, P2, !PT ;  /* 0x000000080d0d7c10 */ /* 0x000fe200097fe4ff */
[----:B------:R-:W-:Y:S04]  /*5c690*/  STL [R1+0x744], R21 ;  /* 0x0007441501007387 */ /* 0x000fe80000100800 */
[----:B------:R-:W-:Y:S01]  /*5c6a0*/  STL [R1+0x718], R22 ;  /* 0x0007181601007387 */ /* 0x000fe20000100800 */
[----:B------:R-:W-:-:S02]  /*5c6b0*/  IADD3.X R12, R12, UR8, RZ, P1, !PT ;  /* 0x000000080c0c7c10 */ /* 0x000fc40008ffe4ff */
[----:B------:R-:W-:Y:S01]  /*5c6c0*/  IADD3 R3, P2, R3, UR12, RZ ;  /* 0x0000000c03037c10 */ /* 0x000fe2000ff5e0ff */
[----:B------:R-:W-:Y:S04]  /*5c6d0*/  STL [R1+0x73c], R23 ;  /* 0x00073c1701007387 */ /* 0x000fe80000100800 */
[----:B------:R-:W-:Y:S04]  /*5c6e0*/  STL [R1+0x1730], R29 ;  /* 0x0017301d01007387 */ /* 0x000fe80000100800 */
[----:B------:R0:W-:Y:S04]  /*5c6f0*/  STL [R1+0x72c], R12 ;  /* 0x00072c0c01007387 */ /* 0x0001e80000100800 */
[----:B------:R-:W-:Y:S01]  /*5c700*/  STL [R1+0x734], R13 ;  /* 0x0007340d01007387 */ /* 0x000fe20000100800 */
[----:B------:R-:W-:-:S03]  /*5c710*/  IADD3 R2, P1, R2, UR12, RZ ;  /* 0x0000000c02027c10 */ /* 0x000fc6000ff3e0ff */
[----:B0-----:R-:W3:Y:S04]  /*5c720*/  LDL.LU R12, [R1+0x71c] ;  /* 0x00071c00010c7983 */ /* 0x001ee80000300800 */
[----:B------:R-:W-:Y:S04]  /*5c730*/  STL [R1+0x82c], R3 ;  /* 0x00082c0301007387 */ /* 0x000fe80000100800 */
[----:B------:R-:W3:Y:S04]  /*5c740*/  LDL.LU R4, [R1+0x1720] ;  /* 0x0017200001047983 */ /* 0x000ee80000300800 */
[----:B------:R-:W3:Y:S04]  /*5c750*/  LDL.LU R24, [R1+0x714] ;  /* 0x0007140001187983 */ /* 0x000ee80000300800 */
[----:B------:R-:W-:Y:S04]  /*5c760*/  STL [R1+0x1728], R2 ;  /* 0x0017280201007387 */ /* 0x000fe80000100800 */
[----:B------:R-:W3:Y:S01]  /*5c770*/  LDL.LU R25, [R1+0x171c] ;  /* 0x00171c0001197983 */ /* 0x000ee20000300800 */
[----:B----4-:R-:W-:-:S05]  /*5c780*/  IADD3.X R0, R0, UR8, RZ, P4, !PT ;  /* 0x0000000800007c10 */ /* 0x010fca000a7fe4ff */
        /* <DEDUP_REMOVED lines=14> */
[----:B0-----:R-:W4:Y:S04]  /*5c870*/  LDL.LU R0, [R1+0x16f0] ;  /* 0x0016f00001007983 */ /* 0x001f280000300800 */
[----:B------:R-:W4:Y:S04]  /*5c880*/  LDL.LU R9, [R1+0x814] ;  /* 0x0008140001097983 */ /* 0x000f280000300800 */
[----:B------:R-:W4:Y:S04]  /*5c890*/  LDL.LU R8, [R1+0x16e8] ;  /* 0x0016e80001087983 */ /* 0x000f280000300800 */
        /* <DEDUP_REMOVED lines=9> */
[----:B0-----:R-:W2:Y:S04]  /*5c930*/  LDL.LU R28, [R1+0x16c8] ;  /* 0x0016c800011c7983 */ /* 0x001ea80000300800 */
[----:B------:R-:W2:Y:S01]  /*5c940*/  LDL.LU R2, [R1+0x16ec] ;  /* 0x0016ec0001027983 */ /* 0x000ea20000300800 */
[----:B---3--:R-:W-:-:S02]  /*5c950*/  IADD3.X R12, R12, UR8, RZ, P6, !PT ;  /* 0x000000080c0c7c10 */ /* 0x008fc4000b7fe4ff */
[----:B------:R-:W-:Y:S02]  /*5c960*/  IADD3 R4, P6, R4, UR12, RZ ;  /* 0x0000000c04047c10 */ /* 0x000fe4000ffde0ff */
[----:B------:R-:W-:Y:S01]  /*5c970*/  IADD3.X R24, R24, UR8, RZ, P5, !PT ;  /* 0x0000000818187c10 */ /* 0x000fe2000affe4ff */
[----:B------:R0:W-:Y:S01]  /*5c980*/  STL [R1+0x71c], R12 ;  /* 0x00071c0c01007387 */ /* 0x0001e20000100800 */
[----:B------:R-:W-:-:S03]  /*5c990*/  IADD3 R25, P5, R25, UR12, RZ ;  /* 0x0000000c19197c10 */ /* 0x000fc6000ffbe0ff */
[----:B0-----:R-:W3:Y:S01]  /*5c9a0*/  LDL.LU R12, [R1+0x16c0] ;  /* 0x0016c000010c7983 */ /* 0x001ee20000300800 */
[----:B----4-:R-:W-:Y:S02]  /*5c9b0*/  IADD3.X R26, R26, UR9, RZ, P3, !PT ;  /* 0x000000091a1a7c10 */ /* 0x010fe40009ffe4ff */
        /* <DEDUP_REMOVED lines=29> */
[----:B------:R-:W-:-:S02]  /*5cb90*/  IADD3.X R9, R9, UR9, RZ, P2, !PT ;  /* 0x0000000909097c10 */ /* 0x000fc400097fe4ff */
[----:B------:R-:W-:Y:S02]  /*5cba0*/  IADD3 R8, P2, R8, UR12, RZ ;  /* 0x0000000c08087c10 */ /* 0x000fe4000ff5e0ff */
[----:B------:R-:W-:Y:S01]  /*5cbb0*/  IADD3.X R20, R20, UR9, RZ, P1, !PT ;  /* 0x0000000914147c10 */ /* 0x000fe20008ffe4ff */
[----:B0-----:R-:W4:Y:S04]  /*5cbc0*/  LDL.LU R0, [R1+0x16e4] ;  /* 0x0016e40001007983 */ /* 0x001f280000300800 */
[----:B------:R-:W-:Y:S04]  /*5cbd0*/  STL [R1+0x818], R19 ;  /* 0x0008181301007387 */ /* 0x000fe80000100800 */
[----:B------:R-:W-:Y:S04]  /*5cbe0*/  STL [R1+0x814], R9 ;  /* 0x0008140901007387 */ /* 0x000fe80000100800 */
[----:B------:R-:W-:Y:S04]  /*5cbf0*/  STL [R1+0x16e8], R8 ;  /* 0x0016e80801007387 */ /* 0x000fe80000100800 */
[----:B------:R-:W-:Y:S01]  /*5cc00*/  STL [R1+0x170c], R20 ;  /* 0x00170c1401007387 */ /* 0x000fe20000100800 */
[----:B--2---:R-:W-:-:S02]  /*5cc10*/  IADD3 R21, P1, R21, UR12, RZ ;  /* 0x0000000c15157c10 */ /* 0x004fc4000ff3e0ff */
[----:B------:R-:W-:Y:S02]  /*5cc20*/  IADD3.X R22, R22, UR9, RZ, P4, !PT ;  /* 0x0000000916167c10 */ /* 0x000fe4000a7fe4ff */
[----:B------:R-:W-:Y:S02]  /*5cc30*/  IADD3 R23, P4, R23, UR12, RZ ;  /* 0x0000000c17177c10 */ /* 0x000fe4000ff9e0ff */
[----:B------:R-:W-:Y:S02]  /*5cc40*/  IADD3.X R29, R29, UR9, RZ, P6, !PT ;  /* 0x000000091d1d7c10 */ /* 0x000fe4000b7fe4ff */
[----:B------:R-:W-:Y:S01]  /*5cc50*/  IADD3.X R3, R3, UR9, RZ, P5, !PT ;  /* 0x0000000903037c10 */ /* 0x000fe2000affe4ff */
[----:B------:R-:W-:Y:S01]  /*5cc60*/  STL [R1+0x16e0], R21 ;  /* 0x0016e01501007387 */ /* 0x000fe20000100800 */
[----:B------:R-:W-:Y:S02]  /*5cc70*/  IADD3 R13, P6, R13, UR12, RZ ;  /* 0x0000000c0d0d7c10 */ /* 0x000fe4000ffde0ff */
[----:B------:R-:W-:Y:S01]  /*5cc80*/  IADD3 R28, P5, R28, UR12, RZ ;  /* 0x0000000c1c1c7c10 */ /* 0x000fe2000ffbe0ff */
[----:B------:R-:W-:Y:S04]  /*5cc90*/  STL [R1+0x1704], R22 ;  /* 0x0017041601007387 */ /* 0x000fe80000100800 */
[----:B------:R-:W-:Y:S04]  /*5cca0*/  STL [R1+0x16d8], R23 ;  /* 0x0016d81701007387 */ /* 0x000fe80000100800 */
[----:B------:R-:W-:Y:S04]  /*5ccb0*/  STL [R1+0x16fc], R29 ;  /* 0x0016fc1d01007387 */ /* 0x000fe80000100800 */
[----:B------:R0:W-:Y:S04]  /*5ccc0*/  STL [R1+0x16c8], R28 ;  /* 0x0016c81c01007387 */ /* 0x0001e80000100800 */
[----:B------:R-:W-:Y:S04]  /*5ccd0*/  STL [R1+0x16d0], R13 ;  /* 0x0016d00d01007387 */ /* 0x000fe80000100800 */
[----:B0-----:R-:W2:Y:S01]  /*5cce0*/  LDL.LU R28, [R1+0x16b8] ;  /* 0x0016b800011c7983 */ /* 0x001ea20000300800 */
[----:B------:R-:W-:-:S03]  /*5ccf0*/  IADD3.X R2, R2, UR9, RZ, P3, !PT ;  /* 0x0000000902027c10 */ /* 0x000fc60009ffe4ff */
[----:B------:R-:W-:Y:S04]  /*5cd00*/  STL [R1+0x16f4], R3 ;  /* 0x0016f40301007387 */ /* 0x000fe80000100800 */
[----:B------:R-:W2:Y:S04]  /*5cd10*/  LDL.LU R4, [R1+0x16dc] ;  /* 0x0016dc0001047983 */ /* 0x000ea80000300800 */
[----:B------:R-:W2:Y:S04]  /*5cd20*/  LDL.LU R24, [R1+0x16b0] ;  /* 0x0016b00001187983 */ /* 0x000ea80000300800 */
[----:B------:R-:W-:Y:S04]  /*5cd30*/  STL [R1+0x16ec], R2 ;  /* 0x0016ec0201007387 */ /* 0x000fe80000100800 */
[----:B------:R-:W2:Y:S01]  /*5cd40*/  LDL.LU R25, [R1+0x16d4] ;  /* 0x0016d40001197983 */ /* 0x000ea20000300800 */
[----:B---3--:R-:W-:-:S05]  /*5cd50*/  IADD3 R12, P3, R12, UR12, RZ ;  /* 0x0000000c0c0c7c10 */ /* 0x008fca000ff7e0ff */
[----:B------:R0:W-:Y:S04]  /*5cd60*/  STL [R1+0x16c0], R12 ;  /* 0x0016c00c01007387 */ /* 0x0001e80000100800 */
        /* <DEDUP_REMOVED lines=13> */
[----:B0-----:R-:W3:Y:S04]  /*5ce40*/  LDL.LU R12, [R1+0x169c] ;  /* 0x00169c00010c7983 */ /* 0x001ee80000300800 */
[----:B------:R-:W3:Y:S04]  /*5ce50*/  LDL.LU R9, [R1+0x1670] ;  /* 0x0016700001097983 */ /* 0x000ee80000300800 */
[----:B------:R-:W3:Y:S04]  /*5ce60*/  LDL.LU R8, [R1+0x1694] ;  /* 0x0016940001087983 */ /* 0x000ee80000300800 */
        /* <DEDUP_REMOVED lines=9> */
[----:B0-----:R-:W4:Y:S04]  /*5cf00*/  LDL.LU R0, [R1+0x1674] ;  /* 0x0016740001007983 */ /* 0x001f280000300800 */
[----:B------:R-:W4:Y:S01]  /*5cf10*/  LDL.LU R2, [R1+0x1648] ;  /* 0x0016480001027983 */ /* 0x000f220000300800 */
[----:B--2---:R-:W-:-:S05]  /*5cf20*/  IADD3 R28, P2, R28, UR12, RZ ;  /* 0x0000000c1c1c7c10 */ /* 0x004fca000ff5e0ff */
[----:B------:R0:W-:Y:S04]  /*5cf30*/  STL [R1+0x16b8], R28 ;  /* 0x0016b81c01007387 */ /* 0x0001e80000100800 */
[----:B0-----:R-:W2:Y:S01]  /*5cf40*/  LDL.LU R28, [R1+0x166c] ;  /* 0x00166c00011c7983 */ /* 0x001ea20000300800 */
[----:B------:R-:W-:Y:S02]  /*5cf50*/  IADD3.X R4, R4, UR9, RZ, P1, !PT ;  /* 0x0000000904047c10 */ /* 0x000fe40008ffe4ff */
[----:B------:R-:W-:Y:S02]  /*5cf60*/  IADD3 R24, P1, R24, UR12, RZ ;  /* 0x0000000c18187c10 */ /* 0x000fe4000ff3e0ff */
[----:B------:R-:W-:Y:S01]  /*5cf70*/  IADD3.X R25, R25, UR9, RZ, P4, !PT ;  /* 0x0000000919197c10 */ /* 0x000fe2000a7fe4ff */
[----:B------:R-:W-:Y:S04]  /*5cf80*/  STL [R1+0x16dc], R4 ;  /* 0x0016dc0401007387 */ /* 0x000fe80000100800 */
[----:B------:R-:W-:Y:S04]  /*5cf90*/  STL [R1+0x16b0], R24 ;  /* 0x0016b01801007387 */ /* 0x000fe80000100800 */
[----:B------:R-:W-:Y:S01]  /*5cfa0*/  STL [R1+0x16d4], R25 ;  /* 0x0016d41901007387 */ /* 0x000fe20000100800 */
[----:B---3--:R-:W-:-:S02]  /*5cfb0*/  IADD3 R26, P4, R26, UR12, RZ ;  /* 0x0000000c1a1a7c10 */ /* 0x008fc4000ff9e0ff */
        /* <DEDUP_REMOVED lines=23> */
[----:B------:R0:W-:Y:S01]  /*5d130*/  STL [R1+0x169c], R12 ;  /* 0x00169c0c01007387 */ /* 0x0001e20000100800 */
[----:B------:R-:W-:-:S03]  /*5d140*/  IADD3 R19, P4, R19, UR12, RZ ;  /* 0x0000000c13137c10 */ /* 0x000fc6000ff9e0ff */
[----:B------:R-:W-:Y:S01]  /*5d150*/  STL [R1+0x16a4], R18 ;  /* 0x0016a41201007387 */ /* 0x000fe20000100800 */
[----:B------:R-:W-:Y:S02]  /*5d160*/  IADD3 R9, P6, R9, UR12, RZ ;  /* 0x0000000c09097c10 */ /* 0x000fe4000ffde0ff */
[----:B------:R-:W-:Y:S02]  /*5d170*/  IADD3.X R8, R8, UR9, RZ, P5, !PT ;  /* 0x0000000908087c10 */ /* 0x000fe4000affe4ff */
[----:B------:R-:W-:Y:S01]  /*5d180*/  IADD3 R20, P5, R20, UR12, RZ ;  /* 0x0000000c14147c10 */ /* 0x000fe2000ffbe0ff */
[----:B0-----:R-:W3:Y:S04]  /*5d190*/  LDL.LU R12, [R1+0x1640] ;  /* 0x00164000010c7983 */ /* 0x001ee80000300800 */
[----:B------:R-:W-:Y:S04]  /*5d1a0*/  STL [R1+0x1678], R19 ;  /* 0x0016781301007387 */ /* 0x000fe80000100800 */
[----:B------:R-:W-:Y:S01]  /*5d1b0*/  STL [R1+0x1670], R9 ;  /* 0x0016700901007387 */ /* 0x000fe20000100800 */
[----:B----4-:R-:W-:-:S02]  /*5d1c0*/  IADD3.X R21, R21, UR9, RZ, P3, !PT ;  /* 0x0000000915157c10 */ /* 0x010fc40009ffe4ff */
[----:B------:R-:W-:Y:S02]  /*5d1d0*/  IADD3 R22, P3, R22, UR12, RZ ;  /* 0x0000000c16167c10 */ /* 0x000fe4000ff7e0ff */
[----:B------:R-:W-:Y:S01]  /*5d1e0*/  IADD3.X R23, R23, UR9, RZ, P2, !PT ;  /* 0x0000000917177c10 */ /* 0x000fe200097fe4ff */
[----:B------:R-:W-:Y:S01]  /*5d1f0*/  STL [R1+0x1694], R8 ;  /* 0x0016940801007387 */ /* 0x000fe20000100800 */
[----:B------:R-:W-:-:S03]  /*5d200*/  IADD3 R29, P2, R29, UR12, RZ ;  /* 0x0000000c1d1d7c10 */ /* 0x000fc6000ff5e0ff */
[----:B------:R-:W-:Y:S04]  /*5d210*/  STL [R1+0x1668], R20 ;  /* 0x0016681401007387 */ /* 0x000fe80000100800 */
[----:B------:R-:W-:Y:S01]  /*5d220*/  STL [R1+0x168c], R21 ;  /* 0x00168c1501007387 */ /* 0x000fe20000100800 */
[----:B------:R-:W-:Y:S02]  /*5d230*/  IADD3.X R13, R13, UR9, RZ, P1, !PT ;  /* 0x000000090d0d7c10 */ /* 0x000fe40008ffe4ff */
[----:B------:R-:W-:Y:S01]  /*5d240*/  IADD3.X R0, R0, UR9, RZ, P4, !PT ;  /* 0x0000000900007c10 */ /* 0x000fe2000a7fe4ff */
[----:B------:R-:W-:Y:S01]  /*5d250*/  STL [R1+0x1660], R22 ;  /* 0x0016601601007387 */ /* 0x000fe20000100800 */
[----:B------:R-:W-:-:S03]  /*5d260*/  IADD3 R3, P1, R3, UR12, RZ ;  /* 0x0000000c03037c10 */ /* 0x000fc6000ff3e0ff */
[----:B------:R-:W-:Y:S04]  /*5d270*/  STL [R1+0x1684], R23 ;  /* 0x0016841701007387 */ /* 0x000fe80000100800 */
[----:B------:R-:W-:Y:S04]  /*5d280*/  STL [R1+0x1658], R29 ;  /* 0x0016581d01007387 */ /* 0x000fe80000100800 */
[----:B------:R0:W-:Y:S04]  /*5d290*/  STL [R1+0x1674], R0 ;  /* 0x0016740001007387 */ /* 0x0001e80000100800 */
[----:B------:R-:W-:Y:S01]  /*5d2a0*/  STL [R1+0x167c], R13 ;  /* 0x00167c0d01007387 */ /* 0x000fe20000100800 */
[----:B------:R-:W-:-:S03]  /*5d2b0*/  IADD3 R2, P4, R2, UR12, RZ ;  /* 0x0000000c02027c10 */ /* 0x000fc6000ff9e0ff */
[----:B0-----:R-:W4:Y:S04]  /*5d2c0*/  LDL.LU R0, [R1+0x1664] ;  /* 0x0016640001007983 */ /* 0x001f280000300800 */
[----:B------:R-:W-:Y:S04]  /*5d2d0*/  STL [R1+0x1650], R3 ;  /* 0x0016500301007387 */ /* 0x000fe80000100800 */
[----:B------:R-:W4:Y:S04]  /*5d2e0*/  LDL.LU R4, [R1+0x1638] ;  /* 0x0016380001047983 */ /* 0x000f280000300800 */
[----:B------:R-:W4:Y:S04]  /*5d2f0*/  LDL.LU R24, [R1+0x165c] ;  /* 0x00165c0001187983 */ /* 0x000f280000300800 */
[----:B------:R-:W-:Y:S04]  /*5d300*/  STL [R1+0x1648], R2 ;  /* 0x0016480201007387 */ /* 0x000fe80000100800 */
[----:B------:R-:W4:Y:S01]  /*5d310*/  LDL.LU R25, [R1+0x1630] ;  /* 0x0016300001197983 */ /* 0x000f220000300800 */
[----:B--2---:R-:W-:-:S05]  /*5d320*/  IADD3.X R28, R28, UR9, RZ, P6, !PT ;  /* 0x000000091c1c7c10 */ /* 0x004fca000b7fe4ff */
        /* <DEDUP_REMOVED lines=28> */
[----:B----4-:R-:W-:-:S02]  /*5d4f0*/  IADD3.X R0, R0, UR9, RZ, P5, !PT ;  /* 0x0000000900007c10 */ /* 0x010fc4000affe4ff */
[----:B------:R-:W-:Y:S02]  /*5d500*/  IADD3 R4, P5, R4, UR12, RZ ;  /* 0x0000000c04047c10 */ /* 0x000fe4000ffbe0ff */
[----:B------:R-:W-:Y:S01]  /*5d510*/  IADD3.X R24, R24, UR9, RZ, P3, !PT ;  /* 0x0000000918187c10 */ /* 0x000fe20009ffe4ff */
[----:B------:R0:W-:Y:S01]  /*5d520*/  STL [R1+0x1664], R0 ;  /* 0x0016640001007387 */ /* 0x0001e20000100800 */
[----:B------:R-:W-:-:S03]  /*5d530*/  IADD3 R25, P3, R25, UR12, RZ ;  /* 0x0000000c19197c10 */ /* 0x000fc6000ff7e0ff */
[----:B0-----:R-:W4:Y:S04]  /*5d540*/  LDL.LU R0, [R1+0x15c8] ;  /* 0x0015c80001007983 */ /* 0x001f280000300800 */
[----:B------:R-:W-:Y:S04]  /*5d550*/  STL [R1+0x1638], R4 ;  /* 0x0016380401007387 */ /* 0x000fe80000100800 */
[----:B------:R-:W-:Y:S04]  /*5d560*/  STL [R1+0x165c], R24 ;  /* 0x00165c1801007387 */ /* 0x000fe80000100800 */
[----:B------:R-:W-:Y:S01]  /*5d570*/  STL [R1+0x1630], R25 ;  /* 0x0016301901007387 */ /* 0x000fe20000100800 */
[----:B--2---:R-:W-:-:S02]  /*5d580*/  IADD3.X R26, R26, UR9, RZ, P2, !PT ;  /* 0x000000091a1a7c10 */ /* 0x004fc400097fe4ff */
[----:B------:R-:W-:Y:S02]  /*5d590*/  IADD3 R27, P2, R27, UR12, RZ ;  /* 0x0000000c1b1b7c10 */ /* 0x000fe4000ff5e0ff */
[----:B------:R-:W-:Y:S02]  /*5d5a0*/  IADD3.X R10, R10, UR9, RZ, P1, !PT ;  /* 0x000000090a0a7c10 */ /* 0x000fe40008ffe4ff */
[----:B------:R-:W-:Y:S02]  /*5d5b0*/  IADD3 R11, P1, R11, UR12, RZ ;  /* 0x0000000c0b0b7c10 */ /* 0x000fe4000ff3e0ff */
[----:B------:R-:W-:Y:S01]  /*5d5c0*/  IADD3.X R5, R5, UR9, RZ, P4, !PT ;  /* 0x0000000905057c10 */ /* 0x000fe2000a7fe4ff */
        /* <DEDUP_REMOVED lines=21> */
[----:B------:R-:W-:Y:S04]  /*5d720*/  STL [R1+0x1600], R18 ;  /* 0x0016001201007387 */ /* 0x000fe80000100800 */
[----:B0-----:R-:W2:Y:S01]  /*5d730*/  LDL.LU R28, [R1+0x15ec] ;  /* 0x0015ec00011c7983 */ /* 0x001ea20000300800 */
[----:B------:R-:W-:-:S02]  /*5d740*/  IADD3.X R9, R9, UR9, RZ, P1, !PT ;  /* 0x0000000909097c10 */ /* 0x000fc40008ffe4ff */
[----:B------:R-:W-:Y:S02]  /*5d750*/  IADD3 R8, P1, R8, UR12, RZ ;  /* 0x0000000c08087c10 */ /* 0x000fe4000ff3e0ff */
[----:B------:R-:W-:Y:S01]  /*5d760*/  IADD3.X R20, R20, UR9, RZ, P4, !PT ;  /* 0x0000000914147c10 */ /* 0x000fe2000a7fe4ff */
[----:B------:R-:W-:Y:S04]  /*5d770*/  STL [R1+0x1624], R19 ;  /* 0x0016241301007387 */ /* 0x000fe80000100800 */
[----:B------:R-:W-:Y:S04]  /*5d780*/  STL [R1+0x161c], R9 ;  /* 0x00161c0901007387 */ /* 0x000fe80000100800 */
[----:B------:R-:W-:Y:S04]  /*5d790*/  STL [R1+0x15f0], R8 ;  /* 0x0015f00801007387 */ /* 0x000fe80000100800 */
[----:B------:R-:W-:Y:S01]  /*5d7a0*/  STL [R1+0x1614], R20 ;  /* 0x0016141401007387 */ /* 0x000fe20000100800 */
[----:B---3--:R-:W-:-:S02]  /*5d7b0*/  IADD3 R21, P4, R21, UR12, RZ ;  /* 0x0000000c15157c10 */ /* 0x008fc4000ff9e0ff */
        /* <DEDUP_REMOVED lines=9> */
[----:B------:R-:W-:Y:S01]  /*5d850*/  STL [R1+0x1604], R29 ;  /* 0x0016041d01007387 */ /* 0x000fe20000100800 */
[----:B------:R-:W-:-:S03]  /*5d860*/  IADD3.X R2, R2, UR9, RZ, P2, !PT ;  /* 0x0000000902027c10 */ /* 0x000fc600097fe4ff */
[----:B------:R0:W-:Y:S04]  /*5d870*/  STL [R1+0x15d0], R12 ;  /* 0x0015d00c01007387 */ /* 0x0001e80000100800 */
[----:B------:R-:W-:Y:S04]  /*5d880*/  STL [R1+0x15d8], R13 ;  /* 0x0015d80d01007387 */ /* 0x000fe80000100800 */
[----:B0-----:R-:W3:Y:S04]  /*5d890*/  LDL.LU R12, [R1+0x15c0] ;  /* 0x0015c000010c7983 */ /* 0x001ee80000300800 */
[----:B------:R-:W-:Y:S04]  /*5d8a0*/  STL [R1+0x15fc], R3 ;  /* 0x0015fc0301007387 */ /* 0x000fe80000100800 */
[----:B------:R-:W3:Y:S04]  /*5d8b0*/  LDL.LU R4, [R1+0x15e4] ;  /* 0x0015e40001047983 */ /* 0x000ee80000300800 */
[----:B------:R-:W3:Y:S04]  /*5d8c0*/  LDL.LU R24, [R1+0x15b8] ;  /* 0x0015b80001187983 */ /* 0x000ee80000300800 */
[----:B------:R-:W-:Y:S04]  /*5d8d0*/  STL [R1+0x15f4], R2 ;  /* 0x0015f40201007387 */ /* 0x000fe80000100800 */
[----:B------:R-:W3:Y:S01]  /*5d8e0*/  LDL.LU R25, [R1+0x15dc] ;  /* 0x0015dc0001197983 */ /* 0x000ee20000300800 */
[----:B----4-:R-:W-:-:S05]  /*5d8f0*/  IADD3 R0, P2, R0, UR12, RZ ;  /* 0x0000000c00007c10 */ /* 0x010fca000ff5e0ff */
        /* <DEDUP_REMOVED lines=28> */
[----:B---3--:R-:W-:-:S02]  /*5dac0*/  IADD3 R12, P1, R12, UR12, RZ ;  /* 0x0000000c0c0c7c10 */ /* 0x008fc4000ff3e0ff */
[----:B------:R-:W-:Y:S02]  /*5dad0*/  IADD3.X R4, R4, UR9, RZ, P4, !PT ;  /* 0x0000000904047c10 */ /* 0x000fe4000a7fe4ff */
[----:B------:R-:W-:Y:S01]  /*5dae0*/  IADD3 R24, P4, R24, UR12, RZ ;  /* 0x0000000c18187c10 */ /* 0x000fe2000ff9e0ff */
[----:B------:R0:W-:Y:S01]  /*5daf0*/  STL [R1+0x15c0], R12 ;  /* 0x0015c00c01007387 */ /* 0x0001e20000100800 */
[----:B------:R-:W-:-:S03]  /*5db00*/  IADD3.X R25, R25, UR9, RZ, P6, !PT ;  /* 0x0000000919197c10 */ /* 0x000fc6000b7fe4ff */
[----:B0-----:R-:W3:Y:S04]  /*5db10*/  LDL.LU R12, [R1+0x1574] ;  /* 0x00157400010c7983 */ /* 0x001ee80000300800 */
[----:B------:R-:W-:Y:S04]  /*5db20*/  STL [R1+0x15e4], R4 ;  /* 0x0015e40401007387 */ /* 0x000fe80000100800 */
[----:B------:R-:W-:Y:S01]  /*5db30*/  STL [R1+0x15b8], R24 ;  /* 0x0015b81801007387 */ /* 0x000fe20000100800 */
[----:B----4-:R-:W-:Y:S02]  /*5db40*/  IADD3 R26, P6, R26, UR12, RZ ;  /* 0x0000000c1a1a7c10 */ /* 0x010fe4000ffde0ff */
[----:B------:R-:W-:-:S02]  /*5db50*/  IADD3.X R27, R27, UR9, RZ, P5, !PT ;  /* 0x000000091b1b7c10 */ /* 0x000fc4000affe4ff */
        /* <DEDUP_REMOVED lines=29> */
[----:B0-----:R-:W4:Y:S04]  /*5dd30*/  LDL.LU R0, [R1+0x1548] ;  /* 0x0015480001007983 */ /* 0x001f280000300800 */
[----:B------:R-:W-:Y:S04]  /*5dd40*/  STL [R1+0x1580], R19 ;  /* 0x0015801301007387 */ /* 0x000fe80000100800 */
        /* <DEDUP_REMOVED lines=8> */
[----:B------:R-:W-:Y:S04]  /*5ddd0*/  STL [R1+0x1594], R21 ;  /* 0x0015941501007387 */ /* 0x000fe80000100800 */
[----:B------:R-:W-:Y:S01]  /*5dde0*/  STL [R1+0x1568], R22 ;  /* 0x0015681601007387 */ /* 0x000fe20000100800 */
[----:B------:R-:W-:-:S03]  /*5ddf0*/  IADD3.X R28, R28, UR9, RZ, P6, !PT ;  /* 0x000000091c1c7c10 */ /* 0x000fc6000b7fe4ff */
[----:B------:R-:W-:Y:S04]  /*5de00*/  STL [R1+0x158c], R23 ;  /* 0x00158c1701007387 */ /* 0x000fe80000100800 */
[----:B------:R-:W-:Y:S04]  /*5de10*/  STL [R1+0x1560], R29 ;  /* 0x0015601d01007387 */ /* 0x000fe80000100800 */
[----:B------:R0:W-:Y:S04]  /*5de20*/  STL [R1+0x157c], R28 ;  /* 0x00157c1c01007387 */ /* 0x0001e80000100800 */
[----:B------:R-:W-:Y:S04]  /*5de30*/  STL [R1+0x1584], R13 ;  /* 0x0015840d01007387 */ /* 0x000fe80000100800 */
[----:B0-----:R-:W2:Y:S01]  /*5de40*/  LDL.LU R28, [R1+0x156c] ;  /* 0x00156c00011c7983 */ /* 0x001ea20000300800 */
[----:B------:R-:W-:-:S02]  /*5de50*/  IADD3 R3, P4, R3, UR12, RZ ;  /* 0x0000000c03037c10 */ /* 0x000fc4000ff9e0ff */
[----:B------:R-:W-:-:S03]  /*5de60*/  IADD3 R2, P6, R2, UR12, RZ ;  /* 0x0000000c02027c10 */ /* 0x000fc6000ffde0ff */
[----:B------:R-:W-:Y:S04]  /*5de70*/  STL [R1+0x1558], R3 ;  /* 0x0015580301007387 */ /* 0x000fe80000100800 */
[----:B------:R-:W2:Y:S04]  /*5de80*/  LDL.LU R4, [R1+0x1540] ;  /* 0x0015400001047983 */ /* 0x000ea80000300800 */
[----:B------:R-:W2:Y:S04]  /*5de90*/  LDL.LU R24, [R1+0x1564] ;  /* 0x0015640001187983 */ /* 0x000ea80000300800 */
[----:B------:R-:W-:Y:S04]  /*5dea0*/  STL [R1+0x1550], R2 ;  /* 0x0015500201007387 */ /* 0x000fe80000100800 */
        /* <DEDUP_REMOVED lines=30> */
[----:B--2---:R-:W-:-:S05]  /*5e090*/  IADD3.X R28, R28, UR9, RZ, P3, !PT ;  /* 0x000000091c1c7c10 */ /* 0x004fca0009ffe4ff */
[----:B------:R0:W-:Y:S04]  /*5e0a0*/  STL [R1+0x156c], R28 ;  /* 0x00156c1c01007387 */ /* 0x0001e80000100800 */
[----:B0-----:R-:W2:Y:S01]  /*5e0b0*/  LDL.LU R28, [R1+0x14d0] ;  /* 0x0014d000011c7983 */ /* 0x001ea20000300800 */
[----:B------:R-:W-:Y:S02]  /*5e0c0*/  IADD3 R4, P3, R4, UR12, RZ ;  /* 0x0000000c04047c10 */ /* 0x000fe4000ff7e0ff */
[----:B------:R-:W-:Y:S02]  /*5e0d0*/  IADD3.X R24, R24, UR9, RZ, P2, !PT ;  /* 0x0000000918187c10 */ /* 0x000fe400097fe4ff */
[----:B------:R-:W-:Y:S01]  /*5e0e0*/  IADD3 R25, P2, R25, UR12, RZ ;  /* 0x0000000c19197c10 */ /* 0x000fe2000ff5e0ff */
        /* <DEDUP_REMOVED lines=33> */
[----:B0-----:R-:W3:Y:S04]  /*5e300*/  LDL.LU R12, [R1+0x14f4] ;  /* 0x0014f400010c7983 */ /* 0x001ee80000300800 */
[----:B------:R-:W-:Y:S04]  /*5e310*/  STL [R1+0x152c], R19 ;  /* 0x00152c1301007387 */ /* 0x000fe80000100800 */
[----:B------:R-:W-:Y:S01]  /*5e320*/  STL [R1+0x1524], R9 ;  /* 0x0015240901007387 */ /* 0x000fe20000100800 */
[----:B----4-:R-:W-:-:S02]  /*5e330*/  IADD3 R21, P6, R21, UR12, RZ ;  /* 0x0000000c15157c10 */ /* 0x010fc4000ffde0ff */
[----:B------:R-:W-:Y:S02]  /*5e340*/  IADD3.X R22, R22, UR9, RZ, P5, !PT ;  /* 0x0000000916167c10 */ /* 0x000fe4000affe4ff */
[----:B------:R-:W-:Y:S01]  /*5e350*/  IADD3 R23, P5, R23, UR12, RZ ;  /* 0x0000000c17177c10 */ /* 0x000fe2000ffbe0ff */
[----:B------:R-:W-:Y:S01]  /*5e360*/  STL [R1+0x14f8], R8 ;  /* 0x0014f80801007387 */ /* 0x000fe20000100800 */
[----:B------:R-:W-:Y:S02]  /*5e370*/  IADD3.X R29, R29, UR9, RZ, P3, !PT ;  /* 0x000000091d1d7c10 */ /* 0x000fe40009ffe4ff */
[----:B------:R-:W-:Y:S01]  /*5e380*/  IADD3.X R3, R3, UR9, RZ, P2, !PT ;  /* 0x0000000903037c10 */ /* 0x000fe200097fe4ff */
[----:B------:R-:W-:Y:S04]  /*5e390*/  STL [R1+0x151c], R20 ;  /* 0x00151c1401007387 */ /* 0x000fe80000100800 */
[----:B------:R-:W-:Y:S01]  /*5e3a0*/  STL [R1+0x14f0], R21 ;  /* 0x0014f01501007387 */ /* 0x000fe20000100800 */
[----:B------:R-:W-:-:S02]  /*5e3b0*/  IADD3 R13, P3, R13, UR12, RZ ;  /* 0x0000000c0d0d7c10 */ /* 0x000fc4000ff7e0ff */
[----:B------:R-:W-:Y:S01]  /*5e3c0*/  IADD3 R0, P2, R0, UR12, RZ ;  /* 0x0000000c00007c10 */ /* 0x000fe2000ff5e0ff */
        /* <DEDUP_REMOVED lines=139> */
[----:B0-----:R-:W3:Y:S04]  /*5ec80*/  LDL.LU R12, [R1+0x13d8] ;  /* 0x0013d800010c7983 */ /* 0x001ee80000300800 */
[----:B------:R-:W-:Y:S04]  /*5ec90*/  STL [R1+0x1448], R4 ;  /* 0x0014480401007387 */ /* 0x000fe80000100800 */
[----:B------:R-:W-:Y:S01]  /*5eca0*/  STL [R1+0x146c], R24 ;  /* 0x00146c1801007387 */ /* 0x000fe20000100800 */
[----:B----4-:R-:W-:Y:S02]  /*5ecb0*/  IADD3.X R26, R26, UR9, RZ, P4, !PT ;  /* 0x000000091a1a7c10 */ /* 0x010fe4000a7fe4ff */
[----:B------:R-:W-:-:S02]  /*5ecc0*/  IADD3 R27, P4, R27, UR12, RZ ;  /* 0x0000000c1b1b7c10 */ /* 0x000fc4000ff9e0ff */
        /* <DEDUP_REMOVED lines=124> */
[----:B------:R-:W-:Y:S04]  /*5f490*/  STL [R1+0x1388], R9 ;  /* 0x0013880901007387 */ /* 0x000fe80000100800 */
[----:B------:R-:W-:Y:S01]  /*5f4a0*/  STL [R1+0x13ac], R8 ;  /* 0x0013ac0801007387 */ /* 0x000fe20000100800 */
[----:B----4-:R-:W-:-:S02]  /*5f4b0*/  IADD3.X R21, R21, UR9, RZ, P4, !PT ;  /* 0x0000000915157c10 */ /* 0x010fc4000a7fe4ff */
[----:B------:R-:W-:Y:S02]  /*5f4c0*/  IADD3 R22, P4, R22, UR12, RZ ;  /* 0x0000000c16167c10 */ /* 0x000fe4000ff9e0ff */
[----:B------:R-:W-:Y:S02]  /*5f4d0*/  IADD3.X R23, R23, UR9, RZ, P6, !PT ;  /* 0x0000000917177c10 */ /* 0x000fe4000b7fe4ff */
[----:B------:R-:W-:Y:S01]  /*5f4e0*/  IADD3 R29, P6, R29, UR12, RZ ;  /* 0x0000000c1d1d7c10 */ /* 0x000fe2000ffde0ff */
[----:B------:R-:W-:Y:S04]  /*5f4f0*/  STL [R1+0x1380], R20 ;  /* 0x0013801401007387 */ /* 0x000fe80000100800 */
[----:B------:R-:W-:Y:S01]  /*5f500*/  STL [R1+0x13a4], R21 ;  /* 0x0013a41501007387 */ /* 0x000fe20000100800 */
[----:B------:R-:W-:-:S03]  /*5f510*/  IADD3.X R13, R13, UR9, RZ, P5, !PT ;  /* 0x000000090d0d7c10 */ /* 0x000fc6000affe4ff */
[----:B------:R-:W-:Y:S01]  /*5f520*/  STL [R1+0x1378], R22 ;  /* 0x0013781601007387 */ /* 0x000fe20000100800 */
[----:B------:R-:W-:Y:S02]  /*5f530*/  IADD3.X R0, R0, UR9, RZ, P3, !PT ;  /* 0x0000000900007c10 */ /* 0x000fe40009ffe4ff */
[----:B------:R-:W-:Y:S01]  /*5f540*/  IADD3 R3, P5, R3, UR12, RZ ;  /* 0x0000000c03037c10 */ /* 0x000fe2000ffbe0ff */
        /* <DEDUP_REMOVED lines=267> */
[----:B------:R-:W-:Y:S04]  /*60600*/  STL [R1+0x123c], R9 ;  /* 0x00123c0901007387 */ /* 0x000fe80000100800 */
[----:B------:R-:W-:Y:S01]  /*60610*/  STL [R1+0x1210], R8 ;  /* 0x0012100801007387 */ /* 0x000fe20000100800 */
[----:B----4-:R-:W-:-:S02]  /*60620*/  IADD3 R21, P2, R21, UR12, RZ ;  /* 0x0000000c15157c10 */ /* 0x010fc4000ff5e0ff */
[----:B------:R-:W-:Y:S02]  /*60630*/  IADD3.X R22, R22, UR9, RZ, P1, !PT ;  /* 0x0000000916167c10 */ /* 0x000fe40008ffe4ff */
[----:B------:R-:W-:Y:S02]  /*60640*/  IADD3 R23, P1, R23, UR12, RZ ;  /* 0x0000000c17177c10 */ /* 0x000fe4000ff3e0ff */
[----:B------:R-:W-:Y:S01]  /*60650*/  IADD3.X R29, R29, UR9, RZ, P4, !PT ;  /* 0x000000091d1d7c10 */ /* 0x000fe2000a7fe4ff */
[----:B------:R-:W-:Y:S01]  /*60660*/  STL [R1+0x1234], R20 ;  /* 0x0012341401007387 */ /* 0x000fe20000100800 */
[----:B------:R-:W-:-:S03]  /*60670*/  IADD3.X R3, R3, UR9, RZ, P6, !PT ;  /* 0x0000000903037c10 */ /* 0x000fc6000b7fe4ff */
        /* <DEDUP_REMOVED lines=144> */
[----:B------:R-:W-:Y:S04]  /*60f80*/  STL [R1+0x1184], R24 ;  /* 0x0011841801007387 */ /* 0x000fe80000100800 */
[----:B------:R-:W-:Y:S01]  /*60f90*/  STL [R1+0x1158], R25 ;  /* 0x0011581901007387 */ /* 0x000fe20000100800 */
[----:B----4-:R-:W-:-:S02]  /*60fa0*/  IADD3.X R26, R26, UR9, RZ, P3, !PT ;  /* 0x000000091a1a7c10 */ /* 0x010fc40009ffe4ff */
        /* <DEDUP_REMOVED lines=276> */
[----:B------:R-:W-:Y:S04]  /*620f0*/  STL [R1+0xfe8], R24 ;  /* 0x000fe81801007387 */ /* 0x000fe80000100800 */
[----:B------:R-:W-:Y:S01]  /*62100*/  STL [R1+0x100c], R25 ;  /* 0x00100c1901007387 */ /* 0x000fe20000100800 */
[----:B----4-:R-:W-:-:S02]  /*62110*/  IADD3 R26, P6, R26, UR12, RZ ;  /* 0x0000000c1a1a7c10 */ /* 0x010fc4000ffde0ff */
        /* <DEDUP_REMOVED lines=1441> */
[----:B------:R1:W-:Y:S04]  /*67b30*/  STL [R1+0x1738], R13 ;  /* 0x0017380d01007387 */ /* 0x0003e80000100800 */
[----:B0-----:R-:W2:Y:S01]  /*67b40*/  LDL.LU R28, [R1+0x1750] ;  /* 0x00175000011c7983 */ /* 0x001ea20000300800 */
[----:B------:R-:W-:-:S03]  /*67b50*/  IADD3.X R2, R2, UR9, RZ, P4, !PT ;  /* 0x0000000902027c10 */ /* 0x000fc6000a7fe4ff */
[----:B------:R0:W-:Y:S04]  /*67b60*/  STL [R1+0x86c], R3 ;  /* 0x00086c0301007387 */ /* 0x0001e80000100800 */
[----:B------:R-:W2:Y:S04]  /*67b70*/  LDL.LU R4, [R1+0x854] ;  /* 0x0008540001047983 */ /* 0x000ea80000300800 */
[----:B------:R-:W2:Y:S04]  /*67b80*/  LDL.LU R24, [R1+0x1758] ;  /* 0x0017580001187983 */ /* 0x000ea80000300800 */
[----:B------:R0:W-:Y:S04]  /*67b90*/  STL [R1+0x864], R2 ;  /* 0x0008640201007387 */ /* 0x0001e80000100800 */
[----:B------:R-:W2:Y:S01]  /*67ba0*/  LDL.LU R25, [R1+0x84c] ;  /* 0x00084c0001197983 */ /* 0x000ea20000300800 */
[----:B---3--:R-:W-:-:S05]  /*67bb0*/  IADD3 R12, P4, R12, UR12, RZ ;  /* 0x0000000c0c0c7c10 */ /* 0x008fca000ff9e0ff */
        /* <DEDUP_REMOVED lines=17> */
[----:B------:R-:W2:Y:S01]  /*67cd0*/  LDL.LU R20, [R1+0x17a0] ;  /* 0x0017a00001147983 */ /* 0x000ea20000300800 */
[----:B----4-:R-:W-:-:S05]  /*67ce0*/  IADD3.X R0, R0, UR9, RZ, P6, !PT ;  /* 0x0000000900007c10 */ /* 0x010fca000b7fe4ff */
[----:B------:R4:W-:Y:S04]  /*67cf0*/  STL [R1+0x85c], R0 ;  /* 0x00085c0001007387 */ /* 0x0009e80000100800 */
[----:B------:R-:W2:Y:S04]  /*67d00*/  LDL.LU R21, [R1+0x173c] ;  /* 0x00173c0001157983 */ /* 0x000ea80000300800 */
[----:B------:R-:W2:Y:S04]  /*67d10*/  LDL.LU R23, [R1+0x17a8] ;  /* 0x0017a80001177983 */ /* 0x000ea80000300800 */
[----:B------:R-:W2:Y:S04]  /*67d20*/  LDL.LU R29, [R1+0x1744] ;  /* 0x00174400011d7983 */ /* 0x000ea80000300800 */
[----:B-1----:R-:W2:Y:S04]  /*67d30*/  LDL.LU R13, [R1+0x17b0] ;  /* 0x0017b000010d7983 */ /* 0x002ea80000300800 */
[----:B0-----:R-:W2:Y:S04]  /*67d40*/  LDL.LU R3, [R1+0x174c] ;  /* 0x00174c0001037983 */ /* 0x001ea80000300800 */
[----:B------:R-:W2:Y:S04]  /*67d50*/  LDL.LU R2, [R1+0x17b8] ;  /* 0x0017b80001027983 */ /* 0x000ea80000300800 */
[----:B---3--:R-:W3:Y:S04]  /*67d60*/  LDL.LU R12, [R1+0x1754] ;  /* 0x00175400010c7983 */ /* 0x008ee80000300800 */
[----:B----4-:R-:W4:Y:S01]  /*67d70*/  LDL.LU R0, [R1+0x17c0] ;  /* 0x0017c00001007983 */ /* 0x010f220000300800 */
        /* <DEDUP_REMOVED lines=9> */
[----:B------:R-:W-:-:S02]  /*67e10*/  IADD3 R26, P3, R26, UR12, RZ ;  /* 0x0000000c1a1a7c10 */ /* 0x000fc4000ff7e0ff */
        /* <DEDUP_REMOVED lines=20> */
[----:B------:R-:W-:Y:S01]  /*67f60*/  STL [R1+0x1780], R15 ;  /* 0x0017800f01007387 */ /* 0x000fe20000100800 */
[----:B------:R-:W-:-:S03]  /*67f70*/  IADD3 R19, P3, R19, UR12, RZ ;  /* 0x0000000c13137c10 */ /* 0x000fc6000ff7e0ff */
[----:B------:R-:W-:Y:S04]  /*67f80*/  STL [R1+0x838], R16 ;  /* 0x0008381001007387 */ /* 0x000fe80000100800 */
[----:B------:R-:W-:Y:S01]  /*67f90*/  STL [R1+0x1788], R17 ;  /* 0x0017881101007387 */ /* 0x000fe20000100800 */
[----:B------:R-:W-:-:S03]  /*67fa0*/  IADD3 R9, P2, R9, UR12, RZ ;  /* 0x0000000c09097c10 */ /* 0x000fc6000ff5e0ff */
[----:B------:R0:W-:Y:S01]  /*67fb0*/  STL [R1+0x830], R22 ;  /* 0x0008301601007387 */ /* 0x0001e20000100800 */
[----:B------:R-:W-:-:S03]  /*67fc0*/  IADD3.X R8, R8, UR9, RZ, P1, !PT ;  /* 0x0000000908087c10 */ /* 0x000fc60008ffe4ff */
[----:B------:R-:W-:Y:S01]  /*67fd0*/  STL [R1+0x834], R18 ;  /* 0x0008341201007387 */ /* 0x000fe20000100800 */
[----:B------:R-:W-:-:S03]  /*67fe0*/  IADD3 R20, P1, R20, UR12, RZ ;  /* 0x0000000c14147c10 */ /* 0x000fc6000ff3e0ff */
[----:B0-----:R-:W2:Y:S04]  /*67ff0*/  LDL.LU R22, [R1+0x17c8] ;  /* 0x0017c80001167983 */ /* 0x001ea80000300800 */
[----:B------:R-:W-:Y:S04]  /*68000*/  STL [R1+0x1790], R19 ;  /* 0x0017901301007387 */ /* 0x000fe80000100800 */
[----:B------:R-:W-:Y:S04]  /*68010*/  STL [R1+0x1798], R9 ;  /* 0x0017980901007387 */ /* 0x000fe80000100800 */
[----:B------:R-:W-:Y:S01]  /*68020*/  STL [R1+0x1734], R8 ;  /* 0x0017340801007387 */ /* 0x000fe20000100800 */
[----:B------:R-:W-:-:S02]  /*68030*/  IADD3.X R21, R21, UR9, RZ, P4, !PT ;  /* 0x0000000915157c10 */ /* 0x000fc4000a7fe4ff */
[----:B------:R-:W-:Y:S02]  /*68040*/  IADD3 R23, P4, R23, UR12, RZ ;  /* 0x0000000c17177c10 */ /* 0x000fe4000ff9e0ff */
[----:B------:R-:W-:Y:S02]  /*68050*/  IADD3.X R29, R29, UR9, RZ, P6, !PT ;  /* 0x000000091d1d7c10 */ /* 0x000fe4000b7fe4ff */
[----:B------:R-:W-:Y:S01]  /*68060*/  IADD3 R13, P6, R13, UR12, RZ ;  /* 0x0000000c0d0d7c10 */ /* 0x000fe2000ffde0ff */
[----:B------:R-:W-:Y:S04]  /*68070*/  STL [R1+0x17a0], R20 ;  /* 0x0017a01401007387 */ /* 0x000fe80000100800 */
[----:B------:R-:W-:Y:S01]  /*68080*/  STL [R1+0x173c], R21 ;  /* 0x00173c1501007387 */ /* 0x000fe20000100800 */
[----:B------:R-:W-:-:S03]  /*68090*/  IADD3.X R3, R3, UR9, RZ, P5, !PT ;  /* 0x0000000903037c10 */ /* 0x000fc6000affe4ff */
[----:B------:R0:W-:Y:S01]  /*680a0*/  STL [R1+0x17a8], R23 ;  /* 0x0017a81701007387 */ /* 0x0001e20000100800 */
[----:B------:R-:W-:-:S03]  /*680b0*/  IADD3 R2, P5, R2, UR12, RZ ;  /* 0x0000000c02027c10 */ /* 0x000fc6000ffbe0ff */
[----:B------:R1:W-:Y:S01]  /*680c0*/  STL [R1+0x1744], R29 ;  /* 0x0017441d01007387 */ /* 0x0003e20000100800 */
[----:B---3--:R-:W-:-:S03]  /*680d0*/  IADD3.X R12, R12, UR9, RZ, P3, !PT ;  /* 0x000000090c0c7c10 */ /* 0x008fc60009ffe4ff */
[----:B------:R-:W-:Y:S01]  /*680e0*/  STL [R1+0x17b0], R13 ;  /* 0x0017b00d01007387 */ /* 0x000fe20000100800 */
[----:B----4-:R-:W-:-:S03]  /*680f0*/  IADD3 R0, P3, R0, UR12, RZ ;  /* 0x0000000c00007c10 */ /* 0x010fc6000ff7e0ff */
[----:B0-----:R-:W3:Y:S04]  /*68100*/  LDL.LU R23, [R1+0x1764] ;  /* 0x0017640001177983 */ /* 0x001ee80000300800 */
[----:B------:R0:W-:Y:S04]  /*68110*/  STL [R1+0x174c], R3 ;  /* 0x00174c0301007387 */ /* 0x0001e80000100800 */
[----:B------:R4:W-:Y:S04]  /*68120*/  STL [R1+0x17b8], R2 ;  /* 0x0017b80201007387 */ /* 0x0009e80000100800 */
[----:B------:R-:W-:Y:S04]  /*68130*/  STL [R1+0x1754], R12 ;  /* 0x0017540c01007387 */ /* 0x000fe80000100800 */
[----:B------:R-:W3:Y:S04]  /*68140*/  LDL.LU R4, [R1+0x17d0] ;  /* 0x0017d00001047983 */ /* 0x000ee80000300800 */
[----:B------:R-:W3:Y:S04]  /*68150*/  LDL.LU R14, [R1+0x176c] ;  /* 0x00176c00010e7983 */ /* 0x000ee80000300800 */
[----:B------:R4:W-:Y:S04]  /*68160*/  STL [R1+0x17c0], R0 ;  /* 0x0017c00001007387 */ /* 0x0009e80000100800 */
[----:B------:R-:W3:Y:S01]  /*68170*/  LDL.LU R9, [R1+0x17d8] ;  /* 0x0017d80001097983 */ /* 0x000ee20000300800 */
[----:B--2---:R-:W-:-:S05]  /*68180*/  IADD3.X R28, R28, UR9, RZ, P2, !PT ;  /* 0x000000091c1c7c10 */ /* 0x004fca00097fe4ff */
[----:B------:R2:W-:Y:S04]  /*68190*/  STL [R1+0x175c], R28 ;  /* 0x00175c1c01007387 */ /* 0x0005e80000100800 */
[----:B------:R-:W3:Y:S04]  /*681a0*/  LDL.LU R8, [R1+0x1774] ;  /* 0x0017740001087983 */ /* 0x000ee80000300800 */
[----:B-1----:R-:W3:Y:S04]  /*681b0*/  LDL.LU R29, [R1+0x17e0] ;  /* 0x0017e000011d7983 */ /* 0x002ee80000300800 */
[----:B0-----:R-:W3:Y:S04]  /*681c0*/  LDL.LU R3, [R1+0x177c] ;  /* 0x00177c0001037983 */ /* 0x001ee80000300800 */
[----:B------:R-:W3:Y:S04]  /*681d0*/  LDL.LU R13, [R1+0x17e8] ;  /* 0x0017e800010d7983 */ /* 0x000ee80000300800 */
[----:B----4-:R-:W4:Y:S04]  /*681e0*/  LDL.LU R2, [R1+0x1784] ;  /* 0x0017840001027983 */ /* 0x010f280000300800 */
[----:B------:R-:W4:Y:S04]  /*681f0*/  LDL.LU R0, [R1+0x17f0] ;  /* 0x0017f00001007983 */ /* 0x000f280000300800 */
[----:B------:R-:W4:Y:S04]  /*68200*/  LDL.LU R12, [R1+0x178c] ;  /* 0x00178c00010c7983 */ /* 0x000f280000300800 */
[----:B--2---:R-:W2:Y:S04]  /*68210*/  LDL.LU R28, [R1+0x180c] ;  /* 0x00180c00011c7983 */ /* 0x004ea80000300800 */
        /* <DEDUP_REMOVED lines=9> */
[----:B------:R-:W-:-:S05]  /*682b0*/  IADD3 R22, P2, R22, UR12, RZ ;  /* 0x0000000c16167c10 */ /* 0x000fca000ff5e0ff */
        /* <DEDUP_REMOVED lines=8> */
[----:B0-----:R-:W2:Y:S01]  /*68340*/  LDL.LU R22, [R1+0x17ec] ;  /* 0x0017ec0001167983 */ /* 0x001ea20000300800 */
[----:B---3--:R-:W-:-:S02]  /*68350*/  IADD3.X R23, R23, UR9, RZ, P1, !PT ;  /* 0x0000000917177c10 */ /* 0x008fc40008ffe4ff */
[----:B------:R-:W-:Y:S02]  /*68360*/  IADD3 R4, P1, R4, UR12, RZ ;  /* 0x0000000c04047c10 */ /* 0x000fe4000ff3e0ff */
[----:B------:R-:W-:Y:S01]  /*68370*/  IADD3.X R14, R14, UR9, RZ, P4, !PT ;  /* 0x000000090e0e7c10 */ /* 0x000fe2000a7fe4ff */
[----:B------:R0:W-:Y:S01]  /*68380*/  STL [R1+0x1764], R23 ;  /* 0x0017641701007387 */ /* 0x0001e20000100800 */
[----:B------:R-:W-:-:S03]  /*68390*/  IADD3 R9, P4, R9, UR12, RZ ;  /* 0x0000000c09097c10 */ /* 0x000fc6000ff9e0ff */
[----:B0-----:R-:W3:Y:S04]  /*683a0*/  LDL.LU R23, [R1+0x80c] ;  /* 0x00080c0001177983 */ /* 0x001ee80000300800 */
[----:B------:R0:W-:Y:S04]  /*683b0*/  STL [R1+0x17d0], R4 ;  /* 0x0017d00401007387 */ /* 0x0001e80000100800 */
[----:B0-----:R0:W5:Y:S04]  /*683c0*/  LDL.LU R4, [R1+0x1900] ;  /* 0x0019000001047983 */ /* 0x0011680000300800 */
[----:B------:R1:W-:Y:S04]  /*683d0*/  STL [R1+0x176c], R14 ;  /* 0x00176c0e01007387 */ /* 0x0003e80000100800 */
[----:B-1----:R0:W5:Y:S04]  /*683e0*/  LDL.LU R14, [R1+0x18fc] ;  /* 0x0018fc00010e7983 */ /* 0x0021680000300800 */
[----:B------:R1:W-:Y:S04]  /*683f0*/  STL [R1+0x17d8], R9 ;  /* 0x0017d80901007387 */ /* 0x0003e80000100800 */
[----:B-1----:R0:W5:Y:S01]  /*68400*/  LDL.LU R9, [R1+0x18f8] ;  /* 0x0018f80001097983 */ /* 0x0021620000300800 */
[----:B------:R-:W-:-:S02]  /*68410*/  IADD3.X R8, R8, UR9, RZ, P6, !PT ;  /* 0x0000000908087c10 */ /* 0x000fc4000b7fe4ff */
[----:B------:R-:W-:Y:S02]  /*68420*/  IADD3 R29, P6, R29, UR12, RZ ;  /* 0x0000000c1d1d7c10 */ /* 0x000fe4000ffde0ff */
[----:B------:R-:W-:Y:S02]  /*68430*/  IADD3.X R3, R3, UR9, RZ, P5, !PT ;  /* 0x0000000903037c10 */ /* 0x000fe4000affe4ff */
[----:B------:R-:W-:Y:S01]  /*68440*/  IADD3 R13, P5, R13, UR12, RZ ;  /* 0x0000000c0d0d7c10 */ /* 0x000fe2000ffbe0ff */
[----:B------:R1:W-:Y:S01]  /*68450*/  STL [R1+0x1774], R8 ;  /* 0x0017740801007387 */ /* 0x0003e20000100800 */
[----:B----4-:R-:W-:Y:S02]  /*68460*/  IADD3.X R2, R2, UR9, RZ, P3, !PT ;  /* 0x0000000902027c10 */ /* 0x010fe40009ffe4ff */
[----:B------:R-:W-:Y:S02]  /*68470*/  IADD3 R0, P3, R0, UR12, RZ ;  /* 0x0000000c00007c10 */ /* 0x000fe4000ff7e0ff */
[----:B------:R-:W-:Y:S01]  /*68480*/  IADD3.X R12, R12, UR9, RZ, P2, !PT ;  /* 0x000000090c0c7c10 */ /* 0x000fe200097fe4ff */
[----:B-1----:R0:W5:Y:S04]  /*68490*/  LDL.LU R8, [R1+0x18f4] ;  /* 0x0018f40001087983 */ /* 0x0021680000300800 */
[----:B------:R1:W-:Y:S01]  /*684a0*/  STL [R1+0x17e0], R29 ;  /* 0x0017e01d01007387 */ /* 0x0003e20000100800 */
[----:B--2---:R-:W-:-:S03]  /*684b0*/  IADD3 R28, P2, R28, UR12, RZ ;  /* 0x0000000c1c1c7c10 */ /* 0x004fc6000ff5e0ff */
[----:B-1----:R0:W5:Y:S04]  /*684c0*/  LDL.LU R29, [R1+0x18f0] ;  /* 0x0018f000011d7983 */ /* 0x0021680000300800 */
[----:B------:R1:W-:Y:S04]  /*684d0*/  STL [R1+0x177c], R3 ;  /* 0x00177c0301007387 */ /* 0x0003e80000100800 */
        /* <DEDUP_REMOVED lines=10> */
[----:B-1----:R-:W2:Y:S01]  /*68580*/  LDL.LU R28, [R1+0x18d8] ;  /* 0x0018d800011c7983 */ /* 0x002ea20000300800 */
[----:B------:R-:W-:-:S02]  /*68590*/  IADD3.X R24, R24, UR9, RZ, P1, !PT ;  /* 0x0000000918187c10 */ /* 0x000fc40008ffe4ff */
[----:B------:R-:W-:Y:S02]  /*685a0*/  IADD3 R25, P1, R25, UR12, RZ ;  /* 0x0000000c19197c10 */ /* 0x000fe4000ff3e0ff */
[----:B------:R-:W-:Y:S02]  /*685b0*/  IADD3.X R26, R26, UR9, RZ, P4, !PT ;  /* 0x000000091a1a7c10 */ /* 0x000fe4000a7fe4ff */
[----:B------:R-:W-:Y:S02]  /*685c0*/  IADD3 R27, P4, R27, UR12, RZ ;  /* 0x0000000c1b1b7c10 */ /* 0x000fe4000ff9e0ff */
[----:B------:R-:W-:Y:S01]  /*685d0*/  IADD3.X R10, R10, UR9, RZ, P6, !PT ;  /* 0x000000090a0a7c10 */ /* 0x000fe2000b7fe4ff */
[----:B------:R-:W-:Y:S04]  /*685e0*/  STL [R1+0x1794], R24 ;  /* 0x0017941801007387 */ /* 0x000fe80000100800 */
[----:B------:R-:W-:Y:S04]  /*685f0*/  STL [R1+0x1808], R25 ;  /* 0x0018081901007387 */ /* 0x000fe80000100800 */
[----:B------:R-:W-:Y:S04]  /*68600*/  STL [R1+0x179c], R26 ;  /* 0x00179c1a01007387 */ /* 0x000fe80000100800 */
[----:B------:R-:W-:Y:S01]  /*68610*/  STL [R1+0x1804], R27 ;  /* 0x0018041b01007387 */ /* 0x000fe20000100800 */
[----:B--2---:R-:W-:-:S05]  /*68620*/  IADD3.X R28, R28, UR9, RZ, P5, !PT ;  /* 0x000000091c1c7c10 */ /* 0x004fca000affe4ff */
[----:B------:R1:W-:Y:S04]  /*68630*/  STL [R1+0x17ac], R28 ;  /* 0x0017ac1c01007387 */ /* 0x0003e80000100800 */
[----:B------:R-:W-:Y:S04]  /*68640*/  STL [R1+0x17a4], R10 ;  /* 0x0017a40a01007387 */ /* 0x000fe80000100800 */
[----:B-1----:R-:W2:Y:S01]  /*68650*/  LDL.LU R28, [R1+0x18d4] ;  /* 0x0018d400011c7983 */ /* 0x002ea20000300800 */
[----:B------:R-:W-:Y:S02]  /*68660*/  IADD3 R11, P6, R11, UR12, RZ ;  /* 0x0000000c0b0b7c10 */ /* 0x000fe4000ffde0ff */
[----:B------:R-:W-:-:S02]  /*68670*/  IADD3 R5, P5, R5, UR12, RZ ;  /* 0x0000000c05057c10 */ /* 0x000fc4000ffbe0ff */
        /* <DEDUP_REMOVED lines=11> */
[----:B------:R-:W-:Y:S04]  /*68730*/  STL [R1+0x17bc], R15 ;  /* 0x0017bc0f01007387 */ /* 0x000fe80000100800 */
[----:B------:R-:W-:Y:S04]  /*68740*/  STL [R1+0x17f4], R16 ;  /* 0x0017f41001007387 */ /* 0x000fe80000100800 */
[----:B------:R-:W-:Y:S04]  /*68750*/  STL [R1+0x17c4], R17 ;  /* 0x0017c41101007387 */ /* 0x000fe80000100800 */
[----:B------:R-:W-:Y:S04]  /*68760*/  STL [R1+0x810], R18 ;  /* 0x0008101201007387 */ /* 0x000fe80000100800 */
[----:B------:R-:W-:Y:S01]  /*68770*/  STL [R1+0x17cc], R19 ;  /* 0x0017cc1301007387 */ /* 0x000fe20000100800 */
[----:B------:R-:W-:-:S02]  /*68780*/  IADD3.X R20, R20, UR9, RZ, P6, !PT ;  /* 0x0000000914147c10 */ /* 0x000fc4000b7fe4ff */
[----:B------:R-:W-:Y:S02]  /*68790*/  IADD3.X R21, R21, UR9, RZ, P5, !PT ;  /* 0x0000000915157c10 */ /* 0x000fe4000affe4ff */
[----:B---3--:R-:W-:Y:S02]  /*687a0*/  IADD3.X R23, R23, UR8, RZ, P1, !PT ;  /* 0x0000000817177c10 */ /* 0x008fe40008ffe4ff */
[----:B------:R-:W-:Y:S02]  /*687b0*/  IADD3.X R22, R22, UR9, RZ, P2, !PT ;  /* 0x0000000916167c10 */ /* 0x000fe400097fe4ff */
[----:B--2---:R-:W-:-:S05]  /*687c0*/  IADD3.X R28, R28, UR9, RZ, P3, !PT ;  /* 0x000000091c1c7c10 */ /* 0x004fca0009ffe4ff */
[----:B------:R1:W-:Y:S02]  /*687d0*/  STL [R1+0x17e4], R28 ;  /* 0x0017e41c01007387 */ /* 0x0003e40000100800 */
[----:B-1----:R-:W1:Y:S02]  /*687e0*/  S2R R28, SR_TID.X ;  /* 0x00000000001c7919 */ /* 0x002e640000002100 */
[----:B------:R0:W-:Y:S04]  /*687f0*/  STL [R1+0x17d4], R20 ;  /* 0x0017d41401007387 */ /* 0x0001e80000100800 */
[----:B------:R0:W-:Y:S04]  /*68800*/  STL [R1+0x17dc], R21 ;  /* 0x0017dc1501007387 */ /* 0x0001e80000100800 */
[----:B------:R0:W-:Y:S04]  /*68810*/  STL [R1+0x80c], R23 ;  /* 0x00080c1701007387 */ /* 0x0001e80000100800 */
[----:B------:R0:W-:Y:S01]  /*68820*/  STL [R1+0x17ec], R22 ;  /* 0x0017ec1601007387 */ /* 0x0001e20000100800 */
[----:B-1----:R-:W-:-:S05]  /*68830*/  LOP3.LUT R28, R28, 0x7f, RZ, 0xc0, !PT ;  /* 0x0000007f1c1c7812 */ /* 0x002fca00078ec0ff */
[----:B------:R-:W-:Y:S01]  /*68840*/  IMAD.SHL.U32 R28, R28, 0x2, RZ ;  /* 0x000000021c1c7824 */ /* 0x000fe200078e00ff */
[----:B0-----:R-:W-:Y:S06]  /*68850*/  @P0 BRA `(.L_x_2) ;  /* 0xfffffca400000947 */ /* 0x001fec000383ffff */
[----:B------:R-:W2:Y:S04]  /*68860*/  LDL.LU R28, [R1+0x418] ;  /* 0x00041800011c7983 */ /* 0x000ea80000300800 */
[----:B--2---:R0:W-:Y:S04]  /*68870*/  STL [R1+0x1968], R28 ;  /* 0x0019681c01007387 */ /* 0x0041e80000100800 */
[----:B0-----:R-:W2:Y:S04]  /*68880*/  LDL.LU R28, [R1+0x3ac] ;  /* 0x0003ac00011c7983 */ /* 0x001ea80000300800 */
        /* <DEDUP_REMOVED lines=31> */
[----:B------:R-:W2:Y:S01]  /*68a80*/  LDL.LU R24, [R1+0x428] ;  /* 0x0004280001187983 */ /* 0x000ea20000300800 */
[----:B0----5:R-:W-:-:S03]  /*68a90*/  IMAD.MOV.U32 R28, RZ, RZ, R14 ;  /* 0x000000ffff1c7224 */ /* 0x021fc600078e000e */
        /* <DEDUP_REMOVED lines=31> */
[----:B------:R-:W2:Y:S04]  /*68c90*/  LDL.LU R25, [R1+0x3b8] ;  /* 0x0003b80001197983 */ /* 0x000ea80000300800 */
[----:B------:R-:W3:Y:S01]  /*68ca0*/  LDL.LU R26, [R1+0x3c8] ;  /* 0x0003c800011a7983 */ /* 0x000ee20000300800 */
[----:B0-----:R-:W-:-:S03]  /*68cb0*/  IMAD.MOV.U32 R24, RZ, RZ, R4 ;  /* 0x000000ffff187224 */ /* 0x001fc600078e0004 */
        /* <DEDUP_REMOVED lines=19> */
[----:B------:R0:W-:Y:S01]  /*68df0*/  STL [R1+0x1904], R8 ;  /* 0x0019040801007387 */ /* 0x0001e20000100800 */
[----:B------:R-:W-:-:S03]  /*68e00*/  F2FP.F16.F32.PACK_AB R28, R24, R28 ;  /* 0x0000001c181c723e */ /* 0x000fc600000000ff */
[----:B0-----:R-:W2:Y:S04]  /*68e10*/  LDL.LU R8, [R1+0x3fc] ;  /* 0x0003fc0001087983 */ /* 0x001ea80000300800 */
[----:B------:R0:W-:Y:S04]  /*68e20*/  STL [R1+0x18f8], R13 ;  /* 0x0018f80d01007387 */ /* 0x0001e80000100800 */
[----:B0-----:R-:W2:Y:S04]  /*68e30*/  LDL.LU R13, [R1+0x3ec] ;  /* 0x0003ec00010d7983 */ /* 0x001ea80000300800 */
[----:B------:R0:W-:Y:S04]  /*68e40*/  STL [R1+0x18f4], R12 ;  /* 0x0018f40c01007387 */ /* 0x0001e80000100800 */
[----:B0-----:R-:W3:Y:S04]  /*68e50*/  LDL.LU R12, [R1+0x3dc] ;  /* 0x0003dc00010c7983 */ /* 0x001ee80000300800 */
[----:B------:R0:W-:Y:S04]  /*68e60*/  STL [R1+0x18e0], R3 ;  /* 0x0018e00301007387 */ /* 0x0001e80000100800 */
[----:B0-----:R-:W3:Y:S04]  /*68e70*/  LDL.LU R3, [R1+0x3cc] ;  /* 0x0003cc0001037983 */ /* 0x001ee80000300800 */
[----:B------:R0:W-:Y:S04]  /*68e80*/  STL [R1+0x18dc], R29 ;  /* 0x0018dc1d01007387 */ /* 0x0001e80000100800 */
[----:B0-----:R-:W4:Y:S04]  /*68e90*/  LDL.LU R29, [R1+0x3bc] ;  /* 0x0003bc00011d7983 */ /* 0x001f280000300800 */
[----:B------:R0:W-:Y:S04]  /*68ea0*/  STL [R1+0x18d8], R0 ;  /* 0x0018d80001007387 */ /* 0x0001e80000100800 */
[----:B0-----:R-:W4:Y:S04]  /*68eb0*/  LDL.LU R0, [R1+0x42c] ;  /* 0x00042c0001007983 */ /* 0x001f280000300800 */
[----:B------:R0:W-:Y:S04]  /*68ec0*/  STL [R1+0x18d4], R2 ;  /* 0x0018d40201007387 */ /* 0x0001e80000100800 */
[----:B0-----:R-:W2:Y:S04]  /*68ed0*/  LDL.LU R2, [R1+0x41c] ;  /* 0x00041c0001027983 */ /* 0x001ea80000300800 */
[----:B------:R-:W3:Y:S04]  /*68ee0*/  LDL.LU R24, [R1+0x19e8] ;  /* 0x0019e80001187983 */ /* 0x000ee80000300800 */
[----:B------:R0:W-:Y:S04]  /*68ef0*/  STL [R1+0x9c], R28 ;  /* 0x00009c1c01007387 */ /* 0x0001e80000100800 */
[----:B0-----:R-:W3:Y:S02]  /*68f00*/  LDL.LU R28, [R1+0x19e4] ;  /* 0x0019e400011c7983 */ /* 0x001ee40000300800 */
[----:B---3--:R-:W-:-:S02]  /*68f10*/  F2FP.F16.F32.PACK_AB R28, R24, R28 ;  /* 0x0000001c181c723e */ /* 0x008fc400000000ff */
        /* <DEDUP_REMOVED lines=58> */
[----:B0-----:R-:W2:Y:S02]  /*692c0*/  LDL.LU R28, [R1+0x196c] ;  /* 0x00196c00011c7983 */ /* 0x001ea40000300800 */
[----:B--2---:R-:W-:-:S02]  /*692d0*/  F2FP.F16.F32.PACK_AB R2, R28, R2 ;  /* 0x000000021c02723e */ /* 0x004fc400000000ff */
[----:B------:R-:W2:Y:S04]  /*692e0*/  LDL.LU R28, [R1+0x1968] ;  /* 0x00196800011c7983 */ /* 0x000ea80000300800 */
[----:B------:R4:W-:Y:S02]  /*692f0*/  STL [R1+0x5c], R2 ;  /* 0x00005c0201007387 */ /* 0x0009e40000100800 */
[----:B----4-:R-:W-:Y:S02]  /*69300*/  F2FP.F16.F32.PACK_AB R2, R0, R29 ;  /* 0x0000001d0002723e */ /* 0x010fe400000000ff */
[----:B------:R-:W-:Y:S02]  /*69310*/  F2FP.F16.F32.PACK_AB R0, R3, R12 ;  /* 0x0000000c0300723e */ /* 0x000fe400000000ff */
[----:B------:R-:W-:Y:S01]  /*69320*/  F2FP.F16.F32.PACK_AB R3, R13, R8 ;  /* 0x000000080d03723e */ /* 0x000fe200000000ff */
[----:B------:R-:W-:Y:S04]  /*69330*/  STL [R1+0x58], R2 ;  /* 0x0000580201007387 */ /* 0x000fe80000100800 */
[----:B------:R3:W-:Y:S04]  /*69340*/  STL [R1+0x54], R0 ;  /* 0x0000540001007387 */ /* 0x0007e80000100800 */
[----:B------:R0:W-:Y:S01]  /*69350*/  STL [R1+0x50], R3 ;  /* 0x0000500301007387 */ /* 0x0001e20000100800 */
[----:B---3--:R-:W-:-:S02]  /*69360*/  F2FP.F16.F32.PACK_AB R0, R24, R25 ;  /* 0x000000191800723e */ /* 0x008fc400000000ff */
[----:B0-----:R-:W-:Y:S02]  /*69370*/  F2FP.F16.F32.PACK_AB R3, R26, R27 ;  /* 0x0000001b1a03723e */ /* 0x001fe400000000ff */
[----:B--2---:R-:W-:-:S05]  /*69380*/  F2FP.F16.F32.PACK_AB R2, R9, R28 ;  /* 0x0000001c0902723e */ /* 0x004fca00000000ff */
[----:B------:R0:W-:Y:S04]  /*69390*/  STL [R1+0x4c], R2 ;  /* 0x00004c0201007387 */ /* 0x0001e80000100800 */
[----:B------:R1:W-:Y:S04]  /*693a0*/  STL [R1+0x48], R0 ;  /* 0x0000480001007387 */ /* 0x0003e80000100800 */
[----:B------:R2:W-:Y:S01]  /*693b0*/  STL [R1+0x44], R3 ;  /* 0x0000440301007387 */ /* 0x0005e20000100800 */
[----:B0-----:R-:W-:Y:S02]  /*693c0*/  F2FP.F16.F32.PACK_AB R2, R10, R11 ;  /* 0x0000000b0a02723e */ /* 0x001fe400000000ff */
[----:B-1----:R-:W-:-:S03]  /*693d0*/  F2FP.F16.F32.PACK_AB R0, R4, R5 ;  /* 0x000000050400723e */ /* 0x002fc600000000ff */
[----:B------:R0:W-:Y:S01]  /*693e0*/  STL [R1+0x40], R2 ;  /* 0x0000400201007387 */ /* 0x0001e20000100800 */
[----:B--2---:R-:W-:-:S03]  /*693f0*/  F2FP.F16.F32.PACK_AB R3, R6, R7 ;  /* 0x000000070603723e */ /* 0x004fc600000000ff */
[----:B------:R1:W-:Y:S04]  /*69400*/  STL [R1+0x3c], R0 ;  /* 0x00003c0001007387 */ /* 0x0003e80000100800 */
[----:B------:R2:W-:Y:S01]  /*69410*/  STL [R1+0x38], R3 ;  /* 0x0000380301007387 */ /* 0x0005e20000100800 */
[----:B0-----:R-:W-:Y:S02]  /*69420*/  F2FP.F16.F32.PACK_AB R2, R14, R15 ;  /* 0x0000000f0e02723e */ /* 0x001fe400000000ff */
[----:B-1----:R-:W-:-:S03]  /*69430*/  F2FP.F16.F32.PACK_AB R0, R16, R17 ;  /* 0x000000111000723e */ /* 0x002fc600000000ff */
[----:B------:R0:W-:Y:S01]  /*69440*/  STL [R1+0x34], R2 ;  /* 0x0000340201007387 */ /* 0x0001e20000100800 */
[----:B--2---:R-:W-:-:S03]  /*69450*/  F2FP.F16.F32.PACK_AB R3, R18, R19 ;  /* 0x000000131203723e */ /* 0x004fc600000000ff */
[----:B------:R1:W-:Y:S04]  /*69460*/  STL [R1+0x30], R0 ;  /* 0x0000300001007387 */ /* 0x0003e80000100800 */
[----:B------:R-:W-:Y:S04]  /*69470*/  STL [R1+0x2c], R3 ;  /* 0x00002c0301007387 */ /* 0x000fe80000100800 */
[----:B------:R-:W2:Y:S01]  /*69480*/  LDL.LU R7, [R1+0x364] ;  /* 0x0003640001077983 */ /* 0x000ea20000300800 */
[----:B0-----:R-:W-:Y:S02]  /*69490*/  F2FP.F16.F32.PACK_AB R2, R20, R21 ;  /* 0x000000151402723e */ /* 0x001fe400000000ff */
[----:B-1----:R-:W-:-:S03]  /*694a0*/  F2FP.F16.F32.PACK_AB R0, R22, R23 ;  /* 0x000000171600723e */ /* 0x002fc600000000ff */
        /* <DEDUP_REMOVED lines=20> */
[----:B------:R-:W3:Y:S04]  /*695f0*/  LDL.LU R6, [R1+0x384] ;  /* 0x0003840001067983 */ /* 0x000ee80000300800 */
[----:B---3--:R0:W-:Y:S04]  /*69600*/  STL [R1+0x191c], R6 ;  /* 0x00191c0601007387 */ /* 0x0081e80000100800 */
[----:B0-----:R-:W3:Y:S04]  /*69610*/  LDL.LU R6, [R1+0x354] ;  /* 0x0003540001067983 */ /* 0x001ee80000300800 */
        /* <DEDUP_REMOVED lines=17> */
[----:B0-----:R-:W2:Y:S04]  /*69730*/  LDL.LU R6, [R1+0x3e0] ;  /* 0x0003e00001067983 */ /* 0x001ea80000300800 */
[----:B------:R-:W3:Y:S04]  /*69740*/  LDL.LU R5, [R1+0x404] ;  /* 0x0004040001057983 */ /* 0x000ee80000300800 */
[----:B---3--:R0:W-:Y:S04]  /*69750*/  STL [R1+0x1918], R5 ;  /* 0x0019180501007387 */ /* 0x0081e80000100800 */
[----:B0-----:R-:W3:Y:S04]  /*69760*/  LDL.LU R5, [R1+0x374] ;  /* 0x0003740001057983 */ /* 0x001ee80000300800 */
[----:B------:R-:W4:Y:S04]  /*69770*/  LDL.LU R4, [R1+0x444] ;  /* 0x0004440001047983 */ /* 0x000f280000300800 */
[----:B----4-:R0:W-:Y:S04]  /*69780*/  STL [R1+0x1914], R4 ;  /* 0x0019140401007387 */ /* 0x0101e80000100800 */
[----:B0-----:R-:W4:Y:S04]  /*69790*/  LDL.LU R4, [R1+0x394] ;  /* 0x0003940001047983 */ /* 0x001f280000300800 */
[----:B------:R-:W2:Y:S04]  /*697a0*/  LDL.LU R11, [R1+0x360] ;  /* 0x00036000010b7983 */ /* 0x000ea80000300800 */
[----:B--2---:R0:W-:Y:S04]  /*697b0*/  STL [R1+0x1910], R11 ;  /* 0x0019100b01007387 */ /* 0x0041e80000100800 */
[----:B0-----:R-:W2:Y:S04]  /*697c0*/  LDL.LU R11, [R1+0x434] ;  /* 0x00043400010b7983 */ /* 0x001ea80000300800 */
[----:B------:R-:W3:Y:S04]  /*697d0*/  LDL.LU R9, [R1+0x370] ;  /* 0x0003700001097983 */ /* 0x000ee80000300800 */
[----:B---3--:R0:W-:Y:S04]  /*697e0*/  STL [R1+0x190c], R9 ;  /* 0x00190c0901007387 */ /* 0x0081e80000100800 */
[----:B0-----:R-:W3:Y:S04]  /*697f0*/  LDL.LU R9, [R1+0x350] ;  /* 0x0003500001097983 */ /* 0x001ee80000300800 */
[----:B------:R-:W3:Y:S04]  /*69800*/  LDL.LU R10, [R1+0x380] ;  /* 0x00038000010a7983 */ /* 0x000ee80000300800 */
[----:B------:R-:W3:Y:S04]  /*69810*/  LDL.LU R8, [R1+0x390] ;  /* 0x0003900001087983 */ /* 0x000ee80000300800 */
[----:B------:R-:W4:Y:S04]  /*69820*/  LDL.LU R15, [R1+0x48c] ;  /* 0x00048c00010f7983 */ /* 0x000f280000300800 */
[----:B----4-:R0:W-:Y:S04]  /*69830*/  STL [R1+0x1900], R15 ;  /* 0x0019000f01007387 */ /* 0x0101e80000100800 */
[----:B0-----:R-:W4:Y:S04]  /*69840*/  LDL.LU R15, [R1+0x430] ;  /* 0x00043000010f7983 */ /* 0x001f280000300800 */
[----:B------:R-:W2:Y:S04]  /*69850*/  LDL.LU R13, [R1+0x4ac] ;  /* 0x0004ac00010d7983 */ /* 0x000ea80000300800 */
[----:B--2---:R0:W-:Y:S04]  /*69860*/  STL [R1+0x18fc], R13 ;  /* 0x0018fc0d01007387 */ /* 0x0041e80000100800 */
[----:B0-----:R-:W2:Y:S04]  /*69870*/  LDL.LU R13, [R1+0x47c] ;  /* 0x00047c00010d7983 */ /* 0x001ea80000300800 */
[----:B------:R-:W2:Y:S04]  /*69880*/  LDL.LU R14, [R1+0x4bc] ;  /* 0x0004bc00010e7983 */ /* 0x000ea80000300800 */
[----:B------:R-:W2:Y:S04]  /*69890*/  LDL.LU R12, [R1+0x4cc] ;  /* 0x0004cc00010c7983 */ /* 0x000ea80000300800 */
        /* <DEDUP_REMOVED lines=9> */
[----:B------:R-:W3:Y:S01]  /*69930*/  LDL.LU R3, [R1+0x458] ;  /* 0x0004580001037983 */ /* 0x000ee20000300800 */
[----:B------:R-:W-:-:S03]  /*69940*/  F2FP.F16.F32.PACK_AB R7, R6, R7 ;  /* 0x000000070607723e */ /* 0x000fc600000000ff */
[----:B---3--:R0:W-:Y:S04]  /*69950*/  STL [R1+0x18e4], R3 ;  /* 0x0018e40301007387 */ /* 0x0081e80000100800 */
[----:B0-----:R-:W3:Y:S04]  /*69960*/  LDL.LU R3, [R1+0x4c8] ;  /* 0x0004c80001037983 */ /* 0x001ee80000300800 */
        /* <DEDUP_REMOVED lines=13> */
[----:B------:R-:W4:Y:S04]  /*69a40*/  LDL.LU R6, [R1+0x1964] ;  /* 0x0019640001067983 */ /* 0x000f280000300800 */
[----:B------:R0:W-:Y:S04]  /*69a50*/  STL [R1+0x20], R7 ;  /* 0x0000200701007387 */ /* 0x0001e80000100800 */
[----:B0-----:R-:W4:Y:S02]  /*69a60*/  LDL.LU R7, [R1+0x1960] ;  /* 0x0019600001077983 */ /* 0x001f240000300800 */
[----:B----4-:R-:W-:-:S02]  /*69a70*/  F2FP.F16.F32.PACK_AB R7, R6, R7 ;  /* 0x000000070607723e */ /* 0x010fc400000000ff */
        /* <DEDUP_REMOVED lines=29> */
[----:B------:R0:W-:Y:S04]  /*69c50*/  STL [R1], R7 ;  /* 0x0000000701007387 */ /* 0x0001e80000100800 */
[----:B0-----:R-:W4:Y:S02]  /*69c60*/  LDL.LU R7, [R1+0x1920] ;  /* 0x0019200001077983 */ /* 0x001f240000300800 */
[----:B----4-:R-:W-:-:S02]  /*69c70*/  F2FP.F16.F32.PACK_AB R7, R6, R7 ;  /* 0x000000070607723e */ /* 0x010fc400000000ff */
[----:B------:R-:W4:Y:S02]  /*69c80*/  LDL.LU R6, [R1+0x191c] ;  /* 0x00191c0001067983 */ /* 0x000f240000300800 */
[----:B----4-:R-:W-:Y:S02]  /*69c90*/  F2FP.F16.F32.PACK_AB R6, R5, R6 ;  /* 0x000000060506723e */ /* 0x010fe400000000ff */
[----:B------:R-:W4:Y:S02]  /*69ca0*/  LDL.LU R5, [R1+0x1918] ;  /* 0x0019180001057983 */ /* 0x000f240000300800 */
[----:B----4-:R-:W-:Y:S02]  /*69cb0*/  F2FP.F16.F32.PACK_AB R5, R4, R5 ;  /* 0x000000050405723e */ /* 0x010fe400000000ff */
[----:B------:R-:W4:Y:S02]  /*69cc0*/  LDL.LU R4, [R1+0x1914] ;  /* 0x0019140001047983 */ /* 0x000f240000300800 */
        /* <DEDUP_REMOVED lines=19> */
[----:B------:R-:W2:Y:S02]  /*69e00*/  LDL.LU R18, [R1+0x18ec] ;  /* 0x0018ec0001127983 */ /* 0x000ea40000300800 */
[----:B--2---:R-:W-:Y:S02]  /*69e10*/  F2FP.F16.F32.PACK_AB R18, R17, R18 ;  /* 0x000000121112723e */ /* 0x004fe400000000ff */
[----:B------:R-:W3:Y:S02]  /*69e20*/  LDL.LU R17, [R1+0x18e8] ;  /* 0x0018e80001117983 */ /* 0x000ee40000300800 */
[----:B---3--:R-:W-:Y:S02]  /*69e30*/  F2FP.F16.F32.PACK_AB R17, R3, R17 ;  /* 0x000000110311723e */ /* 0x008fe400000000ff */
[----:B------:R-:W2:Y:S01]  /*69e40*/  LDL.LU R3, [R1+0x18e4] ;  /* 0x0018e40001037983 */ /* 0x000ea20000300800 */
[----:B------:R-:W-:Y:S02]  /*69e50*/  F2FP.F16.F32.PACK_AB R23, R29, R23 ;  /* 0x000000171d17723e */ /* 0x000fe400000000ff */
[----:B------:R-:W-:-:S02]  /*69e60*/  F2FP.F16.F32.PACK_AB R22, R0, R22 ;  /* 0x000000160016723e */ /* 0x000fc400000000ff */
[----:B------:R-:W-:Y:S02]  /*69e70*/  F2FP.F16.F32.PACK_AB R21, R2, R21 ;  /* 0x000000150215723e */ /* 0x000fe400000000ff */
[----:B--2---:R-:W-:Y:S02]  /*69e80*/  F2FP.F16.F32.PACK_AB R16, R3, R16 ;  /* 0x000000100310723e */ /* 0x004fe400000000ff */
[----:B------:R-:W2:Y:S04]  /*69e90*/  LDL.LU R3, [R1+0x18e0] ;  /* 0x0018e00001037983 */ /* 0x000ea80000300800 */
[----:B------:R-:W2:Y:S04]  /*69ea0*/  LDL.LU R29, [R1+0x18dc] ;  /* 0x0018dc00011d7983 */ /* 0x000ea80000300800 */
[----:B------:R-:W3:Y:S04]  /*69eb0*/  LDL.LU R0, [R1+0x18d8] ;  /* 0x0018d80001007983 */ /* 0x000ee80000300800 */
[----:B------:R-:W3:Y:S01]  /*69ec0*/  LDL.LU R2, [R1+0x18d4] ;  /* 0x0018d40001027983 */ /* 0x000ee20000300800 */
[----:B------:R-:W-:-:S02]  /*69ed0*/  F2FP.F16.F32.PACK_AB R27, R24, R27 ;  /* 0x0000001b181b723e */ /* 0x000fc400000000ff */
[----:B------:R-:W-:Y:S02]  /*69ee0*/  F2FP.F16.F32.PACK_AB R26, R25, R26 ;  /* 0x0000001a191a723e */ /* 0x000fe400000000ff */
[----:B------:R-:W-:Y:S02]  /*69ef0*/  F2FP.F16.F32.PACK_AB R20, R28, R20 ;  /* 0x000000141c14723e */ /* 0x000fe400000000ff */
[----:B--2---:R-:W-:Y:S02]  /*69f00*/  F2FP.F16.F32.PACK_AB R25, R29, R3 ;  /* 0x000000031d19723e */ /* 0x004fe400000000ff */
[----:B---3--:R-:W-:-:S07]  /*69f10*/  F2FP.F16.F32.PACK_AB R24, R2, R0 ;  /* 0x000000000218723e */ /* 0x008fce00000000ff */
.L_x_1:
[----:B------:R-:W2:Y:S01]  /*69f20*/  LDL.LU R28, [R1+0x18b4] ;  /* 0x0018b400011c7983 */ /* 0x000ea20000300800 */
[----:B------:R-:W1:Y:S01]  /*69f30*/  S2UR UR5, SR_CgaCtaId ;  /* 0x00000000000579c3 */ /* 0x000e620000008800 */
[----:B------:R-:W-:Y:S01]  /*69f40*/  UMOV UR4, 0x400 ;  /* 0x0000040000047882 */ /* 0x000fe20000000000 */
[----:B------:R-:W-:Y:S01]  /*69f50*/  ULDC.64 UR8, c[0x0][0x228] ;  /* 0x00008a0000087ab9 */ /* 0x000fe20000000a00 */
[----:B------:R-:W3:Y:S01]  /*69f60*/  S2R R2, SR_TID.X ;  /* 0x0000000000027919 */ /* 0x000ee20000002100 */
[----:B------:R-:W-:Y:S01]  /*69f70*/  ULDC.64 UR6, c[0x0][0x220] ;  /* 0x0000880000067ab9 */ /* 0x000fe20000000a00 */
[----:B-1----:R-:W-:-:S03]  /*69f80*/  ULEA UR4, UR5, UR4, 0x18 ;  /* 0x0000000405047291 */ /* 0x002fc6000f8ec03f */
[----:B------:R-:W-:Y:S01]  /*69f90*/  ULDC UR5, c[0x0][0x244] ;  /* 0x0000910000057ab9 */ /* 0x000fe20000000800 */
[C---:B---3--:R-:W-:Y:S02]  /*69fa0*/  IMAD.SHL.U32 R3, R2.reuse, 0x200, RZ ;  /* 0x0000020002037824 */ /* 0x048fe400078e00ff */
[C---:B0-----:R-:W-:Y:S02]  /*69fb0*/  IMAD.SHL.U32 R0, R2.reuse, 0x800, RZ ;  /* 0x0000080002007824 */ /* 0x041fe400078e00ff */
[----:B------:R-:W-:Y:S01]  /*69fc0*/  IMAD.SHL.U32 R29, R2, 0x4, RZ ;  /* 0x00000004021d7824 */ /* 0x000fe200078e00ff */
[----:B------:R-:W-:Y:S02]  /*69fd0*/  LOP3.LUT R3, R3, 0x3000, RZ, 0xc0, !PT ;  /* 0x0000300003037812 */ /* 0x000fe400078ec0ff */
[----:B------:R-:W-:Y:S01]  /*69fe0*/  LOP3.LUT R0, R0, 0x3000, RZ, 0xc0, !PT ;  /* 0x0000300000007812 */ /* 0x000fe200078ec0ff */
[----:B------:R-:W-:Y:S01]  /*69ff0*/  BAR.SYNC.DEFER_BLOCKING 0x0 ;  /* 0x0000000000007b1d */ /* 0x000fe20000010000 */
[----:B--2---:R-:W-:Y:S01]  /*6a000*/  LOP3.LUT R3, R3, 0xc60, R28, 0xf8, !PT ;  /* 0x00000c6003037812 */ /* 0x004fe200078ef81c */
[----:B------:R-:W-:-:S03]  /*6a010*/  IMAD.SHL.U32 R28, R2, 0x10, RZ ;  /* 0x00000010021c7824 */ /* 0x000fc600078e00ff */
[----:B------:R-:W-:Y:S02]  /*6a020*/  LOP3.LUT R3, R3, 0x70, R29, 0x78, !PT ;  /* 0x0000007003037812 */ /* 0x000fe400078e781d */
[----:B------:R-:W-:Y:S02]  /*6a030*/  LOP3.LUT R0, R0, 0x3f0, R28, 0xf8, !PT ;  /* 0x000003f000007812 */ /* 0x000fe400078ef81c */
[----:B------:R-:W-:Y:S01]  /*6a040*/  SHF.R.U32.HI R28, RZ, 0x1, R2 ;  /* 0x00000001ff1c7819 */ /* 0x000fe20000011602 */
[----:B------:R0:W-:Y:S03]  /*6a050*/  STS.128 [R3+UR4], R24 ;  /* 0x0000001803007988 */ /* 0x0001e60008000c04 */
[----:B------:R-:W-:Y:S01]  /*6a060*/  LOP3.LUT R0, R0, 0x20, R28, 0x78, !PT ;  /* 0x0000002000007812 */ /* 0x000fe200078e781c */
[----:B------:R1:W-:Y:S04]  /*6a070*/  STS.128 [R3+UR4+0x200], R20 ;  /* 0x0002001403007988 */ /* 0x0003e80008000c04 */
[----:B------:R2:W-:Y:S04]  /*6a080*/  STL [R1+0xc0], R0 ;  /* 0x0000c00001007387 */ /* 0x0005e80000100800 */
[----:B0-----:R-:W3:Y:S04]  /*6a090*/  LDL.LU R24, [R1+0x10] ;  /* 0x0000100001187983 */ /* 0x001ee80000300800 */
[----:B------:R-:W3:Y:S04]  /*6a0a0*/  LDL.LU R25, [R1+0x14] ;  /* 0x0000140001197983 */ /* 0x000ee80000300800 */
[----:B------:R-:W3:Y:S04]  /*6a0b0*/  LDL.LU R26, [R1+0x18] ;  /* 0x00001800011a7983 */ /* 0x000ee80000300800 */
[----:B------:R-:W3:Y:S04]  /*6a0c0*/  LDL.LU R27, [R1+0x1c] ;  /* 0x00001c00011b7983 */ /* 0x000ee80000300800 */
[----:B-1----:R-:W4:Y:S01]  /*6a0d0*/  LDL.LU R23, [R1+0x494] ;  /* 0x0004940001177983 */ /* 0x002f220000300800 */
[----:B--2---:R-:W-:-:S03]  /*6a0e0*/  SHF.R.U32.HI R0, RZ, 0x5, R2 ;  /* 0x00000005ff007819 */ /* 0x004fc60000011602 */
[----:B------:R0:W-:Y:S01]  /*6a0f0*/  STS.128 [R3+UR4+0x80], R16 ;  /* 0x0000801003007988 */ /* 0x0001e20008000c04 */
[----:B------:R-:W-:-:S03]  /*6a100*/  SGXT.U32 R0, R0, 0x2 ;  /* 0x000000020000781a */ /* 0x000fc60000000000 */
[----:B------:R1:W-:Y:S04]  /*6a110*/  STS.128 [R3+UR4+0x300], R4 ;  /* 0x0003000403007988 */ /* 0x0003e80008000c04 */
[----:B0-----:R-:W2:Y:S04]  /*6a120*/  LDL.LU R16, [R1] ;  /* 0x0000000001107983 */ /* 0x001ea80000300800 */
[----:B------:R-:W2:Y:S04]  /*6a130*/  LDL.LU R17, [R1+0x4] ;  /* 0x0000040001117983 */ /* 0x000ea80000300800 */
[----:B------:R-:W2:Y:S04]  /*6a140*/  LDL.LU R18, [R1+0x8] ;  /* 0x0000080001127983 */ /* 0x000ea80000300800 */
[----:B------:R-:W2:Y:S04]  /*6a150*/  LDL.LU R19, [R1+0xc] ;  /* 0x00000c0001137983 */ /* 0x000ea80000300800 */
[----:B------:R-:W-:Y:S04]  /*6a160*/  STS.128 [R3+UR4+0x280], R12 ;  /* 0x0002800c03007988 */ /* 0x000fe80008000c04 */
[----:B------:R-:W-:Y:S04]  /*6a170*/  STS.128 [R3+UR4+0x100], R8 ;  /* 0x0001000803007988 */ /* 0x000fe80008000c04 */
[----:B---3--:R0:W-:Y:S01]  /*6a180*/  STS.128 [R3+UR4+0x380], R24 ;  /* 0x0003801803007988 */ /* 0x0081e20008000c04 */
[----:B----4-:R-:W-:-:S02]  /*6a190*/  LOP3.LUT R2, R23, 0x1fc, R0, 0xfe, !PT ;  /* 0x000001fc17027812 */ /* 0x010fc400078efe00 */
[C-C-:B-1----:R-:W-:Y:S02]  /*6a1a0*/  LOP3.LUT R5, R23.reuse, 0x14, R0.reuse, 0xfe, !PT ;  /* 0x0000001417057812 */ /* 0x142fe400078efe00 */
[C-C-:B------:R-:W-:Y:S01]  /*6a1b0*/  LOP3.LUT R4, R23.reuse, 0x1c, R0.reuse, 0xfe, !PT ;  /* 0x0000001c17047812 */ /* 0x140fe200078efe00 */
[----:B------:R1:W-:Y:S01]  /*6a1c0*/  STL [R1+0x128], R2 ;  /* 0x0001280201007387 */ /* 0x0003e20000100800 */
[C-C-:B------:R-:W-:Y:S02]  /*6a1d0*/  LOP3.LUT R29, R23.reuse, 0xc, R0.reuse, 0xfe, !PT ;  /* 0x0000000c171d7812 */ /* 0x140fe400078efe00 */
[C-C-:B------:R-:W-:Y:S02]  /*6a1e0*/  LOP3.LUT R28, R23.reuse, 0x10, R0.reuse, 0xfe, !PT ;  /* 0x00000010171c7812 */ /* 0x140fe400078efe00 */
[C-C-:B0-----:R-:W-:Y:S02]  /*6a1f0*/  LOP3.LUT R26, R23.reuse, 0x4, R0.reuse, 0xfe, !PT ;  /* 0x00000004171a7812 */ /* 0x141fe400078efe00 */
[----:B------:R-:W-:-:S02]  /*6a200*/  LOP3.LUT R27, R23, 0x8, R0, 0xfe, !PT ;  /* 0x00000008171b7812 */ /* 0x000fc400078efe00 */
[C---:B------:R-:W-:Y:S02]  /*6a210*/  LOP3.LUT R25, R23.reuse, R0, RZ, 0xfc, !PT ;  /* 0x0000000017197212 */ /* 0x040fe400078efcff */
[C-C-:B-1----:R-:W-:Y:S01]  /*6a220*/  LOP3.LUT R2, R23.reuse, 0x18, R0.reuse, 0xfe, !PT ;  /* 0x0000001817027812 */ /* 0x142fe200078efe00 */
[----:B------:R-:W-:Y:S04]  /*6a230*/  STL.64 [R1+0x19b8], R26 ;  /* 0x0019b81a01007387 */ /* 0x000fe80000100a00 */
[----:B------:R-:W-:Y:S04]  /*6a240*/  STL [R1+0x19b0], R25 ;  /* 0x0019b01901007387 */ /* 0x000fe80000100800 */
[----:B------:R0:W-:Y:S04]  /*6a250*/  STL [R1+0x4], R5 ;  /* 0x0000040501007387 */ /* 0x0001e80000100800 */
[----:B------:R1:W-:Y:S04]  /*6a260*/  STL [R1+0x8], R2 ;  /* 0x0000080201007387 */ /* 0x0003e80000100800 */
[----:B------:R3:W-:Y:S01]  /*6a270*/  STL [R1+0xc], R4 ;  /* 0x00000c0401007387 */ /* 0x0007e20000100800 */
[----:B0-----:R-:W-:-:S03]  /*6a280*/  LOP3.LUT R5, R23, 0x20, R0, 0xfe, !PT ;  /* 0x0000002017057812 */ /* 0x001fc600078efe00 */
[----:B--2---:R-:W-:Y:S01]  /*6a290*/  STS.128 [R3+UR4+0x180], R16 ;  /* 0x0001801003007988 */ /* 0x004fe20008000c04 */
[----:B-1----:R-:W-:-:S03]  /*6a2a0*/  LOP3.LUT R2, R23, 0x24, R0, 0xfe, !PT ;  /* 0x0000002417027812 */ /* 0x002fc600078efe00 */
[----:B------:R0:W-:Y:S01]  /*6a2b0*/  STL [R1+0xc4], R5 ;  /* 0x0000c40501007387 */ /* 0x0001e20000100800 */
[----:B---3--:R-:W-:-:S03]  /*6a2c0*/  LOP3.LUT R4, R23, 0x28, R0, 0xfe, !PT ;  /* 0x0000002817047812 */ /* 0x008fc600078efe00 */
[----:B------:R1:W-:Y:S04]  /*6a2d0*/  STL [R1+0xc8], R2 ;  /* 0x0000c80201007387 */ /* 0x0003e80000100800 */
[----:B------:R2:W-:Y:S01]  /*6a2e0*/  STL [R1+0xcc], R4 ;  /* 0x0000cc0401007387 */ /* 0x0005e20000100800 */
[C-C-:B0-----:R-:W-:Y:S02]  /*6a2f0*/  LOP3.LUT R5, R23.reuse, 0x2c, R0.reuse, 0xfe, !PT ;  /* 0x0000002c17057812 */ /* 0x141fe400078efe00 */
[----:B-1----:R-:W-:-:S03]  /*6a300*/  LOP3.LUT R2, R23, 0x30, R0, 0xfe, !PT ;  /* 0x0000003017027812 */ /* 0x002fc600078efe00 */
[----:B------:R0:W-:Y:S01]  /*6a310*/  STL [R1+0xd0], R5 ;  /* 0x0000d00501007387 */ /* 0x0001e20000100800 */
[----:B--2---:R-:W-:-:S03]  /*6a320*/  LOP3.LUT R4, R23, 0x34, R0, 0xfe, !PT ;  /* 0x0000003417047812 */ /* 0x004fc600078efe00 */
        /* <DEDUP_REMOVED lines=156> */
[----:B------:R-:W2:Y:S04]  /*6acf0*/  LDL R24, [R1+0xc0] ;  /* 0x0000c00001187983 */ /* 0x000ea80000100800 */
[----:B------:R1:W-:Y:S01]  /*6ad00*/  STL [R1+0x218], R2 ;  /* 0x0002180201007387 */ /* 0x0003e20000100800 */
[C-C-:B0-----:R-:W-:Y:S01]  /*6ad10*/  LOP3.LUT R5, R23.reuse, 0x174, R0.reuse, 0xfe, !PT ;  /* 0x0000017417057812 */ /* 0x141fe200078efe00 */
[----:B------:R-:W-:Y:S01]  /*6ad20*/  BAR.SYNC.DEFER_BLOCKING 0x0 ;  /* 0x0000000000007b1d */ /* 0x000fe20000010000 */
[----:B-1----:R-:W-:-:S05]  /*6ad30*/  LOP3.LUT R2, R23, 0x170, R0, 0xfe, !PT ;  /* 0x0000017017027812 */ /* 0x002fca00078efe00 */
[----:B------:R0:W-:Y:S04]  /*6ad40*/  STL [R1+0x21c], R4 ;  /* 0x00021c0401007387 */ /* 0x0001e80000100800 */
[----:B------:R1:W-:Y:S04]  /*6ad50*/  STL [R1+0x220], R2 ;  /* 0x0002200201007387 */ /* 0x0003e80000100800 */
[----:B------:R3:W-:Y:S01]  /*6ad60*/  STL [R1+0x224], R5 ;  /* 0x0002240501007387 */ /* 0x0007e20000100800 */
[C-C-:B0-----:R-:W-:Y:S02]  /*6ad70*/  LOP3.LUT R4, R23.reuse, 0x178, R0.reuse, 0xfe, !PT ;  /* 0x0000017817047812 */ /* 0x141fe400078efe00 */
        /* <DEDUP_REMOVED lines=27> */
[----:B------:R1:W-:Y:S01]  /*6af30*/  STL [R1+0x260], R2 ;  /* 0x0002600201007387 */ /* 0x0003e20000100800 */
[----:B0-----:R-:W-:-:S03]  /*6af40*/  LOP3.LUT R4, R23, 0x1b4, R0, 0xfe, !PT ;  /* 0x000001b417047812 */ /* 0x001fc600078efe00 */
[----:B-1----:R-:W3:Y:S01]  /*6af50*/  LDL.LU R2, [R1+0x18d0] ;  /* 0x0018d00001027983 */ /* 0x002ee20000300800 */
[----:B------:R-:W-:-:S03]  /*6af60*/  LOP3.LUT R6, R23, 0x1c0, R0, 0xfe, !PT ;  /* 0x000001c017067812 */ /* 0x000fc600078efe00 */
[----:B------:R0:W-:Y:S04]  /*6af70*/  STL [R1+0x264], R5 ;  /* 0x0002640501007387 */ /* 0x0001e80000100800 */
[----:B------:R1:W-:Y:S01]  /*6af80*/  STL [R1+0x268], R4 ;  /* 0x0002680401007387 */ /* 0x0003e20000100800 */
[C-C-:B0-----:R-:W-:Y:S02]  /*6af90*/  LOP3.LUT R5, R23.reuse, 0x1b8, R0.reuse, 0xfe, !PT ;  /* 0x000001b817057812 */ /* 0x141fe400078efe00 */
[----:B-1----:R-:W-:-:S03]  /*6afa0*/  LOP3.LUT R4, R23, 0x1bc, R0, 0xfe, !PT ;  /* 0x000001bc17047812 */ /* 0x002fc600078efe00 */
[----:B------:R0:W-:Y:S04]  /*6afb0*/  STL [R1+0x26c], R5 ;  /* 0x00026c0501007387 */ /* 0x0001e80000100800 */
[----:B------:R1:W-:Y:S04]  /*6afc0*/  STL [R1+0x270], R4 ;  /* 0x0002700401007387 */ /* 0x0003e80000100800 */
[----:B------:R4:W-:Y:S01]  /*6afd0*/  STL [R1+0x274], R6 ;  /* 0x0002740601007387 */ /* 0x0009e20000100800 */
[C-C-:B0-----:R-:W-:Y:S02]  /*6afe0*/  LOP3.LUT R5, R23.reuse, 0x1c4, R0.reuse, 0xfe, !PT ;  /* 0x000001c417057812 */ /* 0x141fe400078efe00 */
[----:B-1----:R-:W-:-:S03]  /*6aff0*/  LOP3.LUT R4, R23, 0x1c8, R0, 0xfe, !PT ;  /* 0x000001c817047812 */ /* 0x002fc600078efe00 */
[----:B------:R0:W-:Y:S01]  /*6b000*/  STL [R1+0x278], R5 ;  /* 0x0002780501007387 */ /* 0x0001e20000100800 */
[----:B----4-:R-:W-:-:S03]  /*6b010*/  LOP3.LUT R6, R23, 0x1cc, R0, 0xfe, !PT ;  /* 0x000001cc17067812 */ /* 0x010fc600078efe00 */
        /* <DEDUP_REMOVED lines=12> */
[----:B------:R1:W-:Y:S01]  /*6b0e0*/  STL [R1+0x294], R4 ;  /* 0x0002940401007387 */ /* 0x0003e20000100800 */
[C-C-:B0-----:R-:W-:Y:S02]  /*6b0f0*/  LOP3.LUT R5, R23.reuse, 0x1e4, R0.reuse, 0xfe, !PT ;  /* 0x000001e417057812 */ /* 0x141fe400078efe00 */
[----:B-1----:R-:W-:Y:S01]  /*6b100*/  LOP3.LUT R4, R23, 0x1e8, R0, 0xfe, !PT ;  /* 0x000001e817047812 */ /* 0x002fe200078efe00 */
[----:B--2---:R-:W0:Y:S01]  /*6b110*/  LDS.128 R8, [R24+UR4] ;  /* 0x0000000418087984 */ /* 0x004e220008000c00 */
[----:B------:R-:W-:-:S05]  /*6b120*/  LOP3.LUT R16, R24, 0x40, RZ, 0x3c, !PT ;  /* 0x0000004018107812 */ /* 0x000fca00078e3cff */
[----:B------:R-:W-:Y:S04]  /*6b130*/  LDS.128 R12, [R16+UR4+0x800] ;  /* 0x00080004100c7984 */ /* 0x000fe80008000c00 */
[----:B0-----:R-:W-:Y:S04]  /*6b140*/  STL.64 [R1+0xb0], R8 ;  /* 0x0000b00801007387 */ /* 0x001fe80000100a00 */
[----:B------:R-:W-:Y:S04]  /*6b150*/  STL.64 [R1+0xb8], R10 ;  /* 0x0000b80a01007387 */ /* 0x000fe80000100a00 */
[----:B------:R0:W-:Y:S04]  /*6b160*/  STL [R1+0x298], R5 ;  /* 0x0002980501007387 */ /* 0x0001e80000100800 */
[----:B------:R1:W-:Y:S04]  /*6b170*/  STL [R1+0x29c], R4 ;  /* 0x00029c0401007387 */ /* 0x0003e80000100800 */
[----:B------:R-:W-:Y:S01]  /*6b180*/  STL [R1+0x2a0], R6 ;  /* 0x0002a00601007387 */ /* 0x000fe20000100800 */
[----:B0-----:R-:W-:-:S03]  /*6b190*/  LOP3.LUT R5, R23, 0x1f0, R0, 0xfe, !PT ;  /* 0x000001f017057812 */ /* 0x001fc600078efe00 */
[----:B------:R-:W-:Y:S01]  /*6b1a0*/  LDS.128 R8, [R24+UR4+0x400] ;  /* 0x0004000418087984 */ /* 0x000fe20008000c00 */
[----:B-1----:R-:W-:-:S03]  /*6b1b0*/  LOP3.LUT R4, R23, 0x1f4, R0, 0xfe, !PT ;  /* 0x000001f417047812 */ /* 0x002fc600078efe00 */
[----:B------:R-:W-:Y:S01]  /*6b1c0*/  STL [R1+0x2a4], R5 ;  /* 0x0002a40501007387 */ /* 0x000fe20000100800 */
[----:B------:R-:W-:-:S03]  /*6b1d0*/  LOP3.LUT R0, R23, 0x1f8, R0, 0xfe, !PT ;  /* 0x000001f817007812 */ /* 0x000fc600078efe00 */
[----:B------:R-:W-:Y:S04]  /*6b1e0*/  STL [R1+0x2a8], R4 ;  /* 0x0002a80401007387 */ /* 0x000fe80000100800 */
[----:B------:R-:W0:Y:S04]  /*6b1f0*/  LDS.128 R4, [R16+UR4] ;  /* 0x0000000410047984 */ /* 0x000e280008000c00 */
[----:B------:R-:W-:Y:S04]  /*6b200*/  STL [R1+0x234], R0 ;  /* 0x0002340001007387 */ /* 0x000fe80000100800 */
[----:B------:R-:W-:Y:S04]  /*6b210*/  STL [R1+0x1b8], R16 ;  /* 0x0001b81001007387 */ /* 0x000fe80000100800 */
[----:B------:R-:W-:Y:S01]  /*6b220*/  LDS.128 R20, [R24+UR4+0xc00] ;  /* 0x000c000418147984 */ /* 0x000fe20008000c00 */
[C---:B---3--:R-:W-:Y:S01]  /*6b230*/  ISETP.GE.AND P0, PT, R2.reuse, UR8, PT ;  /* 0x0000000802007c0c */ /* 0x048fe2000bf06270 */
[----:B------:R-:W-:Y:S01]  /*6b240*/  IMAD R2, R2, UR5, RZ ;  /* 0x0000000502027c24 */ /* 0x000fe2000f8e02ff */
[----:B------:R-:W-:Y:S01]  /*6b250*/  ULDC UR5, c[0x0][0x22c] ;  /* 0x00008b0000057ab9 */ /* 0x000fe20000000800 */
[----:B------:R-:W-:Y:S01]  /*6b260*/  ULDC UR8, c[0x0][0x22c] ;  /* 0x00008b0000087ab9 */ /* 0x000fe20000000800 */
[----:B0-----:R-:W-:Y:S04]  /*6b270*/  STL [R1+0x1940], R5 ;  /* 0x0019400501007387 */ /* 0x001fe80000100800 */
[----:B------:R-:W-:Y:S04]  /*6b280*/  STL.64 [R1+0xa0], R8 ;  /* 0x0000a00801007387 */ /* 0x000fe80000100a00 */
[----:B------:R-:W-:Y:S04]  /*6b290*/  STL.64 [R1+0xa8], R10 ;  /* 0x0000a80a01007387 */ /* 0x000fe80000100a00 */
[----:B------:R-:W0:Y:S04]  /*6b2a0*/  LDS.128 R8, [R24+UR4+0x800] ;  /* 0x0008000418087984 */ /* 0x000e280008000c00 */
[----:B------:R0:W-:Y:S04]  /*6b2b0*/  STL [R1+0x1930], R6 ;  /* 0x0019300601007387 */ /* 0x0001e80000100800 */
[----:B------:R-:W-:Y:S01]  /*6b2c0*/  STL [R1+0x192c], R7 ;  /* 0x00192c0701007387 */ /* 0x000fe20000100800 */
[----:B0-----:R-:W-:-:S03]  /*6b2d0*/  IMAD.MOV.U32 R6, RZ, RZ, R8 ;  /* 0x000000ffff067224 */ /* 0x001fc600078e0008 */
[----:B------:R-:W-:Y:S04]  /*6b2e0*/  STL [R1+0x14], R9 ;  /* 0x0000140901007387 */ /* 0x000fe80000100800 */
[----:B------:R-:W-:Y:S04]  /*6b2f0*/  STL.64 [R1+0x18], R10 ;  /* 0x0000180a01007387 */ /* 0x000fe80000100a00 */
[----:B------:R-:W-:Y:S04]  /*6b300*/  STL [R1+0x197c], R6 ;  /* 0x00197c0601007387 */ /* 0x000fe80000100800 */
[----:B------:R0:W-:Y:S04]  /*6b310*/  STL [R1+0x1978], R4 ;  /* 0x0019780401007387 */ /* 0x0001e80000100800 */
[----:B------:R-:W1:Y:S04]  /*6b320*/  LDS.128 R8, [R16+UR4+0x400] ;  /* 0x0004000410087984 */ /* 0x000e680008000c00 */
[----:B------:R-:W2:Y:S04]  /*6b330*/  LDS.128 R16, [R16+UR4+0xc00] ;  /* 0x000c000410107984 */ /* 0x000ea80008000c00 */
[----:B0-----:R-:W3:Y:S04]  /*6b340*/  LDL.LU R4, [R1+0x60] ;  /* 0x0000600001047983 */ /* 0x001ee80000300800 */
[----:B------:R-:W3:Y:S04]  /*6b350*/  LDL.LU R5, [R1+0x64] ;  /* 0x0000640001057983 */ /* 0x000ee80000300800 */
[----:B------:R-:W4:Y:S04]  /*6b360*/  LDL.LU R6, [R1+0x68] ;  /* 0x0000680001067983 */ /* 0x000f280000300800 */
[----:B------:R-:W4:Y:S01]  /*6b370*/  LDL.LU R7, [R1+0x6c] ;  /* 0x00006c0001077983 */ /* 0x000f220000300800 */
[----:B------:R-:W-:Y:S06]  /*6b380*/  BAR.SYNC.DEFER_BLOCKING 0x0 ;  /* 0x0000000000007b1d */ /* 0x000fec0000010000 */
        /* <DEDUP_REMOVED lines=12> */
[----:B------:R-:W5:Y:S04]  /*6b450*/  LDL.LU R24, [R1+0x20] ;  /* 0x0000200001187983 */ /* 0x000f680000300800 */
[----:B------:R-:W5:Y:S04]  /*6b460*/  LDL.LU R25, [R1+0x24] ;  /* 0x0000240001197983 */ /* 0x000f680000300800 */
[----:B------:R-:W5:Y:S04]  /*6b470*/  LDL.LU R26, [R1+0x28] ;  /* 0x00002800011a7983 */ /* 0x000f680000300800 */
[----:B------:R-:W5:Y:S04]  /*6b480*/  LDL.LU R27, [R1+0x2c] ;  /* 0x00002c00011b7983 */ /* 0x000f680000300800 */
[----:B----4-:R-:W-:Y:S04]  /*6b490*/  STL.64 [R1+0x19a8], R6 ;  /* 0x0019a80601007387 */ /* 0x010fe80000100a00 */
[----:B---3--:R0:W-:Y:S04]  /*6b4a0*/  STL.64 [R1+0x19a0], R4 ;  /* 0x0019a00401007387 */ /* 0x0081e80000100a00 */
[----:B0-----:R-:W3:Y:S04]  /*6b4b0*/  LDL.LU R4, [R1+0x30] ;  /* 0x0000300001047983 */ /* 0x001ee80000300800 */
[----:B------:R-:W3:Y:S04]  /*6b4c0*/  LDL.LU R5, [R1+0x34] ;  /* 0x0000340001057983 */ /* 0x000ee80000300800 */
[----:B------:R-:W3:Y:S04]  /*6b4d0*/  LDL.LU R6, [R1+0x38] ;  /* 0x0000380001067983 */ /* 0x000ee80000300800 */
[----:B------:R-:W3:Y:S04]  /*6b4e0*/  LDL.LU R7, [R1+0x3c] ;  /* 0x00003c0001077983 */ /* 0x000ee80000300800 */
[----:B------:R0:W-:Y:S04]  /*6b4f0*/  STL.64 [R1+0x1938], R22 ;  /* 0x0019381601007387 */ /* 0x0001e80000100a00 */
[----:B0-----:R-:W4:Y:S01]  /*6b500*/  LDL.LU R22, [R1+0xb0] ;  /* 0x0000b00001167983 */ /* 0x001f220000300800 */
[----:B------:R-:W0:Y:S03]  /*6b510*/  LDC R23, c[0x0][0x248] ;  /* 0x00009200ff177b82 */ /* 0x000e260000000800 */
[----:B-1----:R-:W-:Y:S04]  /*6b520*/  STL.64 [R1+0x1950], R10 ;  /* 0x0019500a01007387 */ /* 0x002fe80000100a00 */
[----:B------:R1:W-:Y:S04]  /*6b530*/  STL.64 [R1+0x1948], R8 ;  /* 0x0019480801007387 */ /* 0x0003e80000100a00 */
[----:B-1----:R-:W2:Y:S04]  /*6b540*/  LDL.LU R8, [R1+0x90] ;  /* 0x0000900001087983 */ /* 0x002ea80000300800 */
[----:B------:R-:W2:Y:S04]  /*6b550*/  LDL.LU R9, [R1+0x94] ;  /* 0x0000940001097983 */ /* 0x000ea80000300800 */
[----:B------:R-:W5:Y:S04]  /*6b560*/  LDL.LU R10, [R1+0x98] ;  /* 0x00009800010a7983 */ /* 0x000f680000300800 */
[----:B------:R-:W5:Y:S04]  /*6b570*/  LDL.LU R11, [R1+0x9c] ;  /* 0x00009c00010b7983 */ /* 0x000f680000300800 */
[----:B-----5:R-:W-:Y:S04]  /*6b580*/  STL.64 [R1+0x1960], R10 ;  /* 0x0019600a01007387 */ /* 0x020fe80000100a00 */
[----:B--2---:R1:W-:Y:S04]  /*6b590*/  STL.64 [R1+0x1958], R8 ;  /* 0x0019580801007387 */ /* 0x0043e80000100a00 */
[----:B-1----:R-:W2:Y:S04]  /*6b5a0*/  LDL.LU R8, [R1+0x80] ;  /* 0x0000800001087983 */ /* 0x002ea80000300800 */
[----:B------:R-:W2:Y:S04]  /*6b5b0*/  LDL.LU R9, [R1+0x84] ;  /* 0x0000840001097983 */ /* 0x000ea80000300800 */
[----:B------:R-:W5:Y:S04]  /*6b5c0*/  LDL.LU R10, [R1+0x88] ;  /* 0x00008800010a7983 */ /* 0x000f680000300800 */
[----:B------:R-:W5:Y:S04]  /*6b5d0*/  LDL.LU R11, [R1+0x8c] ;  /* 0x00008c00010b7983 */ /* 0x000f680000300800 */
[----:B------:R-:W-:Y:S04]  /*6b5e0*/  STS.128 [R3+UR4], R24 ;  /* 0x0000001803007988 */ /* 0x000fe80008000c04 */
[----:B---3--:R-:W-:Y:S04]  /*6b5f0*/  STS.128 [R3+UR4+0x200], R4 ;  /* 0x0002000403007988 */ /* 0x008fe80008000c04 */
[----:B-----5:R-:W-:Y:S04]  /*6b600*/  STL.64 [R1+0x1970], R10 ;  /* 0x0019700a01007387 */ /* 0x020fe80000100a00 */
[----:B--2---:R1:W-:Y:S04]  /*6b610*/  STL.64 [R1+0x1968], R8 ;  /* 0x0019680801007387 */ /* 0x0043e80000100a00 */
[----:B-1----:R-:W2:Y:S04]  /*6b620*/  LDL.LU R8, [R1+0x70] ;  /* 0x0000700001087983 */ /* 0x002ea80000300800 */
[----:B------:R-:W2:Y:S04]  /*6b630*/  LDL.LU R9, [R1+0x74] ;  /* 0x0000740001097983 */ /* 0x000ea80000300800 */
[----:B------:R-:W2:Y:S04]  /*6b640*/  LDL.LU R10, [R1+0x78] ;  /* 0x00007800010a7983 */ /* 0x000ea80000300800 */
[----:B------:R-:W2:Y:S04]  /*6b650*/  LDL.LU R11, [R1+0x7c] ;  /* 0x00007c00010b7983 */ /* 0x000ea80000300800 */
[----:B------:R-:W3:Y:S04]  /*6b660*/  LDL.LU.64 R26, [R1+0x19b8] ;  /* 0x0019b800011a7983 */ /* 0x000ee80000300a00 */
[----:B------:R-:W5:Y:S01]  /*6b670*/  LDL.LU R25, [R1+0x19b0] ;  /* 0x0019b00001197983 */ /* 0x000f620000300800 */
[----:B------:R-:W-:Y:S01]  /*6b680*/  LEA R0, P2, R2, UR6, 0x1 ;  /* 0x0000000602007c11 */ /* 0x000fe2000f8408ff */
[----:B------:R-:W-:-:S02]  /*6b690*/  ULDC UR6, c[0x0][0x22c] ;  /* 0x00008b0000067ab9 */ /* 0x000fc40000000800 */
[----:B------:R-:W4:Y:S04]  /*6b6a0*/  LDL.LU.64 R6, [R1+0x19a8] ;  /* 0x0019a80001067983 */ /* 0x000f280000300a00 */
[----:B------:R-:W4:Y:S04]  /*6b6b0*/  LDL.LU.64 R4, [R1+0x19a0] ;  /* 0x0019a00001047983 */ /* 0x000f280000300a00 */
[----:B--2---:R-:W-:Y:S01]  /*6b6c0*/  STS.128 [R3+UR4+0x300], R8 ;  /* 0x0003000803007988 */ /* 0x004fe20008000c04 */
[C---:B-----5:R-:W-:Y:S01]  /*6b6d0*/  ISETP.LT.AND P1, PT, R25.reuse, UR9, !P0 ;  /* 0x0000000919007c0c */ /* 0x060fe2000c721270 */
[----:B0-----:R-:W-:-:S02]  /*6b6e0*/  IMAD R25, R25, R23, RZ ;  /* 0x0000001719197224 */ /* 0x001fc400078e02ff */
[----:B----4-:R0:W-:Y:S04]  /*6b6f0*/  STS.128 [R3+UR4+0x80], R4 ;  /* 0x0000800403007988 */ /* 0x0101e80008000c04 */
[----:B0-----:R-:W2:Y:S04]  /*6b700*/  LDL.LU.64 R6, [R1+0x1998] ;  /* 0x0019980001067983 */ /* 0x001ea80000300a00 */
[----:B------:R-:W2:Y:S04]  /*6b710*/  LDL.LU.64 R4, [R1+0x1990] ;  /* 0x0019900001047983 */ /* 0x000ea80000300a00 */
[----:B--2---:R0:W-:Y:S04]  /*6b720*/  STS.128 [R3+UR4+0x280], R4 ;  /* 0x0002800403007988 */ /* 0x0041e80008000c04 */
[----:B0-----:R-:W2:Y:S04]  /*6b730*/  LDL.LU.64 R6, [R1+0x1988] ;  /* 0x0019880001067983 */ /* 0x001ea80000300a00 */
[----:B------:R-:W2:Y:S04]  /*6b740*/  LDL.LU.64 R4, [R1+0x1980] ;  /* 0x0019800001047983 */ /* 0x000ea80000300a00 */
[----:B--2---:R0:W-:Y:S04]  /*6b750*/  STS.128 [R3+UR4+0x100], R4 ;  /* 0x0001000403007988 */ /* 0x0041e80008000c04 */
[----:B0-----:R-:W2:Y:S04]  /*6b760*/  LDL.LU R6, [R1+0x197c] ;  /* 0x00197c0001067983 */ /* 0x001ea80000300800 */
[----:B------:R-:W4:Y:S04]  /*6b770*/  LDL.LU R4, [R1+0x1978] ;  /* 0x0019780001047983 */ /* 0x000f280000300800 */
[----:B------:R-:W5:Y:S04]  /*6b780*/  LDL.LU R7, [R1+0xa0] ;  /* 0x0000a00001077983 */ /* 0x000f680000300800 */
[----:B------:R-:W3:Y:S04]  /*6b790*/  LDL.LU.64 R10, [R1+0x1970] ;  /* 0x00197000010a7983 */ /* 0x000ee80000300a00 */
[----:B------:R-:W3:Y:S04]  /*6b7a0*/  LDL.LU.64 R8, [R1+0x1968] ;  /* 0x0019680001087983 */ /* 0x000ee80000300a00 */
[----:B---3--:R0:W-:Y:S04]  /*6b7b0*/  STS.128 [R3+UR4+0x180], R8 ;  /* 0x0001800803007988 */ /* 0x0081e80008000c04 */
[----:B0-----:R-:W3:Y:S04]  /*6b7c0*/  LDL.LU.64 R10, [R1+0x1960] ;  /* 0x00196000010a7983 */ /* 0x001ee80000300a00 */
[----:B------:R-:W3:Y:S01]  /*6b7d0*/  LDL.LU.64 R8, [R1+0x1958] ;  /* 0x0019580001087983 */ /* 0x000ee20000300a00 */
[----:B------:R-:W-:Y:S01]  /*6b7e0*/  LEA.HI.X.SX32 R2, R2, UR7, 0x1, P2 ;  /* 0x0000000702027c11 */ /* 0x000fe200090f0eff */
[----:B------:R-:W-:Y:S01]  /*6b7f0*/  ULDC UR7, c[0x0][0x22c] ;  /* 0x00008b0000077ab9 */ /* 0x000fe20000000800 */
[----:B------:R-:W-:-:S02]  /*6b800*/  LEA R24, P2, R25, R0, 0x1 ;  /* 0x0000000019187211 */ /* 0x000fc400078408ff */
[C---:B------:R-:W-:Y:S01]  /*6b810*/  ISETP.LT.AND P5, PT, R26.reuse, UR5, !P0 ;  /* 0x000000051a007c0c */ /* 0x040fe2000c7a1270 */
[----:B------:R-:W-:Y:S01]  /*6b820*/  ULDC UR5, c[0x0][0x22c] ;  /* 0x00008b0000057ab9 */ /* 0x000fe20000000800 */
[----:B------:R-:W-:Y:S01]  /*6b830*/  LEA.HI.X.SX32 R25, R25, R2, 0x1, P2 ;  /* 0x0000000219197211 */ /* 0x000fe200010f0eff */
[----:B---3--:R0:W-:Y:S01]  /*6b840*/  STS.128 [R3+UR4+0x380], R8 ;  /* 0x0003800803007988 */ /* 0x0081e20008000c04 */
[----:B------:R-:W-:Y:S01]  /*6b850*/  BAR.SYNC.DEFER_BLOCKING 0x0 ;  /* 0x0000000000007b1d */ /* 0x000fe20000010000 */
[----:B0-----:R-:W-:-:S05]  /*6b860*/  IMAD R3, R26, R23, RZ ;  /* 0x000000171a037224 */ /* 0x001fca00078e02ff */
[----:B------:R-:W3:Y:S04]  /*6b870*/  LDL.LU.64 R10, [R1+0x1950] ;  /* 0x00195000010a7983 */ /* 0x000ee80000300a00 */
[----:B------:R-:W2:Y:S04]  /*6b880*/  LDL.LU.64 R8, [R1+0x1948] ;  /* 0x0019480001087983 */ /* 0x000ea80000300a00 */
[----:B------:R-:W3:Y:S04]  /*6b890*/  LDL.LU R5, [R1+0xc8] ;  /* 0x0000c80001057983 */ /* 0x000ee80000300800 */
[----:B------:R0:W-:Y:S02]  /*6b8a0*/  @P1 STG.E.U16 desc[UR10][R24.64], R22 ;  /* 0x0000001618001986 */ /* 0x0001e4000c10150a */
[----:B0-----:R-:W-:-:S04]  /*6b8b0*/  LEA R24, P1, R3, R0, 0x1 ;  /* 0x0000000003187211 */ /* 0x001fc800078208ff */
[----:B------:R-:W-:-:S05]  /*6b8c0*/  LEA.HI.X.SX32 R25, R3, R2, 0x1, P1 ;  /* 0x0000000203197211 */ /* 0x000fca00008f0eff */
[----:B----4-:R0:W-:Y:S04]  /*6b8d0*/  @P5 STG.E.U16 desc[UR10][R24.64], R4 ;  /* 0x0000000418005986 */ /* 0x0101e8000c10150a */
[----:B0-----:R-:W4:Y:S01]  /*6b8e0*/  LDL.LU R25, [R1+0x4] ;  /* 0x0000040001197983 */ /* 0x001f220000300800 */
[C---:B------:R-:W-:Y:S01]  /*6b8f0*/  IMAD R3, R27.reuse, R23, RZ ;  /* 0x000000171b037224 */ /* 0x040fe200078e02ff */
[----:B------:R-:W-:Y:S01]  /*6b900*/  ISETP.LT.AND P2, PT, R27, UR5, !P0 ;  /* 0x000000051b007c0c */ /* 0x000fe2000c741270 */
[----:B------:R-:W-:-:S03]  /*6b910*/  ULDC UR5, c[0x0][0x22c] ;  /* 0x00008b0000057ab9 */ /* 0x000fc60000000800 */
[----:B------:R-:W-:-:S04]  /*6b920*/  LEA R26, P1, R3, R0, 0x1 ;  /* 0x00000000031a7211 */ /* 0x000fc800078208ff */
[----:B------:R-:W-:Y:S02]  /*6b930*/  LEA.HI.X.SX32 R27, R3, R2, 0x1, P1 ;  /* 0x00000002031b7211 */ /* 0x000fe400008f0eff */
[----:B------:R-:W0:Y:S01]  /*6b940*/  LDC R3, c[0x0][0x248] ;  /* 0x00009200ff037b82 */ /* 0x000e220000000800 */
[C---:B------:R-:W-:Y:S01]  /*6b950*/  ISETP.LT.AND P3, PT, R29.reuse, UR6, !P0 ;  /* 0x000000061d007c0c */ /* 0x040fe2000c761270 */
[-C--:B------:R-:W-:Y:S01]  /*6b960*/  IMAD R29, R29, R23.reuse, RZ ;  /* 0x000000171d1d7224 */ /* 0x080fe200078e02ff */
[C---:B------:R-:W-:Y:S01]  /*6b970*/  ISETP.LT.AND P4, PT, R28.reuse, UR7, !P0 ;  /* 0x000000071c007c0c */ /* 0x040fe2000c781270 */
[----:B------:R-:W-:Y:S01]  /*6b980*/  IMAD R23, R28, R23, RZ ;  /* 0x000000171c177224 */ /* 0x000fe200078e02ff */
[----:B-----5:R-:W-:Y:S01]  /*6b990*/  @P2 STG.E.U16 desc[UR10][R26.64], R7 ;  /* 0x000000071a002986 */ /* 0x020fe2000c10150a */
[----:B------:R-:W-:Y:S01]  /*6b9a0*/  ULDC UR6, c[0x0][0x22c] ;  /* 0x00008b0000067ab9 */ /* 0x000fe20000000800 */
[-C--:B------:R-:W-:Y:S01]  /*6b9b0*/  LEA R28, P5, R29, R0.reuse, 0x1 ;  /* 0x000000001d1c7211 */ /* 0x080fe200078a08ff */
[----:B------:R-:W-:Y:S01]  /*6b9c0*/  ULDC UR7, c[0x0][0x22c] ;  /* 0x00008b0000077ab9 */ /* 0x000fe20000000800 */
[----:B------:R-:W-:-:S02]  /*6b9d0*/  LEA R24, P6, R23, R0, 0x1 ;  /* 0x0000000017187211 */ /* 0x000fc400078c08ff */
[----:B------:R-:W-:-:S05]  /*6b9e0*/  LEA.HI.X.SX32 R29, R29, R2, 0x1, P5 ;  /* 0x000000021d1d7211 */ /* 0x000fca00028f0eff */
[----:B--2---:R1:W-:Y:S01]  /*6b9f0*/  @P3 STG.E.U16 desc[UR10][R28.64], R8 ;  /* 0x000000081c003986 */ /* 0x0043e2000c10150a */
[C---:B----4-:R-:W-:Y:S01]  /*6ba00*/  ISETP.LT.AND P1, PT, R25.reuse, UR5, !P0 ;  /* 0x0000000519007c0c */ /* 0x050fe2000c721270 */
[----:B0-----:R-:W-:Y:S01]  /*6ba10*/  IMAD R3, R25, R3, RZ ;  /* 0x0000000319037224 */ /* 0x001fe200078e02ff */
[----:B------:R-:W-:Y:S01]  /*6ba20*/  LEA.HI.X.SX32 R25, R23, R2, 0x1, P6 ;  /* 0x0000000217197211 */ /* 0x000fe200030f0eff */
[----:B------:R-:W-:Y:S01]  /*6ba30*/  ULDC UR5, c[0x0][0x22c] ;  /* 0x00008b0000057ab9 */ /* 0x000fe20000000800 */
[----:B------:R-:W2:Y:S04]  /*6ba40*/  LDL.LU R23, [R1+0xcc] ;  /* 0x0000cc0001177983 */ /* 0x000ea80000300800 */
[----:B-1----:R-:W4:Y:S04]  /*6ba50*/  LDL.LU R29, [R1+0xc] ;  /* 0x00000c00011d7983 */ /* 0x002f280000300800 */
[----:B------:R-:W5:Y:S04]  /*6ba60*/  LDL.LU R28, [R1+0xc4] ;  /* 0x0000c400011c7983 */ /* 0x000f680000300800 */
[----:B------:R0:W-:Y:S04]  /*6ba70*/  @P4 STG.E.U16 desc[UR10][R24.64], R6 ;  /* 0x0000000618004986 */ /* 0x0001e8000c10150a */
[----:B0-----:R-:W3:Y:S01]  /*6ba80*/  LDL.LU R25, [R1+0x8] ;  /* 0x0000080001197983 */ /* 0x001ee20000300800 */
[----:B------:R-:W0:Y:S01]  /*6ba90*/  LDC R24, c[0x0][0x248] ;  /* 0x00009200ff187b82 */ /* 0x000e220000000800 */
[----:B------:R-:W-:-:S04]  /*6baa0*/  LEA R26, P2, R3, R0, 0x1 ;  /* 0x00000000031a7211 */ /* 0x000fc800078408ff */
[----:B------:R-:W-:-:S05]  /*6bab0*/  LEA.HI.X.SX32 R27, R3, R2, 0x1, P2 ;  /* 0x00000002031b7211 */ /* 0x000fca00010f0eff */
[----:B------:R1:W-:Y:S01]  /*6bac0*/  @P1 STG.E.U16 desc[UR10][R26.64], R12 ;  /* 0x0000000c1a001986 */ /* 0x0003e2000c10150a */
[----:B------:R-:W-:Y:S02]  /*6bad0*/  PRMT R4, R22, 0x7632, R4 ;  /* 0x0000763216047816 */ /* 0x000fe40000000004 */
[C---:B---3--:R-:W-:Y:S01]  /*6bae0*/  ISETP.LT.AND P2, PT, R25.reuse, UR5, !P0 ;  /* 0x0000000519007c0c */ /* 0x048fe2000c741270 */
[----:B0-----:R-:W-:Y:S01]  /*6baf0*/  IMAD R25, R25, R24, RZ ;  /* 0x0000001819197224 */ /* 0x001fe200078e02ff */
[----:B------:R-:W-:-:S04]  /*6bb00*/  ULDC UR5, c[0x0][0x22c] ;  /* 0x00008b0000057ab9 */ /* 0x000fc80000000800 */
[----:B-1----:R-:W-:-:S04]  /*6bb10*/  LEA R26, P4, R25, R0, 0x1 ;  /* 0x00000000191a7211 */ /* 0x002fc800078808ff */
[----:B------:R-:W-:Y:S02]  /*6bb20*/  LEA.HI.X.SX32 R27, R25, R2, 0x1, P4 ;  /* 0x00000002191b7211 */ /* 0x000fe400020f0eff */
[----:B------:R-:W0:Y:S01]  /*6bb30*/  LDC R25, c[0x0][0x248] ;  /* 0x00009200ff197b82 */ /* 0x000e220000000800 */
[C---:B----4-:R-:W-:Y:S01]  /*6bb40*/  IMAD R3, R29.reuse, R24, RZ ;  /* 0x000000181d037224 */ /* 0x050fe200078e02ff */
[----:B-----5:R-:W-:Y:S02]  /*6bb50*/  ISETP.LT.AND P1, PT, R28, UR5, !P0 ;  /* 0x000000051c007c0c */ /* 0x020fe4000c721270 */
[----:B------:R-:W-:Y:S01]  /*6bb60*/  ISETP.LT.AND P3, PT, R29, UR6, !P0 ;  /* 0x000000061d007c0c */ /* 0x000fe2000c761270 */
[----:B------:R1:W-:Y:S01]  /*6bb70*/  @P2 STG.E.U16 desc[UR10][R26.64], R20 ;  /* 0x000000141a002986 */ /* 0x0003e2000c10150a */
[C---:B------:R-:W-:Y:S01]  /*6bb80*/  LEA R24, P5, R3.reuse, R0, 0x1 ;  /* 0x0000000003187211 */ /* 0x040fe200078a08ff */
[----:B------:R-:W-:Y:S01]  /*6bb90*/  ULDC UR6, c[0x0][0x22c] ;  /* 0x00008b0000067ab9 */ /* 0x000fe20000000800 */
[----:B------:R-:W-:Y:S01]  /*6bba0*/  PRMT R8, R4, 0x7632, R8 ;  /* 0x0000763204087816 */ /* 0x000fe20000000008 */
[----:B------:R-:W3:Y:S01]  /*6bbb0*/  LDL.LU R29, [R1+0xd8] ;  /* 0x0000d800011d7983 */ /* 0x000ee20000300800 */
[----:B0-----:R-:W-:Y:S01]  /*6bbc0*/  IMAD R28, R28, R25, RZ ;  /* 0x000000191c1c7224 */ /* 0x001fe200078e02ff */
[----:B------:R-:W-:Y:S01]  /*6bbd0*/  LEA.HI.X.SX32 R25, R3, R2, 0x1, P5 ;  /* 0x0000000203197211 */ /* 0x000fe200028f0eff */
[----:B------:R-:W-:Y:S01]  /*6bbe0*/  ULDC UR5, c[0x0][0x22c] ;  /* 0x00008b0000057ab9 */ /* 0x000fe20000000800 */
[----:B------:R-:W0:Y:S02]  /*6bbf0*/  LDC R3, c[0x0][0x248] ;  /* 0x00009200ff037b82 */ /* 0x000e240000000800 */
[----:B-1----:R-:W-:-:S04]  /*6bc00*/  LEA R26, P2, R28, R0, 0x1 ;  /* 0x000000001c1a7211 */ /* 0x002fc800078408ff */
[----:B------:R-:W-:Y:S01]  /*6bc10*/  LEA.HI.X.SX32 R27, R28, R2, 0x1, P2 ;  /* 0x000000021c1b7211 */ /* 0x000fe200010f0eff */
[----:B------:R-:W-:Y:S01]  /*6bc20*/  @P3 STG.E.U16 desc[UR10][R24.64], R16 ;  /* 0x0000001018003986 */ /* 0x000fe2000c10150a */
[----:B------:R-:W-:Y:S01]  /*6bc30*/  ISETP.LT.AND P4, PT, R5, UR6, !P0 ;  /* 0x0000000605007c0c */ /* 0x000fe2000c781270 */
[----:B------:R-:W1:Y:S01]  /*6bc40*/  LDC R28, c[0x0][0x248] ;  /* 0x00009200ff1c7b82 */ /* 0x000e620000000800 */
[----:B--2---:R-:W-:Y:S01]  /*6bc50*/  ISETP.LT.AND P5, PT, R23, UR5, !P0 ;  /* 0x0000000517007c0c */ /* 0x004fe2000c7a1270 */
[----:B------:R2:W-:Y:S01]  /*6bc60*/  @P1 STG.E.U16 desc[UR10][R26.64], R4 ;  /* 0x000000041a001986 */ /* 0x0005e2000c10150a */
[----:B------:R-:W-:Y:S01]  /*6bc70*/  ULDC UR5, c[0x0][0x22c] ;  /* 0x00008b0000057ab9 */ /* 0x000fe20000000800 */
[----:B------:R-:W-:Y:S01]  /*6bc80*/  ULDC UR6, c[0x0][0x22c] ;  /* 0x00008b0000067ab9 */ /* 0x000fe20000000800 */
[----:B0-----:R-:W-:Y:S02]  /*6bc90*/  IMAD R3, R5, R3, RZ ;  /* 0x0000000305037224 */ /* 0x001fe400078e02ff */
[----:B------:R-:W4:Y:S04]  /*6bca0*/  LDL.LU R5, [R1+0x1940] ;  /* 0x0019400001057983 */ /* 0x000f280000300800 */
[----:B--2---:R-:W2:Y:S04]  /*6bcb0*/  LDL.LU R27, [R1+0xd0] ;  /* 0x0000d000011b7983 */ /* 0x004ea80000300800 */
[----:B------:R-:W5:Y:S01]  /*6bcc0*/  LDL.LU R26, [R1+0xd4] ;  /* 0x0000d400011a7983 */ /* 0x000f620000300800 */
[----:B------:R-:W-:-:S03]  /*6bcd0*/  LEA R24, P3, R3, R0, 0x1 ;  /* 0x0000000003187211 */ /* 0x000fc600078608ff */
[----:B------:R-:W4:Y:S01]  /*6bce0*/  LDL.LU R22, [R1+0xe0] ;  /* 0x0000e00001167983 */ /* 0x000f220000300800 */
[----:B------:R-:W-:Y:S01]  /*6bcf0*/  LEA.HI.X.SX32 R25, R3, R2, 0x1, P3 ;  /* 0x0000000203197211 */ /* 0x000fe200018f0eff */
[----:B-1----:R-:W-:Y:S01]  /*6bd00*/  IMAD R3, R23, R28, RZ ;  /* 0x0000001c17037224 */ /* 0x002fe200078e02ff */
[----:B------:R-:W-:Y:S01]  /*6bd10*/  PRMT R16, R6, 0x7632, R16 ;  /* 0x0000763206107816 */ /* 0x000fe20000000010 */
[----:B------:R-:W4:Y:S04]  /*6bd20*/  LDL.LU R23, [R1+0xe4] ;  /* 0x0000e40001177983 */ /* 0x000f280000300800 */
[----:B------:R0:W-:Y:S02]  /*6bd30*/  @P4 STG.E.U16 desc[UR10][R24.64], R8 ;  /* 0x0000000818004986 */ /* 0x0001e4000c10150a */
[----:B0-----:R-:W-:-:S02]  /*6bd40*/  LEA R24, P3, R3, R0, 0x1 ;  /* 0x0000000003187211 */ /* 0x001fc400078608ff */
[----:B------:R-:W-:Y:S02]  /*6bd50*/  PRMT R8, R7, 0x7632, R8 ;  /* 0x0000763207087816 */ /* 0x000fe40000000008 */
[----:B------:R-:W-:Y:S01]  /*6bd60*/  LEA.HI.X.SX32 R25, R3, R2, 0x1, P3 ;  /* 0x0000000203197211 */ /* 0x000fe200018f0eff */
[----:B------:R-:W4:Y:S04]  /*6bd70*/  LDL.LU R7, [R1+0xe8] ;  /* 0x0000e80001077983 */ /* 0x000f280000300800 */
[----:B------:R0:W-:Y:S04]  /*6bd80*/  @P5 STG.E.U16 desc[UR10][R24.64], R8 ;  /* 0x0000000818005986 */ /* 0x0001e8000c10150a */
[----:B------:R-:W4:Y:S01]  /*6bd90*/  LDL.LU R6, [R1+0xb4] ;  /* 0x0000b40001067983 */ /* 0x000f220000300800 */
[----:B-----5:R-:W-:-:S05]  /*6bda0*/  IMAD R4, R26, R28, RZ ;  /* 0x0000001c1a047224 */ /* 0x020fca00078e02ff */
[----:B0-----:R-:W-:-:S04]  /*6bdb0*/  LEA R24, P5, R4, R0, 0x1 ;  /* 0x0000000004187211 */ /* 0x001fc800078a08ff */
[----:B------:R-:W-:Y:S02]  /*6bdc0*/  LEA.HI.X.SX32 R25, R4, R2, 0x1, P5 ;  /* 0x0000000204197211 */ /* 0x000fe400028f0eff */
[----:B------:R-:W5:Y:S01]  /*6bdd0*/  LDL.LU R4, [R1+0xdc] ;  /* 0x0000dc0001047983 */ /* 0x000f620000300800 */
[C---:B--2---:R-:W-:Y:S01]  /*6bde0*/  ISETP.LT.AND P2, PT, R27.reuse, UR5, !P0 ;  /* 0x000000051b007c0c */ /* 0x044fe2000c741270 */
[-C--:B------:R-:W-:Y:S02]  /*6bdf0*/  IMAD R27, R27, R28.reuse, RZ ;  /* 0x0000001c1b1b7224 */ /* 0x080fe400078e02ff */
[C---:B---3--:R-:W-:Y:S01]  /*6be00*/  IMAD R3, R29.reuse, R28, RZ ;  /* 0x0000001c1d037224 */ /* 0x048fe200078e02ff */
[----:B------:R-:W-:Y:S01]  /*6be10*/  ISETP.LT.AND P3, PT, R29, UR7, !P0 ;  /* 0x000000071d007c0c */ /* 0x000fe2000c761270 */
[----:B------:R-:W-:Y:S01]  /*6be20*/  ULDC UR5, c[0x0][0x22c] ;  /* 0x00008b0000057ab9 */ /* 0x000fe20000000800 */
[----:B------:R-:W-:Y:S01]  /*6be30*/  LEA R28, P4, R27, R0, 0x1 ;  /* 0x000000001b1c7211 */ /* 0x000fe200078808ff */
[----:B------:R-:W-:Y:S01]  /*6be40*/  ULDC UR7, c[0x0][0x22c] ;  /* 0x00008b0000077ab9 */ /* 0x000fe20000000800 */
[----:B------:R-:W-:-:S02]  /*6be50*/  PRMT R8, R8, 0x7632, R8 ;  /* 0x0000763208087816 */ /* 0x000fc40000000008 */
[----:B------:R-:W-:-:S05]  /*6be60*/  LEA.HI.X.SX32 R29, R27, R2, 0x1, P4 ;  /* 0x000000021b1d7211 */ /* 0x000fca00020f0eff */
[----:B------:R0:W-:Y:S01]  /*6be70*/  @P2 STG.E.U16 desc[UR10][R28.64], R8 ;  /* 0x000000081c002986 */ /* 0x0001e2000c10150a */
[----:B------:R-:W-:Y:S01]  /*6be80*/  ISETP.LT.AND P1, PT, R26, UR6, !P0 ;  /* 0x000000061a007c0c */ /* 0x000fe2000c721270 */
[----:B------:R-:W-:Y:S01]  /*6be90*/  ULDC UR6, c[0x0][0x22c] ;  /* 0x00008b0000067ab9 */ /* 0x000fe20000000800 */
[----:B0-----:R-:W0:Y:S01]  /*6bea0*/  LDC R29, c[0x0][0x248] ;  /* 0x00009200ff1d7b82 */ /* 0x001e220000000800 */
[----:B------:R-:W-:-:S10]  /*6beb0*/  LEA R26, P6, R3, R0, 0x1 ;  /* 0x00000000031a7211 */ /* 0x000fd400078c08ff */
[----:B------:R-:W-:Y:S01]  /*6bec0*/  @P1 STG.E.U16 desc[UR10][R24.64], R16 ;  /* 0x0000001018001986 */ /* 0x000fe2000c10150a */
[----:B------:R-:W-:Y:S02]  /*6bed0*/  PRMT R12, R12, 0x7632, R12 ;  /* 0x000076320c0c7816 */ /* 0x000fe4000000000c */
[----:B------:R-:W-:-:S05]  /*6bee0*/  LEA.HI.X.SX32 R27, R3, R2, 0x1, P6 ;  /* 0x00000002031b7211 */ /* 0x000fca00030f0eff */
[----:B------:R0:W-:Y:S01]  /*6bef0*/  @P3 STG.E.U16 desc[UR10][R26.64], R12 ;  /* 0x0000000c1a003986 */ /* 0x0001e2000c10150a */
[----:B----4-:R-:W-:Y:S01]  /*6bf00*/  ISETP.LT.AND P3, PT, R22, UR6, !P0 ;  /* 0x0000000616007c0c */ /* 0x010fe2000c761270 */
[----:B------:R-:W-:Y:S01]  /*6bf10*/  ULDC UR6, c[0x0][0x22c] ;  /* 0x00008b0000067ab9 */ /* 0x000fe20000000800 */
[----:B------:R-:W-:Y:S01]  /*6bf20*/  ISETP.LT.AND P2, PT, R23, UR7, !P0 ;  /* 0x0000000717007c0c */ /* 0x000fe2000c741270 */
[----:B------:R-:W-:Y:S01]  /*6bf30*/  ULDC UR7, c[0x0][0x22c] ;  /* 0x00008b0000077ab9 */ /* 0x000fe20000000800 */
[----:B------:R-:W-:Y:S02]  /*6bf40*/  ISETP.LT.AND P4, PT, R7, UR8, !P0 ;  /* 0x0000000807007c0c */ /* 0x000fe4000c781270 */
[----:B------:R-:W-:Y:S01]  /*6bf50*/  PRMT R20, R20, 0x7632, R20 ;  /* 0x0000763214147816 */ /* 0x000fe20000000014 */
[-C--:B0-----:R-:W-:Y:S02]  /*6bf60*/  IMAD R12, R23, R29.reuse, RZ ;  /* 0x0000001d170c7224 */ /* 0x081fe400078e02ff */
[----:B------:R-:W-:-:S02]  /*6bf70*/  IMAD R8, R7, R29, RZ ;  /* 0x0000001d07087224 */ /* 0x000fc400078e02ff */
[----:B------:R-:W2:Y:S01]  /*6bf80*/  LDL.LU R7, [R1+0xa4] ;  /* 0x0000a40001077983 */ /* 0x000ea20000300800 */
[----:B------:R-:W-:Y:S02]  /*6bf90*/  PRMT R16, R16, 0x7632, R16 ;  /* 0x0000763210107816 */ /* 0x000fe40000000010 */
[C---:B-----5:R-:W-:Y:S01]  /*6bfa0*/  ISETP.LT.AND P1, PT, R4.reuse, UR5, !P0 ;  /* 0x0000000504007c0c */ /* 0x060fe2000c721270 */
[-C--:B------:R-:W-:Y:S01]  /*6bfb0*/  IMAD R3, R4, R29.reuse, RZ ;  /* 0x0000001d04037224 */ /* 0x080fe200078e02ff */
[----:B------:R-:W-:Y:S01]  /*6bfc0*/  ULDC UR5, c[0x0][0x22c] ;  /* 0x00008b0000057ab9 */ /* 0x000fe20000000800 */
[----:B------:R-:W-:-:S03]  /*6bfd0*/  IMAD R4, R22, R29, RZ ;  /* 0x0000001d16047224 */ /* 0x000fc600078e02ff */
[CC--:B------:R-:W-:Y:S02]  /*6bfe0*/  LEA R22, P6, R3.reuse, R0.reuse, 0x1 ;  /* 0x0000000003167211 */ /* 0x0c0fe400078c08ff */
[C---:B------:R-:W-:Y:S02]  /*6bff0*/  LEA R28, P5, R4.reuse, R0, 0x1 ;  /* 0x00000000041c7211 */ /* 0x040fe400078a08ff */
[-C--:B------:R-:W-:Y:S02]  /*6c000*/  LEA.HI.X.SX32 R23, R3, R2.reuse, 0x1, P6 ;  /* 0x0000000203177211 */ /* 0x080fe400030f0eff */
[----:B------:R-:W3:Y:S01]  /*6c010*/  LDL.LU R3, [R1+0xec] ;  /* 0x0000ec0001037983 */ /* 0x000ee20000300800 */
[----:B------:R-:W-:Y:S02]  /*6c020*/  LEA.HI.X.SX32 R29, R4, R2, 0x1, P5 ;  /* 0x00000002041d7211 */ /* 0x000fe400028f0eff */
[-C--:B------:R-:W-:Y:S01]  /*6c030*/  LEA R24, P6, R12, R0.reuse, 0x1 ;  /* 0x000000000c187211 */ /* 0x080fe200078c08ff */
[----:B------:R-:W4:Y:S01]  /*6c040*/  LDL.LU R4, [R1+0xf0] ;  /* 0x0000f00001047983 */ /* 0x000f220000300800 */
[----:B------:R-:W-:-:S02]  /*6c050*/  LEA R26, P5, R8, R0, 0x1 ;  /* 0x00000000081a7211 */ /* 0x000fc400078a08ff */
[-C--:B------:R-:W-:Y:S01]  /*6c060*/  LEA.HI.X.SX32 R25, R12, R2.reuse, 0x1, P6 ;  /* 0x000000020c197211 */ /* 0x080fe200030f0eff */
[----:B------:R0:W-:Y:S01]  /*6c070*/  @P1 STG.E.U16 desc[UR10][R22.64], R20 ;  /* 0x0000001416001986 */ /* 0x0001e2000c10150a */
[----:B------:R-:W-:-:S03]  /*6c080*/  LEA.HI.X.SX32 R27, R8, R2, 0x1, P5 ;  /* 0x00000002081b7211 */ /* 0x000fc600028f0eff */
[----:B------:R-:W-:Y:S04]  /*6c090*/  @P3 STG.E.U16 desc[UR10][R28.64], R16 ;  /* 0x000000101c003986 */ /* 0x000fe8000c10150a */
[----:B------:R1:W-:Y:S04]  /*6c0a0*/  @P2 STG.E.U16 desc[UR10][R24.64], R6 ;  /* 0x0000000618002986 */ /* 0x0003e8000c10150a */
[----:B0-----:R-:W5:Y:S01]  /*6c0b0*/  LDL.LU.64 R22, [R1+0x1938] ;  /* 0x0019380001167983 */ /* 0x001f620000300a00 */
[----:B------:R-:W0:Y:S03]  /*6c0c0*/  LDC R20, c[0x0][0x248] ;  /* 0x00009200ff147b82 */ /* 0x000e260000000800 */
[----:B------:R-:W5:Y:S04]  /*6c0d0*/  LDL.LU R12, [R1+0xfc] ;  /* 0x0000fc00010c7983 */ /* 0x000f680000300800 */
[----:B------:R-:W5:Y:S04]  /*6c0e0*/  LDL.LU R8, [R1+0xf4] ;  /* 0x0000f40001087983 */ /* 0x000f680000300800 */
[----:B-1----:R-:W5:Y:S04]  /*6c0f0*/  LDL.LU R25, [R1+0xf8] ;  /* 0x0000f80001197983 */ /* 0x002f680000300800 */
[----:B------:R1:W-:Y:S01]  /*6c100*/  @P4 STG.E.U16 desc[UR10][R26.64], R5 ;  /* 0x000000051a004986 */ /* 0x0003e2000c10150a */
[C---:B---3--:R-:W-:Y:S01]  /*6c110*/  ISETP.LT.AND P1, PT, R3.reuse, UR5, !P0 ;  /* 0x0000000503007c0c */ /* 0x048fe2000c721270 */
[-C--:B0-----:R-:W-:Y:S01]  /*6c120*/  IMAD R3, R3, R20.reuse, RZ ;  /* 0x0000001403037224 */ /* 0x081fe200078e02ff */
[----:B------:R-:W-:Y:S01]  /*6c130*/  ULDC UR5, c[0x0][0x22c] ;  /* 0x00008b0000057ab9 */ /* 0x000fe20000000800 */
[C---:B----4-:R-:W-:Y:S01]  /*6c140*/  ISETP.LT.AND P3, PT, R4.reuse, UR6, !P0 ;  /* 0x0000000604007c0c */ /* 0x050fe2000c761270 */
[----:B------:R-:W-:-:S02]  /*6c150*/  IMAD R4, R4, R20, RZ ;  /* 0x0000001404047224 */ /* 0x000fc400078e02ff */
[CC--:B-1----:R-:W-:Y:S01]  /*6c160*/  LEA R26, P2, R3.reuse, R0.reuse, 0x1 ;  /* 0x00000000031a7211 */ /* 0x0c2fe200078408ff */
[----:B------:R-:W-:Y:S02]  /*6c170*/  ULDC UR6, c[0x0][0x22c] ;  /* 0x00008b0000067ab9 */ /* 0x000fe40000000800 */
[C---:B------:R-:W-:Y:S02]  /*6c180*/  LEA R28, P6, R4.reuse, R0, 0x1 ;  /* 0x00000000041c7211 */ /* 0x040fe400078c08ff */
[-C--:B------:R-:W-:Y:S02]  /*6c190*/  LEA.HI.X.SX32 R27, R3, R2.reuse, 0x1, P2 ;  /* 0x00000002031b7211 */ /* 0x080fe400010f0eff */
[----:B------:R-:W-:-:S03]  /*6c1a0*/  LEA.HI.X.SX32 R29, R4, R2, 0x1, P6 ;  /* 0x00000002041d7211 */ /* 0x000fc600030f0eff */
[----:B--2---:R-:W-:Y:S04]  /*6c1b0*/  @P1 STG.E.U16 desc[UR10][R26.64], R7 ;  /* 0x000000071a001986 */ /* 0x004fe8000c10150a */
[----:B------:R0:W-:Y:S01]  /*6c1c0*/  @P3 STG.E.U16 desc[UR10][R28.64], R9 ;  /* 0x000000091c003986 */ /* 0x0001e2000c10150a */
[C---:B-----5:R-:W-:Y:S01]  /*6c1d0*/  ISETP.LT.AND P2, PT, R25.reuse, UR6, !P0 ;  /* 0x0000000619007c0c */ /* 0x060fe2000c741270 */
[-C--:B------:R-:W-:Y:S01]  /*6c1e0*/  IMAD R3, R25, R20.reuse, RZ ;  /* 0x0000001419037224 */ /* 0x080fe200078e02ff */
[C---:B------:R-:W-:Y:S01]  /*6c1f0*/  ISETP.LT.AND P4, PT, R8.reuse, UR5, !P0 ;  /* 0x0000000508007c0c */ /* 0x040fe2000c781270 */
[----:B------:R-:W2:Y:S01]  /*6c200*/  LDL.LU R25, [R1+0x128] ;  /* 0x0001280001197983 */ /* 0x000ea20000300800 */
[----:B------:R-:W-:Y:S01]  /*6c210*/  IMAD R8, R8, R20, RZ ;  /* 0x0000001408087224 */ /* 0x000fe200078e02ff */
[----:B------:R-:W-:Y:S01]  /*6c220*/  ULDC UR5, c[0x0][0x22c] ;  /* 0x00008b0000057ab9 */ /* 0x000fe20000000800 */
[----:B------:R-:W-:Y:S01]  /*6c230*/  ULDC UR6, c[0x0][0x22c] ;  /* 0x00008b0000067ab9 */ /* 0x000fe20000000800 */
[----:B------:R-:W3:Y:S04]  /*6c240*/  LDL.LU R4, [R1+0x100] ;  /* 0x0001000001047983 */ /* 0x000ee80000300800 */
[----:B0-----:R-:W4:Y:S04]  /*6c250*/  LDL.LU R29, [R1+0x108] ;  /* 0x00010800011d7983 */ /* 0x001f280000300800 */
[----:B------:R-:W5:Y:S01]  /*6c260*/  LDL.LU R28, [R1+0x14] ;  /* 0x00001400011c7983 */ /* 0x000f620000300800 */
[----:B------:R-:W-:-:S02]  /*6c270*/  LEA R24, P5, R8, R0, 0x1 ;  /* 0x0000000008187211 */ /* 0x000fc400078a08ff */
[----:B--2---:R-:W-:Y:S01]  /*6c280*/  ISETP.LT.AND P1, PT, R25, UR7, !P0 ;  /* 0x0000000719007c0c */ /* 0x004fe2000c721270 */
[----:B------:R-:W-:Y:S01]  /*6c290*/  ULDC UR7, c[0x0][0x22c] ;  /* 0x00008b0000077ab9 */ /* 0x000fe20000000800 */
[----:B------:R-:W-:-:S05]  /*6c2a0*/  LEA.HI.X.SX32 R25, R8, R2, 0x1, P5 ;  /* 0x0000000208197211 */ /* 0x000fca00028f0eff */
[----:B-----5:R0:W-:Y:S04]  /*6c2b0*/  @P4 STG.E.U16 desc[UR10][R24.64], R28 ;  /* 0x0000001c18004986 */ /* 0x0201e8000c10150a */
[----:B0-----:R-:W2:Y:S04]  /*6c2c0*/  LDL.LU R24, [R1+0x104] ;  /* 0x0001040001187983 */ /* 0x001ea80000300800 */
[----:B------:R-:W5:Y:S01]  /*6c2d0*/  LDL.LU R25, [R1+0x12c] ;  /* 0x00012c0001197983 */ /* 0x000f620000300800 */
[C---:B------:R-:W-:Y:S02]  /*6c2e0*/  LEA R26, P6, R3.reuse, R0, 0x1 ;  /* 0x00000000031a7211 */ /* 0x040fe400078c08ff */
[C---:B------:R-:W-:Y:S01]  /*6c2f0*/  ISETP.LT.AND P5, PT, R12.reuse, UR5, !P0 ;  /* 0x000000050c007c0c */ /* 0x040fe2000c7a1270 */
[----:B------:R-:W-:Y:S01]  /*6c300*/  ULDC UR5, c[0x0][0x22c] ;  /* 0x00008b0000057ab9 */ /* 0x000fe20000000800 */
[----:B------:R-:W-:Y:S01]  /*6c310*/  LEA.HI.X.SX32 R27, R3, R2, 0x1, P6 ;  /* 0x00000002031b7211 */ /* 0x000fe200030f0eff */
[----:B------:R-:W-:Y:S01]  /*6c320*/  IMAD R3, R12, R20, RZ ;  /* 0x000000140c037224 */ /* 0x000fe200078e02ff */
[----:B---3--:R-:W-:-:S03]  /*6c330*/  ISETP.LT.AND P3, PT, R4, UR5, !P0 ;  /* 0x0000000504007c0c */ /* 0x008fc6000c761270 */
[----:B------:R0:W-:Y:S01]  /*6c340*/  @P2 STG.E.U16 desc[UR10][R26.64], R13 ;  /* 0x0000000d1a002986 */ /* 0x0001e2000c10150a */
[----:B------:R-:W-:Y:S01]  /*6c350*/  IMAD R4, R4, R20, RZ ;  /* 0x0000001404047224 */ /* 0x000fe200078e02ff */
[----:B------:R-:W-:Y:S01]  /*6c360*/  ULDC UR5, c[0x0][0x22c] ;  /* 0x00008b0000057ab9 */ /* 0x000fe20000000800 */
[----:B------:R-:W-:Y:S01]  /*6c370*/  PRMT R5, R6, 0x7632, R5 ;  /* 0x0000763206057816 */ /* 0x000fe20000000005 */
[----:B------:R-:W3:Y:S04]  /*6c380*/  LDL.LU R12, [R1+0x10c] ;  /* 0x00010c00010c7983 */ /* 0x000ee80000300800 */
[----:B------:R-:W3:Y:S01]  /*6c390*/  LDL.LU R6, [R1+0x1930] ;  /* 0x0019300001067983 */ /* 0x000ee20000300800 */
[----:B0-----:R-:W-:-:S04]  /*6c3a0*/  LEA R26, P2, R3, R0, 0x1 ;  /* 0x00000000031a7211 */ /* 0x001fc800078408ff */
[----:B------:R-:W-:-:S05]  /*6c3b0*/  LEA.HI.X.SX32 R27, R3, R2, 0x1, P2 ;  /* 0x00000002031b7211 */ /* 0x000fca00010f0eff */
[----:B------:R0:W-:Y:S01]  /*6c3c0*/  @P5 STG.E.U16 desc[UR10][R26.64], R21 ;  /* 0x000000151a005986 */ /* 0x0001e2000c10150a */
[C---:B--2---:R-:W-:Y:S01]  /*6c3d0*/  IMAD R3, R24.reuse, R20, RZ ;  /* 0x0000001418037224 */ /* 0x044fe200078e02ff */
[----:B------:R-:W-:Y:S01]  /*6c3e0*/  ISETP.LT.AND P4, PT, R24, UR6, !P0 ;  /* 0x0000000618007c0c */ /* 0x000fe2000c781270 */
[----:B------:R-:W-:Y:S01]  /*6c3f0*/  ULDC UR6, c[0x0][0x22c] ;  /* 0x00008b0000067ab9 */ /* 0x000fe20000000800 */
[CC--:B------:R-:W-:Y:S02]  /*6c400*/  LEA R24, P6, R4.reuse, R0.reuse, 0x1 ;  /* 0x0000000004187211 */ /* 0x0c0fe400078c08ff */
[----:B-----5:R-:W-:Y:S02]  /*6c410*/  ISETP.LT.AND P2, PT, R25, UR7, !P0 ;  /* 0x0000000719007c0c */ /* 0x020fe4000c741270 */
[----:B0-----:R-:W-:Y:S02]  /*6c420*/  LEA R26, P5, R3, R0, 0x1 ;  /* 0x00000000031a7211 */ /* 0x001fe400078a08ff */
[----:B------:R-:W-:-:S02]  /*6c430*/  LEA.HI.X.SX32 R25, R4, R2, 0x1, P6 ;  /* 0x0000000204197211 */ /* 0x000fc400030f0eff */
[----:B------:R-:W-:Y:S01]  /*6c440*/  LEA.HI.X.SX32 R27, R3, R2, 0x1, P5 ;  /* 0x00000002031b7211 */ /* 0x000fe200028f0eff */
[C---:B----4-:R-:W-:Y:S01]  /*6c450*/  IMAD R3, R29.reuse, R20, RZ ;  /* 0x000000141d037224 */ /* 0x050fe200078e02ff */
[----:B------:R-:W-:Y:S01]  /*6c460*/  ISETP.LT.AND P5, PT, R29, UR5, !P0 ;  /* 0x000000051d007c0c */ /* 0x000fe2000c7a1270 */
[----:B------:R0:W-:Y:S01]  /*6c470*/  @P3 STG.E.U16 desc[UR10][R24.64], R17 ;  /* 0x0000001118003986 */ /* 0x0001e2000c10150a */
[----:B------:R-:W-:-:S03]  /*6c480*/  ULDC UR5, c[0x0][0x22c] ;  /* 0x00008b0000057ab9 */ /* 0x000fc60000000800 */
[----:B------:R-:W2:Y:S04]  /*6c490*/  LDL.LU R29, [R1+0x11c] ;  /* 0x00011c00011d7983 */ /* 0x000ea80000300800 */
[----:B0-----:R-:W4:Y:S04]  /*6c4a0*/  LDL.LU R25, [R1+0x110] ;  /* 0x0001100001197983 */ /* 0x001f280000300800 */
[----:B------:R-:W5:Y:S04]  /*6c4b0*/  LDL.LU R24, [R1+0x118] ;  /* 0x0001180001187983 */ /* 0x000f680000300800 */
[----:B------:R0:W-:Y:S04]  /*6c4c0*/  @P4 STG.E.U16 desc[UR10][R26.64], R5 ;  /* 0x000000051a004986 */ /* 0x0001e8000c10150a */
[----:B0-----:R-:W2:Y:S01]  /*6c4d0*/  LDL.LU R27, [R1+0x114] ;  /* 0x00011400011b7983 */ /* 0x001ea20000300800 */
[----:B------:R-:W-:-:S02]  /*6c4e0*/  LEA R4, P3, R3, R0, 0x1 ;  /* 0x0000000003047211 */ /* 0x000fc400078608ff */
[----:B------:R-:W-:Y:S02]  /*6c4f0*/  PRMT R8, R5, 0x7632, R8 ;  /* 0x0000763205087816 */ /* 0x000fe40000000008 */
[----:B------:R-:W-:Y:S02]  /*6c500*/  LEA.HI.X.SX32 R5, R3, R2, 0x1, P3 ;  /* 0x0000000203057211 */ /* 0x000fe400018f0eff */
[C---:B---3--:R-:W-:Y:S01]  /*6c510*/  ISETP.LT.AND P4, PT, R12.reuse, UR5, !P0 ;  /* 0x000000050c007c0c */ /* 0x048fe2000c781270 */
[----:B------:R-:W-:Y:S01]  /*6c520*/  IMAD R12, R12, R20, RZ ;  /* 0x000000140c0c7224 */ /* 0x000fe200078e02ff */
[----:B------:R-:W-:Y:S01]  /*6c530*/  PRMT R13, R7, 0x7632, R13 ;  /* 0x00007632070d7816 */ /* 0x000fe2000000000d */
[----:B------:R0:W-:Y:S01]  /*6c540*/  @P5 STG.E.U16 desc[UR10][R4.64], R8 ;  /* 0x0000000804005986 */ /* 0x0001e2000c10150a */
[----:B------:R-:W-:Y:S01]  /*6c550*/  PRMT R16, R9, 0x7632, R16 ;  /* 0x0000763209107816 */ /* 0x000fe20000000010 */
[----:B------:R-:W-:Y:S02]  /*6c560*/  ULDC UR5, c[0x0][0x22c] ;  /* 0x00008b0000057ab9 */ /* 0x000fe40000000800 */
[----:B------:R-:W3:Y:S01]  /*6c570*/  LDL.LU R7, [R1+0x192c] ;  /* 0x00192c0001077983 */ /* 0x000ee20000300800 */
[----:B0-----:R-:W-:-:S04]  /*6c580*/  LEA R4, P3, R12, R0, 0x1 ;  /* 0x000000000c047211 */ /* 0x001fc800078608ff */
[----:B------:R-:W-:-:S05]  /*6c590*/  LEA.HI.X.SX32 R5, R12, R2, 0x1, P3 ;  /* 0x000000020c057211 */ /* 0x000fca00018f0eff */
[----:B------:R-:W-:Y:S01]  /*6c5a0*/  @P4 STG.E.U16 desc[UR10][R4.64], R13 ;  /* 0x0000000d04004986 */ /* 0x000fe2000c10150a */
[C---:B----4-:R-:W-:Y:S01]  /*6c5b0*/  IMAD R3, R25.reuse, R20, RZ ;  /* 0x0000001419037224 */ /* 0x050fe200078e02ff */
[----:B------:R-:W-:Y:S01]  /*6c5c0*/  ISETP.LT.AND P6, PT, R25, UR6, !P0 ;  /* 0x0000000619007c0c */ /* 0x000fe2000c7c1270 */
[----:B------:R-:W-:Y:S01]  /*6c5d0*/  ULDC UR6, c[0x0][0x22c] ;  /* 0x00008b0000067ab9 */ /* 0x000fe20000000800 */
[----:B------:R-:W4:Y:S02]  /*6c5e0*/  LDL.LU R25, [R1+0x120] ;  /* 0x0001200001197983 */ /* 0x000f240000300800 */
[----:B------:R-:W-:-:S04]  /*6c5f0*/  LEA R8, P5, R3, R0, 0x1 ;  /* 0x0000000003087211 */ /* 0x000fc800078a08ff */
[----:B------:R-:W-:-:S05]  /*6c600*/  LEA.HI.X.SX32 R9, R3, R2, 0x1, P5 ;  /* 0x0000000203097211 */ /* 0x000fca00028f0eff */
[----:B------:R0:W-:Y:S01]  /*6c610*/  @P6 STG.E.U16 desc[UR10][R8.64], R16 ;  /* 0x0000001008006986 */ /* 0x0001e2000c10150a */
[C---:B--2---:R-:W-:Y:S01]  /*6c620*/  ISETP.LT.AND P3, PT, R27.reuse, UR5, !P0 ;  /* 0x000000051b007c0c */ /* 0x044fe2000c761270 */
[----:B------:R-:W-:Y:S01]  /*6c630*/  IMAD R3, R27, R20, RZ ;  /* 0x000000141b037224 */ /* 0x000fe200078e02ff */
[----:B------:R-:W-:Y:S01]  /*6c640*/  ULDC UR5, c[0x0][0x22c] ;  /* 0x00008b0000057ab9 */ /* 0x000fe20000000800 */
[----:B------:R-:W2:Y:S01]  /*6c650*/  LDL.LU R27, [R1+0x124] ;  /* 0x00012400011b7983 */ /* 0x000ea20000300800 */
[----:B0-----:R-:W-:-:S03]  /*6c660*/  PRMT R8, R28, 0x7632, R8 ;  /* 0x000076321c087816 */ /* 0x001fc60000000008 */
[----:B------:R-:W3:Y:S01]  /*6c670*/  LDL.LU R28, [R1+0x130] ;  /* 0x00013000011c7983 */ /* 0x000ee20000300800 */
[----:B------:R-:W-:Y:S01]  /*6c680*/  LEA R4, P4, R3, R0, 0x1 ;  /* 0x0000000003047211 */ /* 0x000fe200078808ff */
[----:B------:R-:W-:Y:S01]  /*6c690*/  IMAD R9, R29, R20, RZ ;  /* 0x000000141d097224 */ /* 0x000fe200078e02ff */
[C---:B-----5:R-:W-:Y:S01]  /*6c6a0*/  ISETP.LT.AND P5, PT, R24.reuse, UR5, !P0 ;  /* 0x0000000518007c0c */ /* 0x060fe2000c7a1270 */
[----:B------:R-:W5:Y:S01]  /*6c6b0*/  LDL.LU R26, [R1+0x134] ;  /* 0x00013400011a7983 */ /* 0x000f620000300800 */
[----:B------:R-:W-:Y:S01]  /*6c6c0*/  LEA.HI.X.SX32 R5, R3, R2, 0x1, P4 ;  /* 0x0000000203057211 */ /* 0x000fe200020f0eff */
[----:B------:R-:W-:Y:S01]  /*6c6d0*/  IMAD R3, R24, R20, RZ ;  /* 0x0000001418037224 */ /* 0x000fe200078e02ff */
[----:B------:R-:W-:Y:S01]  /*6c6e0*/  ISETP.LT.AND P6, PT, R29, UR6, !P0 ;  /* 0x000000061d007c0c */ /* 0x000fe2000c7c1270 */
[----:B------:R-:W5:Y:S01]  /*6c6f0*/  LDL.LU R24, [R1+0x138] ;  /* 0x0001380001187983 */ /* 0x000f620000300800 */
[----:B------:R-:W-:Y:S01]  /*6c700*/  PRMT R13, R13, 0x7632, R13 ;  /* 0x000076320d0d7816 */ /* 0x000fe2000000000d */
[----:B------:R-:W-:Y:S01]  /*6c710*/  ULDC UR5, c[0x0][0x22c] ;  /* 0x00008b0000057ab9 */ /* 0x000fe20000000800 */
[----:B------:R-:W-:Y:S01]  /*6c720*/  PRMT R21, R21, 0x7632, R21 ;  /* 0x0000763215157816 */ /* 0x000fe20000000015 */
[----:B------:R-:W5:Y:S01]  /*6c730*/  LDL.LU R29, [R1+0xb8] ;  /* 0x0000b800011d7983 */ /* 0x000f620000300800 */
[----:B------:R-:W-:Y:S01]  /*6c740*/  PRMT R17, R17, 0x7632, R17 ;  /* 0x0000763211117816 */ /* 0x000fe20000000011 */
[----:B------:R-:W-:-:S02]  /*6c750*/  ULDC UR6, c[0x0][0x22c] ;  /* 0x00008b0000067ab9 */ /* 0x000fc40000000800 */
[----:B------:R0:W-:Y:S02]  /*6c760*/  @P3 STG.E.U16 desc[UR10][R4.64], R8 ;  /* 0x0000000804003986 */ /* 0x0001e4000c10150a */
[-C--:B0-----:R-:W-:Y:S02]  /*6c770*/  LEA R4, P3, R3, R0.reuse, 0x1 ;  /* 0x0000000003047211 */ /* 0x081fe400078608ff */
[----:B------:R-:W-:Y:S02]  /*6c780*/  LEA R8, P4, R9, R0, 0x1 ;  /* 0x0000000009087211 */ /* 0x000fe400078808ff */
[-C--:B------:R-:W-:Y:S02]  /*6c790*/  LEA.HI.X.SX32 R5, R3, R2.reuse, 0x1, P3 ;  /* 0x0000000203057211 */ /* 0x080fe400018f0eff */
[----:B------:R-:W-:-:S03]  /*6c7a0*/  LEA.HI.X.SX32 R9, R9, R2, 0x1, P4 ;  /* 0x0000000209097211 */ /* 0x000fc600020f0eff */
[----:B------:R0:W-:Y:S04]  /*6c7b0*/  @P5 STG.E.U16 desc[UR10][R4.64], R13 ;  /* 0x0000000d04005986 */ /* 0x0001e8000c10150a */
[----:B------:R1:W-:Y:S01]  /*6c7c0*/  @P6 STG.E.U16 desc[UR10][R8.64], R21 ;  /* 0x0000001508006986 */ /* 0x0003e2000c10150a */
[C---:B----4-:R-:W-:Y:S01]  /*6c7d0*/  ISETP.LT.AND P4, PT, R25.reuse, UR5, !P0 ;  /* 0x0000000519007c0c */ /* 0x050fe2000c781270 */
[----:B------:R-:W-:Y:S01]  /*6c7e0*/  IMAD R3, R25, R20, RZ ;  /* 0x0000001419037224 */ /* 0x000fe200078e02ff */
[----:B------:R-:W-:Y:S01]  /*6c7f0*/  ULDC UR5, c[0x0][0x22c] ;  /* 0x00008b0000057ab9 */ /* 0x000fe20000000800 */
[----:B------:R-:W4:Y:S04]  /*6c800*/  LDL.LU R25, [R1+0xa8] ;  /* 0x0000a80001197983 */ /* 0x000f280000300800 */
[----:B0-----:R-:W4:Y:S01]  /*6c810*/  LDL.LU R13, [R1+0x13c] ;  /* 0x00013c00010d7983 */ /* 0x001f220000300800 */
[----:B------:R-:W-:-:S03]  /*6c820*/  LEA R4, P3, R3, R0, 0x1 ;  /* 0x0000000003047211 */ /* 0x000fc600078608ff */
[----:B------:R-:W4:Y:S01]  /*6c830*/  LDL.LU R16, [R1+0x140] ;  /* 0x0001400001107983 */ /* 0x000f220000300800 */
[----:B------:R-:W-:Y:S02]  /*6c840*/  LEA.HI.X.SX32 R5, R3, R2, 0x1, P3 ;  /* 0x0000000203057211 */ /* 0x000fe400018f0eff */
[C---:B--2---:R-:W-:Y:S01]  /*6c850*/  ISETP.LT.AND P5, PT, R27.reuse, UR5, !P0 ;  /* 0x000000051b007c0c */ /* 0x044fe2000c7a1270 */
[----:B-1----:R-:W-:Y:S01]  /*6c860*/  IMAD R9, R27, R20, RZ ;  /* 0x000000141b097224 */ /* 0x002fe200078e02ff */
[----:B------:R-:W-:Y:S01]  /*6c870*/  ULDC UR5, c[0x0][0x22c] ;  /* 0x00008b0000057ab9 */ /* 0x000fe20000000800 */
[----:B------:R-:W2:Y:S01]  /*6c880*/  LDL.LU R27, [R1+0x144] ;  /* 0x00014400011b7983 */ /* 0x000ea20000300800 */
[----:B---3--:R-:W-:Y:S02]  /*6c890*/  ISETP.LT.AND P3, PT, R28, UR5, !P0 ;  /* 0x000000051c007c0c */ /* 0x008fe4000c761270 */
[C---:B------:R-:W-:Y:S01]  /*6c8a0*/  LEA R8, P6, R9.reuse, R0, 0x1 ;  /* 0x0000000009087211 */ /* 0x040fe200078c08ff */
[----:B------:R-:W3:Y:S01]  /*6c8b0*/  LDL.LU R28, [R1+0x18] ;  /* 0x00001800011c7983 */ /* 0x000ee20000300800 */
[----:B------:R-:W-:Y:S01]  /*6c8c0*/  IMAD R3, R20, 0x4, R9 ;  /* 0x0000000414037824 */ /* 0x000fe200078e0209 */
[----:B------:R-:W-:Y:S01]  /*6c8d0*/  ULDC UR5, c[0x0][0x22c] ;  /* 0x00008b0000057ab9 */ /* 0x000fe20000000800 */
[----:B------:R-:W-:Y:S01]  /*6c8e0*/  LEA.HI.X.SX32 R9, R9, R2, 0x1, P6 ;  /* 0x0000000209097211 */ /* 0x000fe200030f0eff */
[----:B------:R0:W-:Y:S01]  /*6c8f0*/  @P4 STG.E.U16 desc[UR10][R4.64], R17 ;  /* 0x0000001104004986 */ /* 0x0001e2000c10150a */
[----:B-----5:R-:W-:Y:S01]  /*6c900*/  ISETP.LT.AND P4, PT, R26, UR5, !P0 ;  /* 0x000000051a007c0c */ /* 0x020fe2000c781270 */
[----:B------:R-:W-:-:S02]  /*6c910*/  ULDC UR5, c[0x0][0x22c] ;  /* 0x00008b0000057ab9 */ /* 0x000fc40000000800 */
[----:B------:R-:W5:Y:S04]  /*6c920*/  LDL.LU R26, [R1+0x148] ;  /* 0x00014800011a7983 */ /* 0x000f680000300800 */
[----:B------:R1:W-:Y:S01]  /*6c930*/  @P5 STG.E.U16 desc[UR10][R8.64], R29 ;  /* 0x0000001d08005986 */ /* 0x0003e2000c10150a */
[----:B------:R-:W-:Y:S01]  /*6c940*/  ISETP.LT.AND P5, PT, R24, UR5, !P0 ;  /* 0x0000000518007c0c */ /* 0x000fe2000c7a1270 */
[----:B------:R-:W-:Y:S01]  /*6c950*/  IMAD R12, R20, 0x4, R3 ;  /* 0x00000004140c7824 */ /* 0x000fe200078e0203 */
[----:B------:R-:W-:Y:S01]  /*6c960*/  ULDC UR5, c[0x0][0x22c] ;  /* 0x00008b0000057ab9 */ /* 0x000fe20000000800 */
[----:B------:R-:W5:Y:S01]  /*6c970*/  LDL.LU R24, [R1+0x14c] ;  /* 0x00014c0001187983 */ /* 0x000f620000300800 */
[----:B0-----:R-:W-:-:S04]  /*6c980*/  LEA R4, P6, R3, R0, 0x1 ;  /* 0x0000000003047211 */ /* 0x001fc800078c08ff */
[----:B------:R-:W-:Y:S01]  /*6c990*/  LEA.HI.X.SX32 R5, R3, R2, 0x1, P6 ;  /* 0x0000000203057211 */ /* 0x000fe200030f0eff */
[----:B------:R-:W-:Y:S01]  /*6c9a0*/  IMAD R3, R20, 0x4, R12 ;  /* 0x0000000414037824 */ /* 0x000fe200078e020c */
[----:B-1----:R-:W-:-:S03]  /*6c9b0*/  LEA R8, P6, R12, R0, 0x1 ;  /* 0x000000000c087211 */ /* 0x002fc600078c08ff */
[----:B------:R0:W-:Y:S01]  /*6c9c0*/  @P2 STG.E.U16 desc[UR10][R4.64], R6 ;  /* 0x0000000604002986 */ /* 0x0001e2000c10150a */
[----:B------:R-:W-:Y:S01]  /*6c9d0*/  LEA.HI.X.SX32 R9, R12, R2, 0x1, P6 ;  /* 0x000000020c097211 */ /* 0x000fe200030f0eff */
[----:B------:R-:W-:Y:S01]  /*6c9e0*/  IMAD R12, R20, 0x4, R3 ;  /* 0x00000004140c7824 */ /* 0x000fe200078e0203 */
[----:B0-----:R-:W-:-:S04]  /*6c9f0*/  LEA R4, P6, R3, R0, 0x1 ;  /* 0x0000000003047211 */ /* 0x001fc800078c08ff */
[----:B------:R-:W-:Y:S01]  /*6ca00*/  LEA.HI.X.SX32 R5, R3, R2, 0x1, P6 ;  /* 0x0000000203057211 */ /* 0x000fe200030f0eff */
[----:B------:R-:W-:Y:S01]  /*6ca10*/  IMAD R3, R20, 0x4, R12 ;  /* 0x0000000414037824 */ /* 0x000fe200078e020c */
[----:B----4-:R0:W-:Y:S01]  /*6ca20*/  @P3 STG.E.U16 desc[UR10][R8.64], R25 ;  /* 0x0000001908003986 */ /* 0x0101e2000c10150a */
[----:B------:R-:W-:-:S03]  /*6ca30*/  ISETP.LT.AND P2, PT, R13, UR5, !P0 ;  /* 0x000000050d007c0c */ /* 0x000fc6000c741270 */
[----:B------:R1:W-:Y:S01]  /*6ca40*/  @P4 STG.E.U16 desc[UR10][R4.64], R10 ;  /* 0x0000000a04004986 */ /* 0x0003e2000c10150a */
[----:B------:R-:W-:-:S03]  /*6ca50*/  ULDC UR5, c[0x0][0x22c] ;  /* 0x00008b0000057ab9 */ /* 0x000fc60000000800 */
[----:B------:R-:W4:Y:S01]  /*6ca60*/  LDL.LU R13, [R1+0x150] ;  /* 0x00015000010d7983 */ /* 0x000f220000300800 */
[----:B0-----:R-:W-:-:S04]  /*6ca70*/  LEA R8, P6, R12, R0, 0x1 ;  /* 0x000000000c087211 */ /* 0x001fc800078c08ff */
[----:B------:R-:W-:Y:S01]  /*6ca80*/  LEA.HI.X.SX32 R9, R12, R2, 0x1, P6 ;  /* 0x000000020c097211 */ /* 0x000fe200030f0eff */
[----:B------:R-:W-:Y:S01]  /*6ca90*/  IMAD R12, R20, 0x4, R3 ;  /* 0x00000004140c7824 */ /* 0x000fe200078e0203 */
[C---:B-1----:R-:W-:Y:S02]  /*6caa0*/  LEA R4, P6, R3.reuse, R0, 0x1 ;  /* 0x0000000003047211 */ /* 0x042fe400078c08ff */
[----:B------:R-:W-:Y:S01]  /*6cab0*/  ISETP.LT.AND P3, PT, R16, UR5, !P0 ;  /* 0x0000000510007c0c */ /* 0x000fe2000c761270 */
[----:B------:R-:W-:Y:S01]  /*6cac0*/  ULDC UR5, c[0x0][0x22c] ;  /* 0x00008b0000057ab9 */ /* 0x000fe20000000800 */
[----:B------:R-:W-:Y:S01]  /*6cad0*/  LEA.HI.X.SX32 R5, R3, R2, 0x1, P6 ;  /* 0x0000000203057211 */ /* 0x000fe200030f0eff */
[----:B------:R-:W4:Y:S01]  /*6cae0*/  LDL.LU R16, [R1+0x154] ;  /* 0x0001540001107983 */ /* 0x000f220000300800 */
[----:B------:R-:W-:Y:S01]  /*6caf0*/  IMAD R3, R20, 0x4, R12 ;  /* 0x0000000414037824 */ /* 0x000fe200078e020c */
[----:B--2---:R-:W-:Y:S01]  /*6cb00*/  ISETP.LT.AND P4, PT, R27, UR5, !P0 ;  /* 0x000000051b007c0c */ /* 0x004fe2000c781270 */
[----:B------:R-:W-:Y:S01]  /*6cb10*/  ULDC UR5, c[0x0][0x22c] ;  /* 0x00008b0000057ab9 */ /* 0x000fe20000000800 */
[----:B---3--:R0:W-:Y:S04]  /*6cb20*/  @P5 STG.E.U16 desc[UR10][R8.64], R28 ;  /* 0x0000001c08005986 */ /* 0x0081e8000c10150a */
[----:B------:R-:W2:Y:S04]  /*6cb30*/  LDL.LU R27, [R1+0x158] ;  /* 0x00015800011b7983 */ /* 0x000ea80000300800 */
[----:B------:R1:W-:Y:S01]  /*6cb40*/  @P2 STG.E.U16 desc[UR10][R4.64], R14 ;  /* 0x0000000e04002986 */ /* 0x0003e2000c10150a */
[----:B0-----:R-:W-:-:S04]  /*6cb50*/  LEA R8, P6, R12, R0, 0x1 ;  /* 0x000000000c087211 */ /* 0x001fc800078c08ff */
[----:B------:R-:W-:Y:S02]  /*6cb60*/  LEA.HI.X.SX32 R9, R12, R2, 0x1, P6 ;  /* 0x000000020c097211 */ /* 0x000fe400030f0eff */
[C---:B-1----:R-:W-:Y:S02]  /*6cb70*/  LEA R4, P6, R3.reuse, R0, 0x1 ;  /* 0x0000000003047211 */ /* 0x042fe400078c08ff */
[----:B-----5:R-:W-:Y:S01]  /*6cb80*/  ISETP.LT.AND P5, PT, R26, UR5, !P0 ;  /* 0x000000051a007c0c */ /* 0x020fe2000c7a1270 */
[----:B------:R-:W-:Y:S01]  /*6cb90*/  ULDC UR5, c[0x0][0x22c] ;  /* 0x00008b0000057ab9 */ /* 0x000fe20000000800 */
[----:B------:R-:W-:Y:S01]  /*6cba0*/  LEA.HI.X.SX32 R5, R3, R2, 0x1, P6 ;  /* 0x0000000203057211 */ /* 0x000fe200030f0eff */
[----:B------:R-:W3:Y:S01]  /*6cbb0*/  LDL.LU R26, [R1+0x160] ;  /* 0x00016000011a7983 */ /* 0x000ee20000300800 */
[----:B------:R-:W-:Y:S01]  /*6cbc0*/  ISETP.LT.AND P2, PT, R24, UR5, !P0 ;  /* 0x0000000518007c0c */ /* 0x000fe2000c741270 */
[----:B------:R-:W-:Y:S01]  /*6cbd0*/  IMAD R12, R20, 0x4, R3 ;  /* 0x00000004140c7824 */ /* 0x000fe200078e0203 */
[----:B------:R-:W-:Y:S01]  /*6cbe0*/  ULDC UR5, c[0x0][0x22c] ;  /* 0x00008b0000057ab9 */ /* 0x000fe20000000800 */
[----:B------:R-:W5:Y:S04]  /*6cbf0*/  LDL.LU R24, [R1+0x164] ;  /* 0x0001640001187983 */ /* 0x000f680000300800 */
[----:B------:R-:W-:Y:S04]  /*6cc00*/  @P3 STG.E.U16 desc[UR10][R8.64], R22 ;  /* 0x0000001608003986 */ /* 0x000fe8000c10150a */
[----:B------:R0:W-:Y:S02]  /*6cc10*/  @P4 STG.E.U16 desc[UR10][R4.64], R18 ;  /* 0x0000001204004986 */ /* 0x0001e4000c10150a */
[----:B0-----:R-:W-:-:S02]  /*6cc20*/  PRMT R5, R29, 0x7632, R5 ;  /* 0x000076321d057816 */ /* 0x001fc40000000005 */
[----:B------:R-:W5:Y:S01]  /*6cc30*/  LDL.LU R29, [R1+0x168] ;  /* 0x00016800011d7983 */ /* 0x000f620000300800 */
[----:B------:R-:W-:Y:S01]  /*6cc40*/  LEA R8, P6, R12, R0, 0x1 ;  /* 0x000000000c087211 */ /* 0x000fe200078c08ff */
[----:B------:R-:W-:-:S03]  /*6cc50*/  IMAD R3, R20, 0x4, R12 ;  /* 0x0000000414037824 */ /* 0x000fc600078e020c */
[----:B------:R-:W-:Y:S01]  /*6cc60*/  LEA.HI.X.SX32 R9, R12, R2, 0x1, P6 ;  /* 0x000000020c097211 */ /* 0x000fe200030f0eff */
[----:B------:R-:W-:Y:S01]  /*6cc70*/  IMAD R12, R20, 0x4, R3 ;  /* 0x00000004140c7824 */ /* 0x000fe200078e0203 */
[----:B------:R-:W-:-:S03]  /*6cc80*/  LEA R4, P6, R3, R0, 0x1 ;  /* 0x0000000003047211 */ /* 0x000fc600078c08ff */
[----:B------:R0:W-:Y:S01]  /*6cc90*/  @P5 STG.E.U16 desc[UR10][R8.64], R5 ;  /* 0x0000000508005986 */ /* 0x0001e2000c10150a */
[----:B------:R-:W-:Y:S02]  /*6cca0*/  PRMT R6, R6, 0x7632, R6 ;  /* 0x0000763206067816 */ /* 0x000fe40000000006 */
[----:B0-----:R-:W-:Y:S02]  /*6ccb0*/  LEA.HI.X.SX32 R5, R3, R2, 0x1, P6 ;  /* 0x0000000203057211 */ /* 0x001fe400030f0eff */
[----:B------:R-:W-:-:S04]  /*6ccc0*/  LEA R8, P6, R12, R0, 0x1 ;  /* 0x000000000c087211 */ /* 0x000fc800078c08ff */
[----:B------:R-:W-:Y:S01]  /*6ccd0*/  LEA.HI.X.SX32 R9, R12, R2, 0x1, P6 ;  /* 0x000000020c097211 */ /* 0x000fe200030f0eff */
[----:B------:R-:W-:Y:S01]  /*6cce0*/  IMAD R12, R20, 0x4, R12 ;  /* 0x00000004140c7824 */ /* 0x000fe200078e020c */
[----:B------:R-:W-:Y:S01]  /*6ccf0*/  PRMT R3, R25, 0x7632, R3 ;  /* 0x0000763219037816 */ /* 0x000fe20000000003 */
[----:B------:R0:W-:Y:S01]  /*6cd00*/  @P2 STG.E.U16 desc[UR10][R4.64], R6 ;  /* 0x0000000604002986 */ /* 0x0001e2000c10150a */
[----:B------:R-:W-:Y:S02]  /*6cd10*/  PRMT R10, R28, 0x7632, R10 ;  /* 0x000076321c0a7816 */ /* 0x000fe4000000000a */
[----:B0-----:R-:W-:-:S04]  /*6cd20*/  LEA R4, P6, R12, R0, 0x1 ;  /* 0x000000000c047211 */ /* 0x001fc800078c08ff */
[----:B------:R-:W-:Y:S02]  /*6cd30*/  LEA.HI.X.SX32 R5, R12, R2, 0x1, P6 ;  /* 0x000000020c057211 */ /* 0x000fe400030f0eff */
[----:B----4-:R-:W-:Y:S01]  /*6cd40*/  ISETP.LT.AND P3, PT, R13, UR5, !P0 ;  /* 0x000000050d007c0c */ /* 0x010fe2000c761270 */
[----:B------:R-:W-:Y:S02]  /*6cd50*/  ULDC UR5, c[0x0][0x22c] ;  /* 0x00008b0000057ab9 */ /* 0x000fe40000000800 */
[----:B------:R-:W-:Y:S01]  /*6cd60*/  ISETP.LT.AND P4, PT, R16, UR5, !P0 ;  /* 0x0000000510007c0c */ /* 0x000fe2000c781270 */
[----:B------:R-:W-:-:S09]  /*6cd70*/  ULDC UR5, c[0x0][0x22c] ;  /* 0x00008b0000057ab9 */ /* 0x000fd20000000800 */
[----:B------:R0:W-:Y:S01]  /*6cd80*/  @P3 STG.E.U16 desc[UR10][R8.64], R3 ;  /* 0x0000000308003986 */ /* 0x0001e2000c10150a */
[----:B--2---:R-:W-:Y:S01]  /*6cd90*/  ISETP.LT.AND P5, PT, R27, UR5, !P0 ;  /* 0x000000051b007c0c */ /* 0x004fe2000c7a1270 */
[----:B------:R-:W-:Y:S02]  /*6cda0*/  ULDC UR5, c[0x0][0x22c] ;  /* 0x00008b0000057ab9 */ /* 0x000fe40000000800 */
[----:B------:R-:W2:Y:S04]  /*6cdb0*/  LDL.LU R27, [R1+0x16c] ;  /* 0x00016c00011b7983 */ /* 0x000ea80000300800 */
[----:B------:R-:W4:Y:S01]  /*6cdc0*/  LDL.LU R25, [R1+0x170] ;  /* 0x0001700001197983 */ /* 0x000f220000300800 */
[--C-:B0-----:R-:W-:Y:S01]  /*6cdd0*/  IMAD R3, R20, 0x4, R12.reuse ;  /* 0x0000000414037824 */ /* 0x101fe200078e020c */
[----:B------:R-:W-:-:S02]  /*6cde0*/  PRMT R12, R10, 0x7632, R12 ;  /* 0x000076320a0c7816 */ /* 0x000fc4000000000c */
[----:B------:R-:W4:Y:S04]  /*6cdf0*/  LDL.LU R28, [R1+0x174] ;  /* 0x00017400011c7983 */ /* 0x000f280000300800 */
[----:B------:R0:W-:Y:S01]  /*6ce00*/  @P4 STG.E.U16 desc[UR10][R4.64], R12 ;  /* 0x0000000c04004986 */ /* 0x0001e2000c10150a */
[----:B---3--:R-:W-:Y:S01]  /*6ce10*/  ISETP.LT.AND P2, PT, R26, UR5, !P0 ;  /* 0x000000051a007c0c */ /* 0x008fe2000c741270 */
[----:B------:R-:W-:Y:S02]  /*6ce20*/  ULDC UR5, c[0x0][0x22c] ;  /* 0x00008b0000057ab9 */ /* 0x000fe40000000800 */
[----:B-----5:R-:W-:Y:S01]  /*6ce30*/  ISETP.LT.AND P3, PT, R24, UR5, !P0 ;  /* 0x0000000518007c0c */ /* 0x020fe2000c761270 */
[----:B------:R-:W-:Y:S02]  /*6ce40*/  ULDC UR5, c[0x0][0x22c] ;  /* 0x00008b0000057ab9 */ /* 0x000fe40000000800 */
[----:B------:R-:W-:Y:S01]  /*6ce50*/  ISETP.LT.AND P4, PT, R29, UR5, !P0 ;  /* 0x000000051d007c0c */ /* 0x000fe2000c781270 */
[----:B------:R-:W-:Y:S01]  /*6ce60*/  IMAD R6, R20, 0x4, R3 ;  /* 0x0000000414067824 */ /* 0x000fe200078e0203 */
[----:B------:R-:W3:Y:S01]  /*6ce70*/  LDL.LU R29, [R1+0x178] ;  /* 0x00017800011d7983 */ /* 0x000ee20000300800 */
[----:B------:R-:W-:Y:S01]  /*6ce80*/  LEA R8, P6, R3, R0, 0x1 ;  /* 0x0000000003087211 */ /* 0x000fe200078c08ff */
[----:B------:R-:W-:-:S02]  /*6ce90*/  ULDC UR5, c[0x0][0x22c] ;  /* 0x00008b0000057ab9 */ /* 0x000fc40000000800 */
[----:B------:R-:W5:Y:S01]  /*6cea0*/  LDL.LU R24, [R1+0xbc] ;  /* 0x0000bc0001187983 */ /* 0x000f620000300800 */
[----:B------:R-:W-:Y:S02]  /*6ceb0*/  LEA.HI.X.SX32 R9, R3, R2, 0x1, P6 ;  /* 0x0000000203097211 */ /* 0x000fe400030f0eff */
[----:B0-----:R-:W-:Y:S01]  /*6cec0*/  LEA R4, P6, R6, R0, 0x1 ;  /* 0x0000000006047211 */ /* 0x001fe200078c08ff */
[----:B------:R-:W-:Y:S01]  /*6ced0*/  IMAD R3, R20, 0x4, R6 ;  /* 0x0000000414037824 */ /* 0x000fe200078e0206 */
[----:B------:R-:W-:Y:S01]  /*6cee0*/  PRMT R14, R14, 0x7632, R14 ;  /* 0x000076320e0e7816 */ /* 0x000fe2000000000e */
[----:B------:R-:W5:Y:S01]  /*6cef0*/  LDL.LU R26, [R1+0x17c] ;  /* 0x00017c00011a7983 */ /* 0x000f620000300800 */
[----:B------:R-:W-:-:S03]  /*6cf00*/  LEA.HI.X.SX32 R5, R6, R2, 0x1, P6 ;  /* 0x0000000206057211 */ /* 0x000fc600030f0eff */
[----:B------:R0:W-:Y:S04]  /*6cf10*/  @P5 STG.E.U16 desc[UR10][R8.64], R10 ;  /* 0x0000000a08005986 */ /* 0x0001e8000c10150a */
[----:B------:R1:W-:Y:S01]  /*6cf20*/  @P2 STG.E.U16 desc[UR10][R4.64], R14 ;  /* 0x0000000e04002986 */ /* 0x0003e2000c10150a */
[----:B------:R-:W-:Y:S02]  /*6cf30*/  PRMT R22, R22, 0x7632, R22 ;  /* 0x0000763216167816 */ /* 0x000fe40000000016 */
[----:B0-----:R-:W-:Y:S01]  /*6cf40*/  LEA R8, P6, R3, R0, 0x1 ;  /* 0x0000000003087211 */ /* 0x001fe200078c08ff */
[----:B-1----:R-:W-:-:S03]  /*6cf50*/  IMAD R5, R20, 0x4, R3 ;  /* 0x0000000414057824 */ /* 0x002fc600078e0203 */
[----:B------:R-:W-:Y:S02]  /*6cf60*/  LEA.HI.X.SX32 R9, R3, R2, 0x1, P6 ;  /* 0x0000000203097211 */ /* 0x000fe400030f0eff */
[C---:B------:R-:W-:Y:S01]  /*6cf70*/  LEA R4, P6, R5.reuse, R0, 0x1 ;  /* 0x0000000005047211 */ /* 0x040fe200078c08ff */
[----:B------:R-:W-:Y:S01]  /*6cf80*/  IMAD R3, R20, 0x4, R5 ;  /* 0x0000000414037824 */ /* 0x000fe200078e0205 */
[----:B------:R-:W-:Y:S02]  /*6cf90*/  PRMT R18, R18, 0x7632, R18 ;  /* 0x0000763212127816 */ /* 0x000fe40000000012 */
[----:B------:R-:W-:Y:S01]  /*6cfa0*/  LEA.HI.X.SX32 R5, R5, R2, 0x1, P6 ;  /* 0x0000000205057211 */ /* 0x000fe200030f0eff */
[----:B------:R0:W-:Y:S04]  /*6cfb0*/  @P3 STG.E.U16 desc[UR10][R8.64], R22 ;  /* 0x0000001608003986 */ /* 0x0001e8000c10150a */
[----:B------:R1:W-:Y:S01]  /*6cfc0*/  @P4 STG.E.U16 desc[UR10][R4.64], R18 ;  /* 0x0000001204004986 */ /* 0x0003e2000c10150a */
[----:B--2---:R-:W-:Y:S01]  /*6cfd0*/  ISETP.LT.AND P5, PT, R27, UR5, !P0 ;  /* 0x000000051b007c0c */ /* 0x004fe2000c7a1270 */
[----:B------:R-:W-:-:S02]  /*6cfe0*/  ULDC UR5, c[0x0][0x22c] ;  /* 0x00008b0000057ab9 */ /* 0x000fc40000000800 */
[----:B----4-:R-:W-:Y:S01]  /*6cff0*/  ISETP.LT.AND P2, PT, R25, UR5, !P0 ;  /* 0x0000000519007c0c */ /* 0x010fe2000c741270 */
[----:B------:R-:W-:Y:S01]  /*6d000*/  ULDC UR5, c[0x0][0x22c] ;  /* 0x00008b0000057ab9 */ /* 0x000fe20000000800 */
[----:B------:R-:W2:Y:S04]  /*6d010*/  LDL.LU R25, [R1+0x180] ;  /* 0x0001800001197983 */ /* 0x000ea80000300800 */
[----:B------:R-:W4:Y:S01]  /*6d020*/  LDL.LU R13, [R1+0xac] ;  /* 0x0000ac00010d7983 */ /* 0x000f220000300800 */
[----:B------:R-:W-:Y:S01]  /*6d030*/  ISETP.LT.AND P3, PT, R28, UR5, !P0 ;  /* 0x000000051c007c0c */ /* 0x000fe2000c761270 */
[----:B------:R-:W-:Y:S02]  /*6d040*/  ULDC UR5, c[0x0][0x22c] ;  /* 0x00008b0000057ab9 */ /* 0x000fe40000000800 */
[----:B------:R-:W4:Y:S04]  /*6d050*/  LDL.LU R28, [R1+0x184] ;  /* 0x00018400011c7983 */ /* 0x000f280000300800 */
[----:B------:R-:W4:Y:S04]  /*6d060*/  LDL R27, [R1+0x1c] ;  /* 0x00001c00011b7983 */ /* 0x000f280000100800 */
[----:B------:R-:W4:Y:S01]  /*6d070*/  LDL.LU R21, [R1+0x188] ;  /* 0x0001880001157983 */ /* 0x000f220000300800 */
[----:B---3--:R-:W-:Y:S01]  /*6d080*/  ISETP.LT.AND P4, PT, R29, UR5, !P0 ;  /* 0x000000051d007c0c */ /* 0x008fe2000c781270 */
[----:B------:R-:W-:-:S02]  /*6d090*/  IMAD R6, R20, 0x4, R3 ;  /* 0x0000000414067824 */ /* 0x000fc400078e0203 */
[----:B------:R-:W3:Y:S01]  /*6d0a0*/  LDL.LU R29, [R1+0x18c] ;  /* 0x00018c00011d7983 */ /* 0x000ee20000300800 */
[C---:B0-----:R-:W-:Y:S01]  /*6d0b0*/  LEA R8, P6, R3.reuse, R0, 0x1 ;  /* 0x0000000003087211 */ /* 0x041fe200078c08ff */
[----:B------:R-:W-:Y:S02]  /*6d0c0*/  ULDC UR5, c[0x0][0x22c] ;  /* 0x00008b0000057ab9 */ /* 0x000fe40000000800 */
[----:B------:R-:W3:Y:S01]  /*6d0d0*/  LDL.LU R16, [R1+0x190] ;  /* 0x0001900001107983 */ /* 0x000ee20000300800 */
[----:B------:R-:W-:Y:S02]  /*6d0e0*/  LEA.HI.X.SX32 R9, R3, R2, 0x1, P6 ;  /* 0x0000000203097211 */ /* 0x000fe400030f0eff */
[----:B-1----:R-:W-:-:S03]  /*6d0f0*/  LEA R4, P6, R6, R0, 0x1 ;  /* 0x0000000006047211 */ /* 0x002fc600078c08ff */
[----:B-----5:R0:W-:Y:S01]  /*6d100*/  @P5 STG.E.U16 desc[UR10][R8.64], R24 ;  /* 0x0000001808005986 */ /* 0x0201e2000c10150a */
[----:B------:R-:W-:Y:S01]  /*6d110*/  LEA.HI.X.SX32 R5, R6, R2, 0x1, P6 ;  /* 0x0000000206057211 */ /* 0x000fe200030f0eff */
[----:B0-----:R-:W-:-:S04]  /*6d120*/  IMAD R9, R20, 0x4, R6 ;  /* 0x0000000414097824 */ /* 0x001fc800078e0206 */
[C---:B------:R-:W-:Y:S01]  /*6d130*/  IMAD R3, R20.reuse, 0x4, R9 ;  /* 0x0000000414037824 */ /* 0x040fe200078e0209 */
[C---:B------:R-:W-:Y:S01]  /*6d140*/  LEA R8, P6, R9.reuse, R0, 0x1 ;  /* 0x0000000009087211 */ /* 0x040fe200078c08ff */
[----:B------:R0:W-:Y:S03]  /*6d150*/  @P2 STG.E.U16 desc[UR10][R4.64], R7 ;  /* 0x0000000704002986 */ /* 0x0001e6000c10150a */
[----:B------:R-:W-:Y:S01]  /*6d160*/  LEA.HI.X.SX32 R9, R9, R2, 0x1, P6 ;  /* 0x0000000209097211 */ /* 0x000fe200030f0eff */
[----:B------:R-:W-:Y:S01]  /*6d170*/  IMAD R6, R20, 0x4, R3 ;  /* 0x0000000414067824 */ /* 0x000fe200078e0203 */
[----:B------:R-:W-:Y:S01]  /*6d180*/  ISETP.LT.AND P5, PT, R26, UR5, !P0 ;  /* 0x000000051a007c0c */ /* 0x000fe2000c7a1270 */
[----:B------:R-:W-:Y:S01]  /*6d190*/  ULDC UR5, c[0x0][0x22c] ;  /* 0x00008b0000057ab9 */ /* 0x000fe20000000800 */
[----:B------:R-:W5:Y:S01]  /*6d1a0*/  LDL.LU R26, [R1+0x194] ;  /* 0x00019400011a7983 */ /* 0x000f620000300800 */
[----:B0-----:R-:W-:-:S04]  /*6d1b0*/  LEA R4, P6, R3, R0, 0x1 ;  /* 0x0000000003047211 */ /* 0x001fc800078c08ff */
[----:B------:R-:W-:Y:S01]  /*6d1c0*/  LEA.HI.X.SX32 R5, R3, R2, 0x1, P6 ;  /* 0x0000000203057211 */ /* 0x000fe200030f0eff */
[----:B------:R-:W-:Y:S01]  /*6d1d0*/  IMAD R3, R20, 0x4, R6 ;  /* 0x0000000414037824 */ /* 0x000fe200078e0206 */
[----:B--2---:R-:W-:Y:S01]  /*6d1e0*/  ISETP.LT.AND P2, PT, R25, UR5, !P0 ;  /* 0x0000000519007c0c */ /* 0x004fe2000c741270 */
[----:B------:R-:W-:Y:S01]  /*6d1f0*/  ULDC UR5, c[0x0][0x22c] ;  /* 0x00008b0000057ab9 */ /* 0x000fe20000000800 */
[----:B------:R-:W2:Y:S04]  /*6d200*/  LDL.LU R25, [R1+0x198] ;  /* 0x0001980001197983 */ /* 0x000ea80000300800 */
[----:B----4-:R0:W-:Y:S04]  /*6d210*/  @P3 STG.E.U16 desc[UR10][R8.64], R13 ;  /* 0x0000000d08003986 */ /* 0x0101e8000c10150a */
[----:B------:R1:W-:Y:S01]  /*6d220*/  @P4 STG.E.U16 desc[UR10][R4.64], R11 ;  /* 0x0000000b04004986 */ /* 0x0003e2000c10150a */
[----:B0-----:R-:W-:-:S02]  /*6d230*/  LEA R8, P3, R6, R0, 0x1 ;  /* 0x0000000006087211 */ /* 0x001fc400078608ff */
[C---:B-1----:R-:W-:Y:S02]  /*6d240*/  LEA R4, P4, R3.reuse, R0, 0x1 ;  /* 0x0000000003047211 */ /* 0x042fe400078808ff */
[-C--:B------:R-:W-:Y:S02]  /*6d250*/  LEA.HI.X.SX32 R9, R6, R2.reuse, 0x1, P3 ;  /* 0x0000000206097211 */ /* 0x080fe400018f0eff */
[----:B------:R-:W-:Y:S02]  /*6d260*/  ISETP.LT.AND P3, PT, R28, UR5, !P0 ;  /* 0x000000051c007c0c */ /* 0x000fe4000c761270 */
[----:B------:R-:W-:Y:S01]  /*6d270*/  LEA.HI.X.SX32 R5, R3, R2, 0x1, P4 ;  /* 0x0000000203057211 */ /* 0x000fe200020f0eff */
[----:B------:R-:W4:Y:S01]  /*6d280*/  LDL.LU R28, [R1+0x19c] ;  /* 0x00019c00011c7983 */ /* 0x000f220000300800 */
[----:B------:R-:W-:Y:S01]  /*6d290*/  IMAD R6, R20, 0x4, R3 ;  /* 0x0000000414067824 */ /* 0x000fe200078e0203 */
[----:B------:R-:W-:Y:S01]  /*6d2a0*/  ULDC UR5, c[0x0][0x22c] ;  /* 0x00008b0000057ab9 */ /* 0x000fe20000000800 */
[----:B---3--:R-:W-:-:S02]  /*6d2b0*/  ISETP.LT.AND P4, PT, R29, UR6, !P0 ;  /* 0x000000061d007c0c */ /* 0x008fc4000c781270 */
[----:B------:R-:W3:Y:S04]  /*6d2c0*/  LDL.LU R29, [R1+0x1a0] ;  /* 0x0001a000011d7983 */ /* 0x000ee80000300800 */
[----:B------:R0:W-:Y:S01]  /*6d2d0*/  @P5 STG.E.U16 desc[UR10][R8.64], R27 ;  /* 0x0000001b08005986 */ /* 0x0001e2000c10150a */
[----:B------:R-:W-:Y:S01]  /*6d2e0*/  ISETP.LT.AND P5, PT, R21, UR5, !P0 ;  /* 0x0000000515007c0c */ /* 0x000fe2000c7a1270 */
[----:B------:R-:W-:Y:S01]  /*6d2f0*/  ULDC UR5, c[0x0][0x22c] ;  /* 0x00008b0000057ab9 */ /* 0x000fe20000000800 */
[----:B0-----:R-:W-:-:S04]  /*6d300*/  LEA R8, P6, R6, R0, 0x1 ;  /* 0x0000000006087211 */ /* 0x001fc800078c08ff */
[----:B------:R-:W-:Y:S01]  /*6d310*/  LEA.HI.X.SX32 R9, R6, R2, 0x1, P6 ;  /* 0x0000000206097211 */ /* 0x000fe200030f0eff */
[C---:B------:R-:W-:Y:S01]  /*6d320*/  IMAD R6, R20.reuse, 0x4, R6 ;  /* 0x0000000414067824 */ /* 0x040fe200078e0206 */
[----:B------:R0:W-:Y:S03]  /*6d330*/  @P2 STG.E.U16 desc[UR10][R4.64], R15 ;  /* 0x0000000f04002986 */ /* 0x0001e6000c10150a */
[----:B------:R-:W-:Y:S01]  /*6d340*/  IMAD R3, R20, 0x4, R6 ;  /* 0x0000000414037824 */ /* 0x000fe200078e0206 */
[----:B------:R1:W-:Y:S01]  /*6d350*/  @P3 STG.E.U16 desc[UR10][R8.64], R23 ;  /* 0x0000001708003986 */ /* 0x0003e2000c10150a */
[----:B------:R-:W-:Y:S01]  /*6d360*/  ISETP.LT.AND P2, PT, R16, UR5, !P0 ;  /* 0x0000000510007c0c */ /* 0x000fe2000c741270 */
[----:B------:R-:W-:Y:S01]  /*6d370*/  ULDC UR5, c[0x0][0x22c] ;  /* 0x00008b0000057ab9 */ /* 0x000fe20000000800 */
[----:B------:R-:W-:Y:S01]  /*6d380*/  PRMT R7, R24, 0x7632, R7 ;  /* 0x0000763218077816 */ /* 0x000fe20000000007 */
[----:B------:R-:W3:Y:S01]  /*6d390*/  LDL.LU R16, [R1+0x1a4] ;  /* 0x0001a40001107983 */ /* 0x000ee20000300800 */
[----:B0-----:R-:W-:-:S04]  /*6d3a0*/  LEA R4, P6, R6, R0, 0x1 ;  /* 0x0000000006047211 */ /* 0x001fc800078c08ff */
[----:B------:R-:W-:Y:S01]  /*6d3b0*/  LEA.HI.X.SX32 R5, R6, R2, 0x1, P6 ;  /* 0x0000000206057211 */ /* 0x000fe200030f0eff */
[----:B------:R-:W-:Y:S01]  /*6d3c0*/  IMAD R6, R20, 0x4, R3 ;  /* 0x0000000414067824 */ /* 0x000fe200078e0203 */
[----:B-1----:R-:W-:-:S03]  /*6d3d0*/  LEA R8, P6, R3, R0, 0x1 ;  /* 0x0000000003087211 */ /* 0x002fc600078c08ff */
[----:B------:R0:W-:Y:S01]  /*6d3e0*/  @P5 STG.E.U16 desc[UR10][R4.64], R19 ;  /* 0x0000001304005986 */ /* 0x0001e2000c10150a */
[----:B------:R-:W-:Y:S02]  /*6d3f0*/  LEA.HI.X.SX32 R9, R3, R2, 0x1, P6 ;  /* 0x0000000203097211 */ /* 0x000fe400030f0eff */
[----:B-----5:R-:W-:Y:S01]  /*6d400*/  ISETP.LT.AND P3, PT, R26, UR5, !P0 ;  /* 0x000000051a007c0c */ /* 0x020fe2000c761270 */
[----:B------:R-:W-:Y:S01]  /*6d410*/  ULDC UR5, c[0x0][0x22c] ;  /* 0x00008b0000057ab9 */ /* 0x000fe20000000800 */
[----:B------:R-:W5:Y:S04]  /*6d420*/  LDL.LU R26, [R1+0x1a8] ;  /* 0x0001a800011a7983 */ /* 0x000f680000300800 */
[----:B------:R1:W-:Y:S01]  /*6d430*/  @P4 STG.E.U16 desc[UR10][R8.64], R7 ;  /* 0x0000000708004986 */ /* 0x0003e2000c10150a */
[----:B0-----:R-:W-:-:S03]  /*6d440*/  LEA R4, P6, R6, R0, 0x1 ;  /* 0x0000000006047211 */ /* 0x001fc600078c08ff */
[----:B------:R-:W5:Y:S01]  /*6d450*/  LDL.LU R24, [R1+0x1ac] ;  /* 0x0001ac0001187983 */ /* 0x000f620000300800 */
[----:B------:R-:W-:Y:S02]  /*6d460*/  LEA.HI.X.SX32 R5, R6, R2, 0x1, P6 ;  /* 0x0000000206057211 */ /* 0x000fe400030f0eff */
[----:B-1----:R-:W-:-:S05]  /*6d470*/  PRMT R7, R7, 0x7632, R7 ;  /* 0x0000763207077816 */ /* 0x002fca0000000007 */
[----:B------:R0:W-:Y:S01]  /*6d480*/  @P2 STG.E.U16 desc[UR10][R4.64], R7 ;  /* 0x0000000704002986 */ /* 0x0001e2000c10150a */
[----:B--2---:R-:W-:Y:S01]  /*6d490*/  ISETP.LT.AND P5, PT, R25, UR5, !P0 ;  /* 0x0000000519007c0c */ /* 0x004fe2000c7a1270 */
[----:B------:R-:W-:Y:S02]  /*6d4a0*/  ULDC UR5, c[0x0][0x22c] ;  /* 0x00008b0000057ab9 */ /* 0x000fe40000000800 */
[----:B------:R-:W2:Y:S01]  /*6d4b0*/  LDL.LU R25, [R1+0x1b0] ;  /* 0x0001b00001197983 */ /* 0x000ea20000300800 */
[----:B----4-:R-:W-:Y:S01]  /*6d4c0*/  ISETP.LT.AND P4, PT, R28, UR5, !P0 ;  /* 0x000000051c007c0c */ /* 0x010fe2000c781270 */
[----:B------:R-:W-:Y:S02]  /*6d4d0*/  ULDC UR5, c[0x0][0x22c] ;  /* 0x00008b0000057ab9 */ /* 0x000fe40000000800 */
[----:B------:R-:W4:Y:S01]  /*6d4e0*/  LDL.LU R28, [R1+0x1b4] ;  /* 0x0001b400011c7983 */ /* 0x000f220000300800 */
[----:B---3--:R-:W-:Y:S01]  /*6d4f0*/  ISETP.LT.AND P2, PT, R29, UR5, !P0 ;  /* 0x000000051d007c0c */ /* 0x008fe2000c741270 */
[----:B------:R-:W-:-:S02]  /*6d500*/  IMAD R3, R20, 0x4, R6 ;  /* 0x0000000414037824 */ /* 0x000fc400078e0206 */
[----:B------:R-:W3:Y:S01]  /*6d510*/  LDL.LU R29, [R1+0xc0] ;  /* 0x0000c000011d7983 */ /* 0x000ee20000300800 */
[----:B------:R-:W-:Y:S01]  /*6d520*/  PRMT R11, R11, 0x7632, R11 ;  /* 0x000076320b0b7816 */ /* 0x000fe2000000000b */
[----:B------:R-:W-:Y:S02]  /*6d530*/  ULDC UR5, c[0x0][0x22c] ;  /* 0x00008b0000057ab9 */ /* 0x000fe40000000800 */
[----:B------:R-:W2:Y:S01]  /*6d540*/  LDL.LU R21, [R1+0x1b8] ;  /* 0x0001b80001157983 */ /* 0x000ea20000300800 */
[----:B------:R-:W-:Y:S01]  /*6d550*/  IMAD R8, R20, 0x4, R3 ;  /* 0x0000000414087824 */ /* 0x000fe200078e0203 */
[----:B------:R-:W-:-:S04]  /*6d560*/  LEA R6, P6, R3, R0, 0x1 ;  /* 0x0000000003067211 */ /* 0x000fc800078c08ff */
[----:B0-----:R-:W-:Y:S02]  /*6d570*/  LEA.HI.X.SX32 R7, R3, R2, 0x1, P6 ;  /* 0x0000000203077211 */ /* 0x001fe400030f0eff */
[C---:B------:R-:W-:Y:S02]  /*6d580*/  LEA R4, P6, R8.reuse, R0, 0x1 ;  /* 0x0000000008047211 */ /* 0x040fe400078c08ff */
[----:B------:R-:W-:Y:S02]  /*6d590*/  PRMT R3, R13, 0x7632, R3 ;  /* 0x000076320d037816 */ /* 0x000fe40000000003 */
[----:B------:R-:W-:Y:S01]  /*6d5a0*/  LEA.HI.X.SX32 R5, R8, R2, 0x1, P6 ;  /* 0x0000000208057211 */ /* 0x000fe200030f0eff */
[C---:B------:R-:W-:Y:S02]  /*6d5b0*/  IMAD R8, R20.reuse, 0x4, R8 ;  /* 0x0000000414087824 */ /* 0x040fe400078e0208 */
[----:B------:R0:W-:Y:S04]  /*6d5c0*/  @P3 STG.E.U16 desc[UR10][R6.64], R3 ;  /* 0x0000000306003986 */ /* 0x0001e8000c10150a */
[----:B------:R1:W-:Y:S01]  /*6d5d0*/  @P5 STG.E.U16 desc[UR10][R4.64], R11 ;  /* 0x0000000b04005986 */ /* 0x0003e2000c10150a */
[----:B0-----:R-:W-:Y:S01]  /*6d5e0*/  IMAD R7, R20, 0x4, R8 ;  /* 0x0000000414077824 */ /* 0x001fe200078e0208 */
[----:B-1----:R-:W-:-:S04]  /*6d5f0*/  LEA R4, P6, R8, R0, 0x1 ;  /* 0x0000000008047211 */ /* 0x002fc800078c08ff */
[----:B------:R-:W-:Y:S02]  /*6d600*/  LEA.HI.X.SX32 R5, R8, R2, 0x1, P6 ;  /* 0x0000000208057211 */ /* 0x000fe400030f0eff */
[----:B------:R-:W-:Y:S01]  /*6d610*/  LEA R6, P6, R7, R0, 0x1 ;  /* 0x0000000007067211 */ /* 0x000fe200078c08ff */
[----:B------:R-:W-:Y:S01]  /*6d620*/  IMAD R3, R20, 0x4, R7 ;  /* 0x0000000414037824 */ /* 0x000fe200078e0207 */
[----:B------:R-:W-:Y:S02]  /*6d630*/  PRMT R9, R27, 0x7632, R9 ;  /* 0x000076321b097816 */ /* 0x000fe40000000009 */
[----:B------:R-:W-:Y:S02]  /*6d640*/  PRMT R15, R15, 0x7632, R15 ;  /* 0x000076320f0f7816 */ /* 0x000fe4000000000f */
[----:B------:R-:W-:Y:S01]  /*6d650*/  LEA.HI.X.SX32 R7, R7, R2, 0x1, P6 ;  /* 0x0000000207077211 */ /* 0x000fe200030f0eff */
[----:B------:R0:W-:Y:S04]  /*6d660*/  @P4 STG.E.U16 desc[UR10][R4.64], R9 ;  /* 0x0000000904004986 */ /* 0x0001e8000c10150a */
[----:B------:R-:W-:Y:S01]  /*6d670*/  @P2 STG.E.U16 desc[UR10][R6.64], R15 ;  /* 0x0000000f06002986 */ /* 0x000fe2000c10150a */
[----:B------:R-:W-:Y:S01]  /*6d680*/  ISETP.LT.AND P3, PT, R16, UR5, !P0 ;  /* 0x0000000510007c0c */ /* 0x000fe2000c761270 */
[----:B------:R-:W-:Y:S01]  /*6d690*/  ULDC UR5, c[0x0][0x22c] ;  /* 0x00008b0000057ab9 */ /* 0x000fe20000000800 */
[----:B------:R-:W-:-:S02]  /*6d6a0*/  LEA R8, P4, R3, R0, 0x1 ;  /* 0x0000000003087211 */ /* 0x000fc400078808ff */
[----:B------:R-:W-:Y:S02]  /*6d6b0*/  PRMT R23, R23, 0x7632, R23 ;  /* 0x0000763217177816 */ /* 0x000fe40000000017 */
[----:B0-----:R-:W-:-:S07]  /*6d6c0*/  LEA.HI.X.SX32 R9, R3, R2, 0x1, P4 ;  /* 0x0000000203097211 */ /* 0x001fce00020f0eff */
[----:B------:R-:W-:Y:S01]  /*6d6d0*/  @P3 STG.E.U16 desc[UR10][R8.64], R23 ;  /* 0x0000001708003986 */ /* 0x000fe2000c10150a */
[----:B-----5:R-:W-:Y:S01]  /*6d6e0*/  ISETP.LT.AND P5, PT, R26, UR5, !P0 ;  /* 0x000000051a007c0c */ /* 0x020fe2000c7a1270 */
[----:B------:R-:W-:Y:S02]  /*6d6f0*/  ULDC UR5, c[0x0][0x22c] ;  /* 0x00008b0000057ab9 */ /* 0x000fe40000000800 */
[----:B------:R-:W-:Y:S01]  /*6d700*/  ISETP.LT.AND P6, PT, R24, UR5, !P0 ;  /* 0x0000000518007c0c */ /* 0x000fe2000c7c1270 */
[----:B------:R-:W-:Y:S01]  /*6d710*/  ULDC UR5, c[0x0][0x22c] ;  /* 0x00008b0000057ab9 */ /* 0x000fe20000000800 */
[----:B------:R-:W-:-:S04]  /*6d720*/  IMAD R3, R20, 0x4, R3 ;  /* 0x0000000414037824 */ /* 0x000fc800078e0203 */
[----:B------:R-:W-:Y:S01]  /*6d730*/  IMAD R18, R20, 0x4, R3 ;  /* 0x0000000414127824 */ /* 0x000fe200078e0203 */
[----:B------:R-:W-:Y:S02]  /*6d740*/  LEA R16, P3, R3, R0, 0x1 ;  /* 0x0000000003107211 */ /* 0x000fe400078608ff */
[----:B------:R-:W-:Y:S02]  /*6d750*/  PRMT R19, R19, 0x7632, R19 ;  /* 0x0000763213137816 */ /* 0x000fe40000000013 */
[----:B------:R-:W-:-:S05]  /*6d760*/  LEA.HI.X.SX32 R17, R3, R2, 0x1, P3 ;  /* 0x0000000203117211 */ /* 0x000fca00018f0eff */
[----:B------:R-:W-:Y:S04]  /*6d770*/  @P5 STG.E.U16 desc[UR10][R16.64], R19 ;  /* 0x0000001310005986 */ /* 0x000fe8000c10150a */
[----:B---3--:R-:W0:Y:S04]  /*6d780*/  LDS.128 R4, [R29+UR4] ;  /* 0x000000041d047984 */ /* 0x008e280008000c00 */
[----:B------:R-:W-:Y:S04]  /*6d790*/  LDS.128 R8, [R29+UR4+0x400] ;  /* 0x000400041d087984 */ /* 0x000fe80008000c00 */
[----:B--2---:R-:W-:Y:S04]  /*6d7a0*/  LDS.128 R12, [R21+UR4+0x800] ;  /* 0x00080004150c7984 */ /* 0x004fe80008000c00 */
[----:B0-----:R-:W-:Y:S04]  /*6d7b0*/  STL.64 [R1+0x40], R4 ;  /* 0x0000400401007387 */ /* 0x001fe80000100a00 */
[----:B------:R-:W-:Y:S04]  /*6d7c0*/  STL.64 [R1+0x48], R6 ;  /* 0x0000480601007387 */ /* 0x000fe80000100a00 */
[----:B------:R-:W0:Y:S01]  /*6d7d0*/  LDS.128 R4, [R21+UR4] ;  /* 0x0000000415047984 */ /* 0x000e220008000c00 */
[----:B------:R-:W-:Y:S01]  /*6d7e0*/  ISETP.LT.AND P2, PT, R25, UR5, !P0 ;  /* 0x0000000519007c0c */ /* 0x000fe2000c741270 */
[----:B------:R-:W-:-:S02]  /*6d7f0*/  ULDC UR5, c[0x0][0x22c] ;  /* 0x00008b0000057ab9 */ /* 0x000fc40000000800 */
[----:B------:R-:W-:Y:S04]  /*6d800*/  LDS.128 R24, [R29+UR4+0x800] ;  /* 0x000800041d187984 */ /* 0x000fe80008000c00 */
[----:B0-----:R-:W-:Y:S04]  /*6d810*/  STL.64 [R1+0x1920], R4 ;  /* 0x0019200401007387 */ /* 0x001fe80000100a00 */
[----:B------:R0:W-:Y:S04]  /*6d820*/  STL.64 [R1+0x18d8], R6 ;  /* 0x0018d80601007387 */ /* 0x0001e80000100a00 */
[----:B0-----:R-:W2:Y:S04]  /*6d830*/  LDL.LU R6, [R1+0x1bc] ;  /* 0x0001bc0001067983 */ /* 0x001ea80000300800 */
[----:B------:R-:W-:Y:S04]  /*6d840*/  STL.64 [R1], R8 ;  /* 0x0000000801007387 */ /* 0x000fe80000100a00 */
[----:B------:R-:W-:Y:S04]  /*6d850*/  STL.64 [R1+0x8], R10 ;  /* 0x0000080a01007387 */ /* 0x000fe80000100a00 */
[----:B------:R-:W0:Y:S01]  /*6d860*/  LDS.128 R8, [R21+UR4+0x400] ;  /* 0x0004000415087984 */ /* 0x000e220008000c00 */
[----:B------:R-:W-:-:S04]  /*6d870*/  LEA R4, P3, R18, R0, 0x1 ;  /* 0x0000000012047211 */ /* 0x000fc800078608ff */
[----:B------:R-:W-:Y:S01]  /*6d880*/  LEA.HI.X.SX32 R5, R18, R2, 0x1, P3 ;  /* 0x0000000212057211 */ /* 0x000fe200018f0eff */
[----:B0-----:R0:W-:Y:S04]  /*6d890*/  STL [R1+0x1928], R10 ;  /* 0x0019280a01007387 */ /* 0x0011e80000100800 */
[----:B0-----:R-:W3:Y:S04]  /*6d8a0*/  LDL.LU R10, [R1+0x1c0] ;  /* 0x0001c000010a7983 */ /* 0x001ee80000300800 */
[----:B------:R-:W-:Y:S04]  /*6d8b0*/  STL.64 [R1+0x1910], R8 ;  /* 0x0019100801007387 */ /* 0x000fe80000100a00 */
[----:B------:R0:W-:Y:S04]  /*6d8c0*/  STL [R1+0x18e0], R11 ;  /* 0x0018e00b01007387 */ /* 0x0001e80000100800 */
[----:B0-----:R-:W5:Y:S04]  /*6d8d0*/  LDL.LU R11, [R1+0x40] ;  /* 0x00004000010b7983 */ /* 0x001f680000300800 */
[----:B------:R-:W-:Y:S04]  /*6d8e0*/  STL.64 [R1+0x1918], R24 ;  /* 0x0019181801007387 */ /* 0x000fe80000100a00 */
[----:B------:R0:W-:Y:S02]  /*6d8f0*/  STL.64 [R1+0x18e8], R26 ;  /* 0x0018e81a01007387 */ /* 0x0001e40000100a00 */
[----:B0-----:R-:W0:Y:S02]  /*6d900*/  LDC R26, c[0x0][0x248] ;  /* 0x00009200ff1a7b82 */ /* 0x001e240000000800 */
[----:B0-----:R-:W-:-:S02]  /*6d910*/  IMAD R20, R26, 0x4, R18 ;  /* 0x000000041a147824 */ /* 0x001fc400078e0212 */
[----:B------:R-:W0:Y:S02]  /*6d920*/  LDS.128 R16, [R29+UR4+0xc00] ;  /* 0x000c00041d107984 */ /* 0x000e240008000c00 */
[----:B------:R-:W-:Y:S01]  /*6d930*/  IMAD R3, R26, 0x4, R20 ;  /* 0x000000041a037824 */ /* 0x000fe200078e0214 */
[----:B----4-:R-:W-:Y:S01]  /*6d940*/  ISETP.LT.AND P4, PT, R28, UR5, !P0 ;  /* 0x000000051c007c0c */ /* 0x010fe2000c781270 */
[----:B------:R1:W-:Y:S01]  /*6d950*/  STL.64 [R1+0x18f0], R14 ;  /* 0x0018f00e01007387 */ /* 0x0003e20000100a00 */
[-C--:B------:R-:W-:Y:S01]  /*6d960*/  LEA R24, P3, R20, R0.reuse, 0x1 ;  /* 0x0000000014187211 */ /* 0x080fe200078608ff */
[----:B------:R-:W-:Y:S01]  /*6d970*/  IMAD R28, R26, 0x4, R3 ;  /* 0x000000041a1c7824 */ /* 0x000fe200078e0203 */
[----:B------:R-:W-:Y:S01]  /*6d980*/  LEA R8, P5, R3, R0, 0x1 ;  /* 0x0000000003087211 */ /* 0x000fe200078a08ff */
[----:B------:R-:W-:-:S03]  /*6d990*/  ULDC UR5, c[0x0][0x22c] ;  /* 0x00008b0000057ab9 */ /* 0x000fc60000000800 */
[----:B------:R-:W-:Y:S02]  /*6d9a0*/  LEA.HI.X.SX32 R9, R3, R2, 0x1, P5 ;  /* 0x0000000203097211 */ /* 0x000fe400028f0eff */
[----:B------:R-:W-:Y:S01]  /*6d9b0*/  LEA R22, P5, R28, R0, 0x1 ;  /* 0x000000001c167211 */ /* 0x000fe200078a08ff */
[----:B-1----:R-:W4:Y:S04]  /*6d9c0*/  LDL.LU R14, [R1+0x1c4] ;  /* 0x0001c400010e7983 */ /* 0x002f280000300800 */
[----:B------:R-:W4:Y:S01]  /*6d9d0*/  LDL.LU R15, [R1+0x1cc] ;  /* 0x0001cc00010f7983 */ /* 0x000f220000300800 */
[----:B------:R-:W-:-:S03]  /*6d9e0*/  LEA.HI.X.SX32 R25, R20, R2, 0x1, P3 ;  /* 0x0000000214197211 */ /* 0x000fc600018f0eff */
[----:B0-----:R-:W-:Y:S04]  /*6d9f0*/  STL.64 [R1+0x1908], R16 ;  /* 0x0019081001007387 */ /* 0x001fe80000100a00 */
[----:B------:R0:W-:Y:S04]  /*6da00*/  STL.64 [R1+0x18f8], R18 ;  /* 0x0018f81201007387 */ /* 0x0001e80000100a00 */
[----:B0-----:R-:W4:Y:S04]  /*6da10*/  LDL.LU R18, [R1+0x1c8] ;  /* 0x0001c80001127983 */ /* 0x001f280000300800 */
[----:B------:R-:W4:Y:S04]  /*6da20*/  LDL.LU R19, [R1] ;  /* 0x0000000001137983 */ /* 0x000f280000300800 */
[----:B------:R-:W-:Y:S04]  /*6da30*/  STL [R1+0x18], R22 ;  /* 0x0000181601007387 */ /* 0x000fe80000100800 */
[----:B------:R-:W0:Y:S01]  /*6da40*/  LDS.128 R20, [R21+UR4+0xc00] ;  /* 0x000c000415147984 */ /* 0x000e220008000c00 */
[----:B------:R-:W-:Y:S01]  /*6da50*/  IMAD R29, R26, 0x4, R28 ;  /* 0x000000041a1d7824 */ /* 0x000fe200078e021c */
[----:B------:R-:W-:-:S02]  /*6da60*/  ULDC UR4, c[0x0][0x22c] ;  /* 0x00008b0000047ab9 */ /* 0x000fc40000000800 */
[----:B------:R-:W4:Y:S04]  /*6da70*/  LDL.LU R7, [R1+0x1d0] ;  /* 0x0001d00001077983 */ /* 0x000f280000300800 */
[----:B------:R-:W4:Y:S04]  /*6da80*/  LDL.LU R27, [R1+0x1d4] ;  /* 0x0001d400011b7983 */ /* 0x000f280000300800 */
[----:B0-----:R0:W-:Y:S04]  /*6da90*/  STL.64 [R1+0x1900], R22 ;  /* 0x0019001601007387 */ /* 0x0011e80000100a00 */
[----:B0-----:R-:W3:Y:S01]  /*6daa0*/  LDL.LU.64 R22, [R1+0x18] ;  /* 0x0000180001167983 */ /* 0x001ee20000300a00 */
[----:B------:R-:W-:Y:S01]  /*6dab0*/  IMAD R3, R26, 0x4, R29 ;  /* 0x000000041a037824 */ /* 0x000fe200078e021d */
[----:B------:R-:W-:-:S04]  /*6dac0*/  LEA R16, P3, R29, R0, 0x1 ;  /* 0x000000001d107211 */ /* 0x000fc800078608ff */
[-C--:B------:R-:W-:Y:S02]  /*6dad0*/  LEA.HI.X.SX32 R17, R29, R2.reuse, 0x1, P3 ;  /* 0x000000021d117211 */ /* 0x080fe400018f0eff */
[----:B--2---:R-:W-:Y:S01]  /*6dae0*/  ISETP.LT.AND P3, PT, R6, UR5, !P0 ;  /* 0x0000000506007c0c */ /* 0x004fe2000c761270 */
[----:B------:R-:W-:Y:S01]  /*6daf0*/  ULDC UR5, c[0x0][0x22c] ;  /* 0x00008b0000057ab9 */ /* 0x000fe20000000800 */
[----:B------:R-:W2:Y:S04]  /*6db00*/  LDL.LU R6, [R1+0x1d8] ;  /* 0x0001d80001067983 */ /* 0x000ea80000300800 */
[----:B-----5:R0:W-:Y:S01]  /*6db10*/  @P6 STG.E.U16 desc[UR10][R4.64], R11 ;  /* 0x0000000b04006986 */ /* 0x0201e2000c10150a */
[----:B---3--:R-:W-:Y:S02]  /*6db20*/  LEA.HI.X.SX32 R23, R28, R2, 0x1, P5 ;  /* 0x000000021c177211 */ /* 0x008fe400028f0eff */
[----:B------:R-:W-:-:S04]  /*6db30*/  LEA R28, P5, R3, R0, 0x1 ;  /* 0x00000000031c7211 */ /* 0x000fc800078a08ff */
[----:B------:R-:W-:Y:S02]  /*6db40*/  LEA.HI.X.SX32 R29, R3, R2, 0x1, P5 ;  /* 0x00000002031d7211 */ /* 0x000fe400028f0eff */
[----:B------:R-:W-:Y:S01]  /*6db50*/  ISETP.LT.AND P5, PT, R10, UR4, !P0 ;  /* 0x000000040a007c0c */ /* 0x000fe2000c7a1270 */
[----:B------:R-:W-:Y:S01]  /*6db60*/  ULDC UR4, c[0x0][0x22c] ;  /* 0x00008b0000047ab9 */ /* 0x000fe20000000800 */
[----:B------:R-:W3:Y:S04]  /*6db70*/  LDL.LU R10, [R1+0x1928] ;  /* 0x00192800010a7983 */ /* 0x000ee80000300800 */
[----:B0-----:R-:W5:Y:S01]  /*6db80*/  LDL.LU.64 R4, [R1+0x1920] ;  /* 0x0019200001047983 */ /* 0x001f620000300a00 */
[----:B----4-:R-:W-:Y:S01]  /*6db90*/  ISETP.LT.AND P6, PT, R14, UR4, !P0 ;  /* 0x000000040e007c0c */ /* 0x010fe2000c7c1270 */
[----:B------:R-:W-:-:S02]  /*6dba0*/  ULDC UR4, c[0x0][0x22c] ;  /* 0x00008b0000047ab9 */ /* 0x000fc40000000800 */
[----:B------:R-:W4:Y:S04]  /*6dbb0*/  LDL.LU R14, [R1+0x1dc] ;  /* 0x0001dc00010e7983 */ /* 0x000f280000300800 */
[----:B-----5:R0:W-:Y:S04]  /*6dbc0*/  @P2 STG.E.U16 desc[UR10][R24.64], R4 ;  /* 0x0000000418002986 */ /* 0x0201e8000c10150a */
[----:B------:R1:W-:Y:S04]  /*6dbd0*/  @P4 STG.E.U16 desc[UR10][R8.64], R19 ;  /* 0x0000001308004986 */ /* 0x0003e8000c10150a */
[----:B0-----:R-:W5:Y:S04]  /*6dbe0*/  LDL.LU.64 R24, [R1+0x1918] ;  /* 0x0019180001187983 */ /* 0x001f680000300a00 */
[----:B-1----:R-:W2:Y:S01]  /*6dbf0*/  LDL.LU.64 R8, [R1+0x1910] ;  /* 0x0019100001087983 */ /* 0x002ea20000300a00 */
[----:B------:R-:W-:Y:S01]  /*6dc00*/  ISETP.LT.AND P2, PT, R18, UR4, !P0 ;  /* 0x0000000412007c0c */ /* 0x000fe2000c741270 */
[----:B------:R-:W-:Y:S01]  /*6dc10*/  IMAD R18, R26, 0x4, R3 ;  /* 0x000000041a127824 */ /* 0x000fe200078e0203 */
[----:B------:R-:W-:-:S02]  /*6dc20*/  ULDC UR4, c[0x0][0x22c] ;  /* 0x00008b0000047ab9 */ /* 0x000fc40000000800 */
[----:B------:R-:W-:Y:S01]  /*6dc30*/  ISETP.LT.AND P4, PT, R15, UR4, !P0 ;  /* 0x000000040f007c0c */ /* 0x000fe2000c781270 */
[----:B------:R-:W-:Y:S01]  /*6dc40*/  ULDC UR4, c[0x0][0x22c] ;  /* 0x00008b0000047ab9 */ /* 0x000fe20000000800 */
[----:B--2---:R-:W-:Y:S04]  /*6dc50*/  @P3 STG.E.U16 desc[UR10][R22.64], R8 ;  /* 0x0000000816003986 */ /* 0x004fe8000c10150a */
[----:B-----5:R0:W-:Y:S04]  /*6dc60*/  @P5 STG.E.U16 desc[UR10][R16.64], R24 ;  /* 0x0000001810005986 */ /* 0x0201e8000c10150a */
[----:B0-----:R-:W2:Y:S01]  /*6dc70*/  LDL.LU.64 R16, [R1+0x1908] ;  /* 0x0019080001107983 */ /* 0x001ea20000300a00 */
[----:B------:R-:W-:-:S03]  /*6dc80*/  LEA R22, P3, R18, R0, 0x1 ;  /* 0x0000000012167211 */ /* 0x000fc600078608ff */
[----:B------:R-:W5:Y:S01]  /*6dc90*/  LDL.LU R15, [R1+0x1e0] ;  /* 0x0001e000010f7983 */ /* 0x000f620000300800 */
[----:B------:R-:W-:Y:S02]  /*6dca0*/  LEA.HI.X.SX32 R23, R18, R2, 0x1, P3 ;  /* 0x0000000212177211 */ /* 0x000fe400018f0eff */
[----:B------:R-:W-:Y:S02]  /*6dcb0*/  ISETP.LT.AND P3, PT, R7, UR4, !P0 ;  /* 0x0000000407007c0c */ /* 0x000fe4000c761270 */
[----:B------:R-:W-:Y:S01]  /*6dcc0*/  ISETP.LT.AND P5, PT, R27, UR5, !P0 ;  /* 0x000000051b007c0c */ /* 0x000fe2000c7a1270 */
[----:B------:R-:W3:Y:S01]  /*6dcd0*/  LDL.LU R7, [R1+0x1e4] ;  /* 0x0001e40001077983 */ /* 0x000ee20000300800 */
[----:B------:R-:W-:Y:S01]  /*6dce0*/  IMAD R3, R26, 0x4, R18 ;  /* 0x000000041a037824 */ /* 0x000fe200078e0212 */
[----:B------:R-:W-:Y:S01]  /*6dcf0*/  ULDC UR4, c[0x0][0x22c] ;  /* 0x00008b0000047ab9 */ /* 0x000fe20000000800 */
[----:B------:R-:W-:Y:S01]  /*6dd00*/  PRMT R4, R11, 0x7632, R4 ;  /* 0x000076320b047816 */ /* 0x000fe20000000004 */
[----:B------:R-:W3:Y:S01]  /*6dd10*/  LDL.LU R27, [R1+0x1e8] ;  /* 0x0001e800011b7983 */ /* 0x000ee20000300800 */
[----:B------:R-:W-:Y:S01]  /*6dd20*/  PRMT R24, R24, 0x7632, R24 ;  /* 0x0000763218187816 */ /* 0x000fe20000000018 */
[----:B------:R-:W-:-:S02]  /*6dd30*/  ULDC UR5, c[0x0][0x22c] ;  /* 0x00008b0000057ab9 */ /* 0x000fc40000000800 */
[----:B------:R0:W-:Y:S04]  /*6dd40*/  @P6 STG.E.U16 desc[UR10][R28.64], R12 ;  /* 0x0000000c1c006986 */ /* 0x0001e8000c10150a */
[----:B------:R-:W3:Y:S01]  /*6dd50*/  LDL.LU R11, [R1+0x1ec] ;  /* 0x0001ec00010b7983 */ /* 0x000ee20000300800 */
[----:B0-----:R-:W-:-:S04]  /*6dd60*/  LEA R28, P6, R3, R0, 0x1 ;  /* 0x00000000031c7211 */ /* 0x001fc800078c08ff */
[----:B------:R-:W-:Y:S02]  /*6dd70*/  LEA.HI.X.SX32 R29, R3, R2, 0x1, P6 ;  /* 0x00000002031d7211 */ /* 0x000fe400030f0eff */
[----:B------:R-:W-:Y:S01]  /*6dd80*/  PRMT R8, R4, 0x7632, R8 ;  /* 0x0000763204087816 */ /* 0x000fe20000000008 */
[----:B--2---:R-:W-:Y:S01]  /*6dd90*/  @P2 STG.E.U16 desc[UR10][R22.64], R16 ;  /* 0x0000001016002986 */ /* 0x004fe2000c10150a */
[----:B------:R-:W-:Y:S01]  /*6dda0*/  ISETP.LT.AND P2, PT, R6, UR4, !P0 ;  /* 0x0000000406007c0c */ /* 0x000fe2000c741270 */
[C---:B------:R-:W-:Y:S01]  /*6ddb0*/  IMAD R6, R26.reuse, 0x4, R3 ;  /* 0x000000041a067824 */ /* 0x040fe200078e0203 */
[----:B------:R-:W-:Y:S01]  /*6ddc0*/  ULDC UR4, c[0x0][0x22c] ;  /* 0x00008b0000047ab9 */ /* 0x000fe20000000800 */
[----:B------:R0:W-:Y:S02]  /*6ddd0*/  @P4 STG.E.U16 desc[UR10][R28.64], R20 ;  /* 0x000000141c004986 */ /* 0x0001e4000c10150a */
[----:B------:R-:W-:Y:S01]  /*6dde0*/  IMAD R3, R26, 0x4, R6 ;  /* 0x000000041a037824 */ /* 0x000fe200078e0206 */
[----:B0-----:R-:W-:-:S04]  /*6ddf0*/  LEA R28, P6, R6, R0, 0x1 ;  /* 0x00000000061c7211 */ /* 0x001fc800078c08ff */
[----:B------:R-:W-:Y:S02]  /*6de00*/  LEA.HI.X.SX32 R29, R6, R2, 0x1, P6 ;  /* 0x00000002061d7211 */ /* 0x000fe400030f0eff */
[----:B------:R-:W2:Y:S01]  /*6de10*/  LDL.LU R6, [R1+0x1f0] ;  /* 0x0001f00001067983 */ /* 0x000ea20000300800 */
[C---:B------:R-:W-:Y:S01]  /*6de20*/  LEA R22, P6, R3.reuse, R0, 0x1 ;  /* 0x0000000003167211 */ /* 0x040fe200078c08ff */
[----:B------:R-:W-:Y:S01]  /*6de30*/  IMAD R18, R26, 0x4, R3 ;  /* 0x000000041a127824 */ /* 0x000fe200078e0203 */
[----:B----4-:R-:W-:Y:S01]  /*6de40*/  ISETP.LT.AND P4, PT, R14, UR4, !P0 ;  /* 0x000000040e007c0c */ /* 0x010fe2000c781270 */
[----:B------:R-:W-:Y:S01]  /*6de50*/  ULDC UR4, c[0x0][0x22c] ;  /* 0x00008b0000047ab9 */ /* 0x000fe20000000800 */
[----:B------:R-:W-:Y:S02]  /*6de60*/  LEA.HI.X.SX32 R23, R3, R2, 0x1, P6 ;  /* 0x0000000203177211 */ /* 0x000fe400030f0eff */
[C---:B------:R-:W-:Y:S01]  /*6de70*/  LEA R14, P6, R18.reuse, R0, 0x1 ;  /* 0x00000000120e7211 */ /* 0x040fe200078c08ff */
[----:B------:R0:W-:Y:S01]  /*6de80*/  @P3 STG.E.U16 desc[UR10][R28.64], R4 ;  /* 0x000000041c003986 */ /* 0x0001e2000c10150a */
[----:B-----5:R-:W-:Y:S01]  /*6de90*/  ISETP.LT.AND P3, PT, R15, UR4, !P0 ;  /* 0x000000040f007c0c */ /* 0x020fe2000c761270 */
[----:B------:R-:W-:Y:S01]  /*6dea0*/  ULDC UR4, c[0x0][0x22c] ;  /* 0x00008b0000047ab9 */ /* 0x000fe20000000800 */
[----:B------:R-:W-:-:S02]  /*6deb0*/  LEA.HI.X.SX32 R15, R18, R2, 0x1, P6 ;  /* 0x00000002120f7211 */ /* 0x000fc400030f0eff */
[----:B------:R-:W-:Y:S01]  /*6dec0*/  PRMT R3, R19, 0x7632, R3 ;  /* 0x0000763213037816 */ /* 0x000fe20000000003 */
[----:B------:R1:W-:Y:S01]  /*6ded0*/  @P5 STG.E.U16 desc[UR10][R22.64], R8 ;  /* 0x0000000816005986 */ /* 0x0003e2000c10150a */
[----:B---3--:R-:W-:Y:S01]  /*6dee0*/  ISETP.LT.AND P6, PT, R7, UR4, !P0 ;  /* 0x0000000407007c0c */ /* 0x008fe2000c7c1270 */
[----:B------:R-:W-:Y:S02]  /*6def0*/  ULDC UR4, c[0x0][0x22c] ;  /* 0x00008b0000047ab9 */ /* 0x000fe40000000800 */
[----:B------:R3:W-:Y:S01]  /*6df00*/  @P2 STG.E.U16 desc[UR10][R14.64], R3 ;  /* 0x000000030e002986 */ /* 0x0007e2000c10150a */
[----:B------:R-:W-:Y:S01]  /*6df10*/  ISETP.LT.AND P2, PT, R27, UR4, !P0 ;  /* 0x000000041b007c0c */ /* 0x000fe2000c741270 */
[----:B0-----:R-:W-:Y:S01]  /*6df20*/  IMAD R4, R26, 0x4, R18 ;  /* 0x000000041a047824 */ /* 0x001fe200078e0212 */
[----:B------:R-:W-:Y:S01]  /*6df30*/  ULDC UR4, c[0x0][0x22c] ;  /* 0x00008b0000047ab9 */ /* 0x000fe20000000800 */
[----:B-1----:R-:W4:Y:S04]  /*6df40*/  LDL.LU.64 R22, [R1+0x1900] ;  /* 0x0019000001167983 */ /* 0x002f280000300a00 */
[----:B------:R-:W5:Y:S01]  /*6df50*/  LDL.LU R7, [R1+0x1f4] ;  /* 0x0001f40001077983 */ /* 0x000f620000300800 */
[----:B------:R-:W-:Y:S01]  /*6df60*/  PRMT R8, R8, 0x7632, R8 ;  /* 0x0000763208087816 */ /* 0x000fe20000000008 */
[----:B---3--:R-:W0:Y:S02]  /*6df70*/  LDC R14, c[0x0][0x248] ;  /* 0x00009200ff0e7b82 */ /* 0x008e240000000800 */
[----:B------:R-:W3:Y:S01]  /*6df80*/  LDL.LU R27, [R1+0x1f8] ;  /* 0x0001f800011b7983 */ /* 0x000ee20000300800 */
[----:B------:R-:W-:-:S03]  /*6df90*/  LEA R28, P5, R4, R0, 0x1 ;  /* 0x00000000041c7211 */ /* 0x000fc600078a08ff */
[----:B------:R-:W4:Y:S01]  /*6dfa0*/  LDL.LU R15, [R1+0x1fc] ;  /* 0x0001fc00010f7983 */ /* 0x000f220000300800 */
[----:B------:R-:W-:Y:S01]  /*6dfb0*/  LEA.HI.X.SX32 R29, R4, R2, 0x1, P5 ;  /* 0x00000002041d7211 */ /* 0x000fe200028f0eff */
[----:B------:R-:W-:-:S04]  /*6dfc0*/  IMAD R4, R26, 0x4, R4 ;  /* 0x000000041a047824 */ /* 0x000fc800078e0204 */
[----:B------:R1:W-:Y:S02]  /*6dfd0*/  @P4 STG.E.U16 desc[UR10][R28.64], R8 ;  /* 0x000000081c004986 */ /* 0x0003e4000c10150a */
[C---:B-1----:R-:W-:Y:S01]  /*6dfe0*/  LEA R28, P4, R4.reuse, R0, 0x1 ;  /* 0x00000000041c7211 */ /* 0x042fe200078808ff */
[----:B------:R-:W1:Y:S03]  /*6dff0*/  LDC R8, c[0x0][0x248] ;  /* 0x00009200ff087b82 */ /* 0x000e660000000800 */
[----:B------:R-:W-:Y:S01]  /*6e000*/  LEA.HI.X.SX32 R29, R4, R2, 0x1, P4 ;  /* 0x00000002041d7211 */ /* 0x000fe200020f0eff */
[----:B------:R-:W-:-:S04]  /*6e010*/  IMAD R4, R26, 0x4, R4 ;  /* 0x000000041a047824 */ /* 0x000fc800078e0204 */
[----:B------:R0:W-:Y:S01]  /*6e020*/  @P3 STG.E.U16 desc[UR10][R28.64], R24 ;  /* 0x000000181c003986 */ /* 0x0001e2000c10150a */
[----:B------:R-:W-:Y:S01]  /*6e030*/  IMAD R3, R26, 0x4, R4 ;  /* 0x000000041a037824 */ /* 0x000fe200078e0204 */
[----:B------:R-:W-:Y:S01]  /*6e040*/  ISETP.LT.AND P4, PT, R11, UR4, !P0 ;  /* 0x000000040b007c0c */ /* 0x000fe2000c781270 */
[----:B------:R-:W-:Y:S01]  /*6e050*/  ULDC UR4, c[0x0][0x22c] ;  /* 0x00008b0000047ab9 */ /* 0x000fe20000000800 */
[----:B------:R-:W-:Y:S02]  /*6e060*/  PRMT R12, R12, 0x7632, R12 ;  /* 0x000076320c0c7816 */ /* 0x000fe4000000000c */
[C---:B0-----:R-:W-:Y:S01]  /*6e070*/  LEA R28, P3, R4.reuse, R0, 0x1 ;  /* 0x00000000041c7211 */ /* 0x041fe200078608ff */
[----:B------:R-:W0:Y:S03]  /*6e080*/  LDC R24, c[0x0][0x248] ;  /* 0x00009200ff187b82 */ /* 0x000e260000000800 */
[----:B------:R-:W-:-:S02]  /*6e090*/  LEA.HI.X.SX32 R29, R4, R2, 0x1, P3 ;  /* 0x00000002041d7211 */ /* 0x000fc400018f0eff */
[----:B------:R-:W-:Y:S01]  /*6e0a0*/  LEA R18, P3, R3, R0, 0x1 ;  /* 0x0000000003127211 */ /* 0x000fe200078608ff */
[----:B------:R-:W-:-:S03]  /*6e0b0*/  IMAD R4, R26, 0x4, R3 ;  /* 0x000000041a047824 */ /* 0x000fc600078e0203 */
[----:B------:R-:W-:Y:S01]  /*6e0c0*/  LEA.HI.X.SX32 R19, R3, R2, 0x1, P3 ;  /* 0x0000000203137211 */ /* 0x000fe200018f0eff */
[----:B------:R1:W-:Y:S01]  /*6e0d0*/  @P6 STG.E.U16 desc[UR10][R28.64], R12 ;  /* 0x0000000c1c006986 */ /* 0x0003e2000c10150a */
[----:B------:R-:W-:Y:S01]  /*6e0e0*/  PRMT R16, R16, 0x7632, R16 ;  /* 0x0000763210107816 */ /* 0x000fe20000000010 */
[----:B-1----:R-:W-:Y:S01]  /*6e0f0*/  IMAD R3, R8, 0x4, R4 ;  /* 0x0000000408037824 */ /* 0x002fe200078e0204 */
[----:B------:R-:W-:Y:S01]  /*6e100*/  PRMT R20, R20, 0x7632, R20 ;  /* 0x0000763214147816 */ /* 0x000fe20000000014 */
[----:B------:R-:W1:Y:S01]  /*6e110*/  LDC R8, c[0x0][0x248] ;  /* 0x00009200ff087b82 */ /* 0x000e620000000800 */
[----:B------:R-:W-:Y:S01]  /*6e120*/  IMAD.MOV.U32 R28, RZ, RZ, R18 ;  /* 0x000000ffff1c7224 */ /* 0x000fe200078e0012 */
[----:B------:R-:W-:Y:S01]  /*6e130*/  LEA R18, P6, R4, R0, 0x1 ;  /* 0x0000000004127211 */ /* 0x000fe200078c08ff */
[----:B------:R-:W-:-:S05]  /*6e140*/  IMAD.MOV.U32 R29, RZ, RZ, R19 ;  /* 0x000000ffff1d7224 */ /* 0x000fca00078e0013 */
[----:B------:R-:W1:Y:S01]  /*6e150*/  LDC R12, c[0x0][0x248] ;  /* 0x00009200ff0c7b82 */ /* 0x000e620000000800 */
[----:B------:R-:W-:Y:S01]  /*6e160*/  LEA.HI.X.SX32 R19, R4, R2, 0x1, P6 ;  /* 0x0000000204137211 */ /* 0x000fe200030f0eff */
[----:B------:R0:W-:Y:S04]  /*6e170*/  @P2 STG.E.U16 desc[UR10][R28.64], R16 ;  /* 0x000000101c002986 */ /* 0x0001e8000c10150a */
[----:B------:R5:W-:Y:S01]  /*6e180*/  @P4 STG.E.U16 desc[UR10][R18.64], R20 ;  /* 0x0000001412004986 */ /* 0x000be2000c10150a */
[C---:B0-----:R-:W-:Y:S01]  /*6e190*/  LEA R28, P6, R3.reuse, R0, 0x1 ;  /* 0x00000000031c7211 */ /* 0x041fe200078c08ff */
[----:B------:R-:W0:Y:S03]  /*6e1a0*/  LDC R16, c[0x0][0x248] ;  /* 0x00009200ff107b82 */ /* 0x000e260000000800 */
[----:B------:R-:W-:Y:S01]  /*6e1b0*/  LEA.HI.X.SX32 R29, R3, R2, 0x1, P6 ;  /* 0x00000002031d7211 */ /* 0x000fe200030f0eff */
[----:B------:R-:W-:Y:S01]  /*6e1c0*/  IMAD R3, R24, 0x4, R3 ;  /* 0x0000000418037824 */ /* 0x000fe200078e0203 */
[----:B--2---:R-:W-:-:S02]  /*6e1d0*/  ISETP.LT.AND P5, PT, R6, UR5, !P0 ;  /* 0x0000000506007c0c */ /* 0x004fc4000c7a1270 */
[----:B-----5:R-:W-:Y:S01]  /*6e1e0*/  ISETP.LT.AND P3, PT, R7, UR4, !P0 ;  /* 0x0000000407007c0c */ /* 0x020fe2000c761270 */
[----:B------:R-:W2:Y:S01]  /*6e1f0*/  LDL.LU R6, [R1+0x200] ;  /* 0x0002000001067983 */ /* 0x000ea20000300800 */
[----:B------:R-:W-:Y:S01]  /*6e200*/  ULDC UR4, c[0x0][0x22c] ;  /* 0x00008b0000047ab9 */ /* 0x000fe20000000800 */
[----:B------:R-:W-:Y:S01]  /*6e210*/  IMAD R4, R14, 0x4, R3 ;  /* 0x000000040e047824 */ /* 0x000fe200078e0203 */
[----:B------:R-:W5:Y:S01]  /*6e220*/  LDC R20, c[0x0][0x248] ;  /* 0x00009200ff147b82 */ /* 0x000f620000000800 */
[----:B------:R-:W5:Y:S01]  /*6e230*/  LDL.LU R11, [R1+0x44] ;  /* 0x00004400010b7983 */ /* 0x000f620000300800 */
[----:B---3--:R-:W-:Y:S01]  /*6e240*/  ISETP.LT.AND P2, PT, R27, UR4, !P0 ;  /* 0x000000041b007c0c */ /* 0x008fe2000c741270 */
[----:B------:R-:W-:Y:S01]  /*6e250*/  ULDC UR4, c[0x0][0x22c] ;  /* 0x00008b0000047ab9 */ /* 0x000fe20000000800 */
[----:B------:R-:W-:Y:S01]  /*6e260*/  ULDC UR5, c[0x0][0x22c] ;  /* 0x00008b0000057ab9 */ /* 0x000fe20000000800 */
[----:B------:R-:W3:Y:S04]  /*6e270*/  LDL.LU R7, [R1+0x204] ;  /* 0x0002040001077983 */ /* 0x000ee80000300800 */
[----:B------:R-:W3:Y:S04]  /*6e280*/  LDL.LU R26, [R1+0x208] ;  /* 0x00020800011a7983 */ /* 0x000ee80000300800 */
[----:B------:R-:W3:Y:S04]  /*6e290*/  LDL.LU.64 R18, [R1+0x18f8] ;  /* 0x0018f80001127983 */ /* 0x000ee80000300a00 */
[----:B------:R-:W3:Y:S04]  /*6e2a0*/  LDL.LU R27, [R1+0x20c] ;  /* 0x00020c00011b7983 */ /* 0x000ee80000300800 */
[----:B------:R-:W3:Y:S01]  /*6e2b0*/  LDL.LU R24, [R1+0x4] ;  /* 0x0000040001187983 */ /* 0x000ee20000300800 */
[----:B------:R-:W-:-:S02]  /*6e2c0*/  LEA R14, P6, R4, R0, 0x1 ;  /* 0x00000000040e7211 */ /* 0x000fc400078c08ff */
[----:B----4-:R-:W-:Y:S01]  /*6e2d0*/  ISETP.LT.AND P4, PT, R15, UR4, !P0 ;  /* 0x000000040f007c0c */ /* 0x010fe2000c781270 */
[----:B------:R-:W-:Y:S01]  /*6e2e0*/  ULDC UR4, c[0x0][0x22c] ;  /* 0x00008b0000047ab9 */ /* 0x000fe20000000800 */
[----:B------:R-:W-:Y:S01]  /*6e2f0*/  LEA.HI.X.SX32 R15, R4, R2, 0x1, P6 ;  /* 0x00000002040f7211 */ /* 0x000fe200030f0eff */
[----:B-----5:R4:W-:Y:S02]  /*6e300*/  @P5 STG.E.U16 desc[UR10][R28.64], R11 ;  /* 0x0000000b1c005986 */ /* 0x0209e4000c10150a */
[----:B----4-:R-:W-:-:S04]  /*6e310*/  LEA R28, P5, R3, R0, 0x1 ;  /* 0x00000000031c7211 */ /* 0x010fc800078a08ff */
[----:B------:R-:W-:Y:S01]  /*6e320*/  LEA.HI.X.SX32 R29, R3, R2, 0x1, P5 ;  /* 0x00000002031d7211 */ /* 0x000fe200028f0eff */
[----:B-1----:R-:W-:Y:S01]  /*6e330*/  IMAD R3, R12, 0x4, R4 ;  /* 0x000000040c037824 */ /* 0x002fe200078e0204 */
[----:B--2---:R-:W-:Y:S01]  /*6e340*/  ISETP.LT.AND P5, PT, R6, UR4, !P0 ;  /* 0x0000000406007c0c */ /* 0x004fe2000c7a1270 */
[----:B------:R-:W-:Y:S01]  /*6e350*/  ULDC UR4, c[0x0][0x22c] ;  /* 0x00008b0000047ab9 */ /* 0x000fe20000000800 */
[----:B------:R-:W2:Y:S01]  /*6e360*/  LDL.LU R6, [R1+0x214] ;  /* 0x0002140001067983 */ /* 0x000ea20000300800 */
[----:B------:R-:W1:Y:S03]  /*6e370*/  LDC R12, c[0x0][0x248] ;  /* 0x00009200ff0c7b82 */ /* 0x000e660000000800 */
[----:B------:R4:W-:Y:S04]  /*6e380*/  @P3 STG.E.U16 desc[UR10][R28.64], R5 ;  /* 0x000000051c003986 */ /* 0x0009e8000c10150a */
[----:B---3--:R3:W-:Y:S01]  /*6e390*/  @P2 STG.E.U16 desc[UR10][R14.64], R24 ;  /* 0x000000180e002986 */ /* 0x0087e2000c10150a */
[----:B----4-:R-:W-:-:S04]  /*6e3a0*/  LEA R28, P6, R3, R0, 0x1 ;  /* 0x00000000031c7211 */ /* 0x010fc800078c08ff */
[----:B------:R-:W-:Y:S01]  /*6e3b0*/  LEA.HI.X.SX32 R29, R3, R2, 0x1, P6 ;  /* 0x00000002031d7211 */ /* 0x000fe200030f0eff */
[----:B------:R-:W-:Y:S01]  /*6e3c0*/  IMAD R3, R8, 0x4, R3 ;  /* 0x0000000408037824 */ /* 0x000fe200078e0203 */
[----:B------:R-:W-:Y:S01]  /*6e3d0*/  ISETP.LT.AND P3, PT, R7, UR4, !P0 ;  /* 0x0000000407007c0c */ /* 0x000fe2000c761270 */
[----:B---3--:R-:W3:Y:S01]  /*6e3e0*/  LDL.LU.64 R14, [R1+0x18f0] ;  /* 0x0018f000010e7983 */ /* 0x008ee20000300a00 */
[----:B------:R-:W4:Y:S01]  /*6e3f0*/  LDC R8, c[0x0][0x248] ;  /* 0x00009200ff087b82 */ /* 0x000f220000000800 */
[----:B0-----:R-:W-:Y:S01]  /*6e400*/  IMAD R4, R16, 0x4, R3 ;  /* 0x0000000410047824 */ /* 0x001fe200078e0203 */
[----:B------:R-:W-:Y:S01]  /*6e410*/  ULDC UR4, c[0x0][0x22c] ;  /* 0x00008b0000047ab9 */ /* 0x000fe20000000800 */
[----:B------:R0:W-:Y:S04]  /*6e420*/  @P4 STG.E.U16 desc[UR10][R28.64], R9 ;  /* 0x000000091c004986 */ /* 0x0001e8000c10150a */
[----:B------:R-:W5:Y:S01]  /*6e430*/  LDL.LU R7, [R1+0x218] ;  /* 0x0002180001077983 */ /* 0x000f620000300800 */
[----:B------:R-:W1:Y:S01]  /*6e440*/  LDC R16, c[0x0][0x248] ;  /* 0x00009200ff107b82 */ /* 0x000e620000000800 */
[----:B0-----:R-:W-:-:S04]  /*6e450*/  LEA R28, P4, R3, R0, 0x1 ;  /* 0x00000000031c7211 */ /* 0x001fc800078808ff */
[----:B------:R-:W-:Y:S01]  /*6e460*/  LEA.HI.X.SX32 R29, R3, R2, 0x1, P4 ;  /* 0x00000002031d7211 */ /* 0x000fe200020f0eff */
[----:B------:R-:W-:Y:S02]  /*6e470*/  IMAD R3, R20, 0x4, R4 ;  /* 0x0000000414037824 */ /* 0x000fe400078e0204 */
[----:B------:R-:W2:Y:S01]  /*6e480*/  LDL.LU R20, [R1+0x210] ;  /* 0x0002100001147983 */ /* 0x000ea20000300800 */
[----:B------:R-:W-:Y:S01]  /*6e490*/  ISETP.LT.AND P2, PT, R26, UR4, !P0 ;  /* 0x000000041a007c0c */ /* 0x000fe2000c741270 */
[----:B------:R-:W-:Y:S01]  /*6e4a0*/  ULDC UR4, c[0x0][0x22c] ;  /* 0x00008b0000047ab9 */ /* 0x000fe20000000800 */
[C---:B------:R-:W-:Y:S01]  /*6e4b0*/  LEA R26, P6, R4.reuse, R0, 0x1 ;  /* 0x00000000041a7211 */ /* 0x040fe200078c08ff */
[----:B------:R0:W-:Y:S01]  /*6e4c0*/  @P5 STG.E.U16 desc[UR10][R28.64], R25 ;  /* 0x000000191c005986 */ /* 0x0001e2000c10150a */
[----:B------:R-:W-:Y:S01]  /*6e4d0*/  ISETP.LT.AND P4, PT, R27, UR4, !P0 ;  /* 0x000000041b007c0c */ /* 0x000fe2000c781270 */
[----:B------:R-:W-:Y:S01]  /*6e4e0*/  ULDC UR4, c[0x0][0x22c] ;  /* 0x00008b0000047ab9 */ /* 0x000fe20000000800 */
[----:B------:R-:W-:-:S02]  /*6e4f0*/  LEA.HI.X.SX32 R27, R4, R2, 0x1, P6 ;  /* 0x00000002041b7211 */ /* 0x000fc400030f0eff */
[----:B0-----:R-:W-:-:S04]  /*6e500*/  LEA R28, P6, R3, R0, 0x1 ;  /* 0x00000000031c7211 */ /* 0x001fc800078c08ff */
[----:B------:R-:W-:Y:S01]  /*6e510*/  LEA.HI.X.SX32 R29, R3, R2, 0x1, P6 ;  /* 0x00000002031d7211 */ /* 0x000fe200030f0eff */
[----:B----4-:R-:W-:Y:S02]  /*6e520*/  IMAD R3, R8, 0x4, R3 ;  /* 0x0000000408037824 */ /* 0x010fe400078e0203 */
[----:B------:R-:W0:Y:S01]  /*6e530*/  LDC R8, c[0x0][0x248] ;  /* 0x00009200ff087b82 */ /* 0x000e220000000800 */
[----:B------:R4:W-:Y:S01]  /*6e540*/  @P3 STG.E.U16 desc[UR10][R26.64], R13 ;  /* 0x0000000d1a003986 */ /* 0x0009e2000c10150a */
[----:B-1----:R-:W-:-:S03]  /*6e550*/  IMAD R4, R12, 0x4, R3 ;  /* 0x000000040c047824 */ /* 0x002fc600078e0203 */
[----:B------:R1:W-:Y:S01]  /*6e560*/  @P2 STG.E.U16 desc[UR10][R28.64], R17 ;  /* 0x000000111c002986 */ /* 0x0003e2000c10150a */
[----:B------:R-:W-:-:S03]  /*6e570*/  PRMT R5, R11, 0x7632, R5 ;  /* 0x000076320b057816 */ /* 0x000fc60000000005 */
[----:B----4-:R-:W4:Y:S01]  /*6e580*/  LDL.LU.64 R26, [R1+0x18e8] ;  /* 0x0018e800011a7983 */ /* 0x010f220000300a00 */
[----:B-1----:R-:W-:-:S03]  /*6e590*/  LEA R28, P6, R3, R0, 0x1 ;  /* 0x00000000031c7211 */ /* 0x002fc600078c08ff */
[----:B------:R-:W3:Y:S01]  /*6e5a0*/  LDL.LU R12, [R1+0x21c] ;  /* 0x00021c00010c7983 */ /* 0x000ee20000300800 */
[----:B------:R-:W-:-:S03]  /*6e5b0*/  LEA.HI.X.SX32 R29, R3, R2, 0x1, P6 ;  /* 0x00000002031d7211 */ /* 0x000fc600030f0eff */
[----:B------:R-:W4:Y:S01]  /*6e5c0*/  LDL.LU R11, [R1+0x18e0] ;  /* 0x0018e000010b7983 */ /* 0x000f220000300800 */
[----:B------:R-:W-:-:S03]  /*6e5d0*/  IMAD R3, R16, 0x4, R4 ;  /* 0x0000000410037824 */ /* 0x000fc600078e0204 */
[----:B------:R-:W4:Y:S04]  /*6e5e0*/  LDL.LU R16, [R1+0x220] ;  /* 0x0002200001107983 */ /* 0x000f280000300800 */
[----:B------:R1:W-:Y:S01]  /*6e5f0*/  @P4 STG.E.U16 desc[UR10][R28.64], R21 ;  /* 0x000000151c004986 */ /* 0x0003e2000c10150a */
[----:B--2---:R-:W-:Y:S01]  /*6e600*/  ISETP.LT.AND P5, PT, R20, UR4, !P0 ;  /* 0x0000000414007c0c */ /* 0x004fe2000c7a1270 */
[----:B------:R-:W-:Y:S01]  /*6e610*/  ULDC UR4, c[0x0][0x22c] ;  /* 0x00008b0000047ab9 */ /* 0x000fe20000000800 */
[----:B------:R-:W2:Y:S01]  /*6e620*/  LDC R20, c[0x0][0x248] ;  /* 0x00009200ff147b82 */ /* 0x000ea20000000800 */
[----:B------:R-:W-:Y:S01]  /*6e630*/  ISETP.LT.AND P3, PT, R6, UR4, !P0 ;  /* 0x0000000406007c0c */ /* 0x000fe2000c761270 */
[----:B------:R-:W-:Y:S01]  /*6e640*/  ULDC UR4, c[0x0][0x22c] ;  /* 0x00008b0000047ab9 */ /* 0x000fe20000000800 */
[----:B------:R-:W-:-:S02]  /*6e650*/  LEA R6, P6, R4, R0, 0x1 ;  /* 0x0000000004067211 */ /* 0x000fc400078c08ff */
[----:B-----5:R-:W-:Y:S01]  /*6e660*/  ISETP.LT.AND P2, PT, R7, UR4, !P0 ;  /* 0x0000000407007c0c */ /* 0x020fe2000c741270 */
[----:B------:R-:W-:Y:S01]  /*6e670*/  ULDC UR4, c[0x0][0x22c] ;  /* 0x00008b0000047ab9 */ /* 0x000fe20000000800 */
[----:B------:R-:W-:Y:S02]  /*6e680*/  LEA.HI.X.SX32 R7, R4, R2, 0x1, P6 ;  /* 0x0000000204077211 */ /* 0x000fe400030f0eff */
[C---:B-1----:R-:W-:Y:S01]  /*6e690*/  LEA R28, P6, R3.reuse, R0, 0x1 ;  /* 0x00000000031c7211 */ /* 0x042fe200078c08ff */
[----:B------:R-:W5:Y:S03]  /*6e6a0*/  LDL.LU R4, [R1+0x224] ;  /* 0x0002240001047983 */ /* 0x000f660000300800 */
[----:B------:R-:W-:Y:S01]  /*6e6b0*/  LEA.HI.X.SX32 R29, R3, R2, 0x1, P6 ;  /* 0x00000002031d7211 */ /* 0x000fe200030f0eff */
[----:B------:R1:W-:Y:S01]  /*6e6c0*/  @P5 STG.E.U16 desc[UR10][R6.64], R5 ;  /* 0x0000000506005986 */ /* 0x0003e2000c10150a */
[----:B0-----:R-:W-:Y:S01]  /*6e6d0*/  IMAD R3, R8, 0x4, R3 ;  /* 0x0000000408037824 */ /* 0x001fe200078e0203 */
[----:B-1----:R-:W-:-:S02]  /*6e6e0*/  PRMT R5, R5, 0x7632, R5 ;  /* 0x0000763205057816 */ /* 0x002fc40000000005 */
[----:B------:R-:W5:Y:S04]  /*6e6f0*/  LDL.LU.64 R6, [R1+0x18d8] ;  /* 0x0018d80001067983 */ /* 0x000f680000300a00 */
[----:B------:R0:W-:Y:S01]  /*6e700*/  @P3 STG.E.U16 desc[UR10][R28.64], R5 ;  /* 0x000000051c003986 */ /* 0x0001e2000c10150a */
[----:B--2---:R-:W-:-:S03]  /*6e710*/  IMAD R8, R20, 0x4, R3 ;  /* 0x0000000414087824 */ /* 0x004fc600078e0203 */
[----:B------:R-:W2:Y:S01]  /*6e720*/  LDL.LU R20, [R1+0x22c] ;  /* 0x00022c0001147983 */ /* 0x000ea20000300800 */
[----:B0-----:R-:W-:-:S04]  /*6e730*/  LEA R28, P3, R3, R0, 0x1 ;  /* 0x00000000031c7211 */ /* 0x001fc800078608ff */
[----:B------:R-:W-:Y:S02]  /*6e740*/  LEA.HI.X.SX32 R29, R3, R2, 0x1, P3 ;  /* 0x00000002031d7211 */ /* 0x000fe400018f0eff */
[----:B------:R-:W2:Y:S01]  /*6e750*/  LDL.LU R3, [R1+0x228] ;  /* 0x0002280001037983 */ /* 0x000ea20000300800 */
[----:B---3--:R-:W-:Y:S01]  /*6e760*/  ISETP.LT.AND P4, PT, R12, UR4, !P0 ;  /* 0x000000040c007c0c */ /* 0x008fe2000c781270 */
[----:B------:R-:W-:Y:S01]  /*6e770*/  ULDC UR4, c[0x0][0x22c] ;  /* 0x00008b0000047ab9 */ /* 0x000fe20000000800 */
[----:B------:R-:W0:Y:S01]  /*6e780*/  LDC R12, c[0x0][0x248] ;  /* 0x00009200ff0c7b82 */ /* 0x000e220000000800 */
[----:B----4-:R-:W-:Y:S01]  /*6e790*/  ISETP.LT.AND P6, PT, R16, UR4, !P0 ;  /* 0x0000000410007c0c */ /* 0x010fe2000c7c1270 */
[----:B------:R-:W-:-:S06]  /*6e7a0*/  ULDC UR4, c[0x0][0x22c] ;  /* 0x00008b0000047ab9 */ /* 0x000fcc0000000800 */
[----:B------:R-:W1:Y:S01]  /*6e7b0*/  LDC R16, c[0x0][0x248] ;  /* 0x00009200ff107b82 */ /* 0x000e620000000800 */
[----:B------:R-:W-:-:S07]  /*6e7c0*/  PRMT R5, R24, 0x7632, R5 ;  /* 0x0000763218057816 */ /* 0x000fce0000000005 */
[----:B------:R-:W3:Y:S01]  /*6e7d0*/  LDC R24, c[0x0][0x248] ;  /* 0x00009200ff187b82 */ /* 0x000ee20000000800 */
[----:B------:R4:W-:Y:S01]  /*6e7e0*/  @P2 STG.E.U16 desc[UR10][R28.64], R5 ;  /* 0x000000051c002986 */ /* 0x0009e2000c10150a */
[----:B------:R-:W-:Y:S02]  /*6e7f0*/  PRMT R9, R9, 0x7632, R9 ;  /* 0x0000763209097816 */ /* 0x000fe40000000009 */
[----:B------:R-:W-:Y:S01]  /*6e800*/  PRMT R25, R25, 0x7632, R25 ;  /* 0x0000763219197816 */ /* 0x000fe20000000019 */
[----:B----4-:R-:W4:Y:S01]  /*6e810*/  LDL.LU R29, [R1+0x48] ;  /* 0x00004800011d7983 */ /* 0x010f220000300800 */
[----:B------:R-:W-:Y:S02]  /*6e820*/  PRMT R13, R13, 0x7632, R13 ;  /* 0x000076320d0d7816 */ /* 0x000fe4000000000d */
[----:B------:R-:W4:Y:S01]  /*6e830*/  LDC R28, c[0x0][0x248] ;  /* 0x00009200ff1c7b82 */ /* 0x000f220000000800 */
[----:B-----5:R-:W-:Y:S01]  /*6e840*/  ISETP.LT.AND P3, PT, R4, UR4, !P0 ;  /* 0x0000000404007c0c */ /* 0x020fe2000c761270 */
[----:B------:R-:W-:Y:S01]  /*6e850*/  ULDC UR4, c[0x0][0x22c] ;  /* 0x00008b0000047ab9 */ /* 0x000fe20000000800 */
[----:B------:R-:W-:-:S04]  /*6e860*/  LEA R4, P5, R8, R0, 0x1 ;  /* 0x0000000008047211 */ /* 0x000fc800078a08ff */
[----:B------:R-:W-:Y:S01]  /*6e870*/  LEA.HI.X.SX32 R5, R8, R2, 0x1, P5 ;  /* 0x0000000208057211 */ /* 0x000fe200028f0eff */
[----:B0-----:R-:W-:-:S04]  /*6e880*/  IMAD R8, R12, 0x4, R8 ;  /* 0x000000040c087824 */ /* 0x001fc800078e0208 */
[----:B------:R0:W-:Y:S02]  /*6e890*/  @P4 STG.E.U16 desc[UR10][R4.64], R9 ;  /* 0x0000000904004986 */ /* 0x0001e4000c10150a */
[----:B0-----:R-:W-:-:S04]  /*6e8a0*/  LEA R4, P4, R8, R0, 0x1 ;  /* 0x0000000008047211 */ /* 0x001fc800078808ff */
[----:B------:R-:W-:Y:S02]  /*6e8b0*/  LEA.HI.X.SX32 R5, R8, R2, 0x1, P4 ;  /* 0x0000000208057211 */ /* 0x000fe400020f0eff */
[----:B--2---:R-:W-:Y:S01]  /*6e8c0*/  ISETP.LT.AND P2, PT, R3, UR4, !P0 ;  /* 0x0000000403007c0c */ /* 0x004fe2000c741270 */
[----:B-1----:R-:W-:Y:S02]  /*6e8d0*/  IMAD R3, R16, 0x4, R8 ;  /* 0x0000000410037824 */ /* 0x002fe400078e0208 */
[----:B------:R0:W-:Y:S01]  /*6e8e0*/  @P6 STG.E.U16 desc[UR10][R4.64], R25 ;  /* 0x0000001904006986 */ /* 0x0001e2000c10150a */
[----:B------:R-:W-:Y:S01]  /*6e8f0*/  ULDC UR4, c[0x0][0x22c] ;  /* 0x00008b0000047ab9 */ /* 0x000fe20000000800 */
[----:B------:R-:W1:Y:S01]  /*6e900*/  LDC R16, c[0x0][0x248] ;  /* 0x00009200ff107b82 */ /* 0x000e620000000800 */
[C---:B------:R-:W-:Y:S01]  /*6e910*/  LEA R8, P4, R3.reuse, R0, 0x1 ;  /* 0x0000000003087211 */ /* 0x040fe200078808ff */
[----:B---3--:R-:W-:Y:S02]  /*6e920*/  IMAD R12, R24, 0x4, R3 ;  /* 0x00000004180c7824 */ /* 0x008fe400078e0203 */
[----:B------:R-:W2:Y:S01]  /*6e930*/  LDL.LU R24, [R1+0x23c] ;  /* 0x00023c0001187983 */ /* 0x000ea20000300800 */
[----:B------:R-:W-:-:S03]  /*6e940*/  LEA.HI.X.SX32 R9, R3, R2, 0x1, P4 ;  /* 0x0000000203097211 */ /* 0x000fc600020f0eff */
[----:B------:R-:W3:Y:S04]  /*6e950*/  LDL.LU R3, [R1+0x238] ;  /* 0x0002380001037983 */ /* 0x000ee80000300800 */
[----:B0-----:R-:W5:Y:S01]  /*6e960*/  LDL.LU R5, [R1+0x230] ;  /* 0x0002300001057983 */ /* 0x001f620000300800 */
[----:B------:R-:W-:Y:S01]  /*6e970*/  ISETP.LT.AND P5, PT, R20, UR4, !P0 ;  /* 0x0000000414007c0c */ /* 0x000fe2000c7a1270 */
[----:B------:R-:W-:Y:S01]  /*6e980*/  ULDC UR4, c[0x0][0x22c] ;  /* 0x00008b0000047ab9 */ /* 0x000fe20000000800 */
[----:B------:R-:W0:Y:S01]  /*6e990*/  LDC R20, c[0x0][0x248] ;  /* 0x00009200ff147b82 */ /* 0x000e220000000800 */
[C---:B------:R-:W-:Y:S01]  /*6e9a0*/  LEA R4, P6, R12.reuse, R0, 0x1 ;  /* 0x000000000c047211 */ /* 0x040fe200078c08ff */
[----:B------:R4:W-:Y:S04]  /*6e9b0*/  @P3 STG.E.U16 desc[UR10][R8.64], R13 ;  /* 0x0000000d08003986 */ /* 0x0009e8000c10150a */
[----:B------:R-:W2:Y:S01]  /*6e9c0*/  LDL.LU R25, [R1+0x248] ;  /* 0x0002480001197983 */ /* 0x000ea20000300800 */
[----:B------:R-:W-:Y:S01]  /*6e9d0*/  PRMT R17, R17, 0x7632, R17 ;  /* 0x0000763211117816 */ /* 0x000fe20000000011 */
[----:B----4-:R-:W4:Y:S01]  /*6e9e0*/  LDC R13, c[0x0][0x248] ;  /* 0x00009200ff0d7b82 */ /* 0x010f220000000800 */
[----:B-----5:R-:W-:Y:S01]  /*6e9f0*/  ISETP.LT.AND P4, PT, R5, UR4, !P0 ;  /* 0x0000000405007c0c */ /* 0x020fe2000c781270 */
[----:B------:R-:W-:Y:S01]  /*6ea00*/  ULDC UR4, c[0x0][0x22c] ;  /* 0x00008b0000047ab9 */ /* 0x000fe20000000800 */
[----:B------:R-:W-:Y:S01]  /*6ea10*/  LEA.HI.X.SX32 R5, R12, R2, 0x1, P6 ;  /* 0x000000020c057211 */ /* 0x000fe200030f0eff */
[----:B0-----:R-:W-:Y:S01]  /*6ea20*/  IMAD R12, R20, 0x4, R12 ;  /* 0x00000004140c7824 */ /* 0x001fe200078e020c */
[----:B---3--:R-:W-:Y:S01]  /*6ea30*/  ISETP.LT.AND P3, PT, R3, UR4, !P0 ;  /* 0x0000000403007c0c */ /* 0x008fe2000c761270 */
[----:B------:R-:W3:Y:S01]  /*6ea40*/  LDL.LU R20, [R1+0x244] ;  /* 0x0002440001147983 */ /* 0x000ee20000300800 */
[----:B------:R-:W-:Y:S01]  /*6ea50*/  ULDC UR4, c[0x0][0x22c] ;  /* 0x00008b0000047ab9 */ /* 0x000fe20000000800 */
[----:B-1----:R-:W-:-:S02]  /*6ea60*/  IMAD R3, R16, 0x4, R12 ;  /* 0x0000000410037824 */ /* 0x002fc400078e020c */
[----:B------:R-:W5:Y:S04]  /*6ea70*/  LDL.LU R16, [R1+0x240] ;  /* 0x0002400001107983 */ /* 0x000f680000300800 */
[----:B------:R0:W-:Y:S01]  /*6ea80*/  @P2 STG.E.U16 desc[UR10][R4.64], R17 ;  /* 0x0000001104002986 */ /* 0x0001e2000c10150a */
[----:B--2---:R-:W-:Y:S01]  /*6ea90*/  ISETP.LT.AND P2, PT, R24, UR4, !P0 ;  /* 0x0000000418007c0c */ /* 0x004fe2000c741270 */
[----:B------:R-:W-:Y:S01]  /*6eaa0*/  ULDC UR4, c[0x0][0x22c] ;  /* 0x00008b0000047ab9 */ /* 0x000fe20000000800 */
[----:B------:R-:W1:Y:S01]  /*6eab0*/  LDC R24, c[0x0][0x248] ;  /* 0x00009200ff187b82 */ /* 0x000e620000000800 */
[----:B------:R-:W-:-:S07]  /*6eac0*/  PRMT R21, R21, 0x7632, R21 ;  /* 0x0000763215157816 */ /* 0x000fce0000000015 */
[----:B0-----:R-:W0:Y:S01]  /*6ead0*/  LDC R17, c[0x0][0x248] ;  /* 0x00009200ff117b82 */ /* 0x001e220000000800 */
[----:B------:R-:W-:-:S04]  /*6eae0*/  LEA R4, P6, R12, R0, 0x1 ;  /* 0x000000000c047211 */ /* 0x000fc800078c08ff */
[----:B------:R-:W-:Y:S01]  /*6eaf0*/  LEA.HI.X.SX32 R5, R12, R2, 0x1, P6 ;  /* 0x000000020c057211 */ /* 0x000fe200030f0eff */
[----:B------:R-:W-:Y:S01]  /*6eb00*/  IMAD R12, R28, 0x4, R3 ;  /* 0x000000041c0c7824 */ /* 0x000fe200078e0203 */
[----:B------:R-:W-:-:S03]  /*6eb10*/  LEA R8, P6, R3, R0, 0x1 ;  /* 0x0000000003087211 */ /* 0x000fc600078c08ff */
[----:B------:R2:W-:Y:S01]  /*6eb20*/  @P5 STG.E.U16 desc[UR10][R4.64], R21 ;  /* 0x0000001504005986 */ /* 0x0005e2000c10150a */
[----:B------:R-:W-:Y:S02]  /*6eb30*/  LEA.HI.X.SX32 R9, R3, R2, 0x1, P6 ;  /* 0x0000000203097211 */ /* 0x000fe400030f0eff */
[----:B--2---:R-:W-:-:S04]  /*6eb40*/  LEA R4, P6, R12, R0, 0x1 ;  /* 0x000000000c047211 */ /* 0x004fc800078c08ff */
[----:B------:R-:W-:Y:S01]  /*6eb50*/  LEA.HI.X.SX32 R5, R12, R2, 0x1, P6 ;  /* 0x000000020c057211 */ /* 0x000fe200030f0eff */
[----:B----4-:R-:W-:Y:S01]  /*6eb60*/  IMAD R12, R13, 0x4, R12 ;  /* 0x000000040d0c7824 */ /* 0x010fe200078e020c */
[----:B------:R-:W-:Y:S01]  /*6eb70*/  @P4 STG.E.U16 desc[UR10][R8.64], R29 ;  /* 0x0000001d08004986 */ /* 0x000fe2000c10150a */
[----:B------:R-:W2:Y:S03]  /*6eb80*/  LDC R13, c[0x0][0x248] ;  /* 0x00009200ff0d7b82 */ /* 0x000ea60000000800 */
[----:B------:R4:W-:Y:S01]  /*6eb90*/  @P3 STG.E.U16 desc[UR10][R4.64], R6 ;  /* 0x0000000604003986 */ /* 0x0009e2000c10150a */
[----:B0-----:R-:W-:-:S03]  /*6eba0*/  IMAD R3, R17, 0x4, R12 ;  /* 0x0000000411037824 */ /* 0x001fc600078e020c */
[----:B------:R-:W2:Y:S04]  /*6ebb0*/  LDL.LU R17, [R1+0x254] ;  /* 0x0002540001117983 */ /* 0x000ea80000300800 */
[----:B------:R-:W2:Y:S01]  /*6ebc0*/  LDL.LU R21, [R1+0x258] ;  /* 0x0002580001157983 */ /* 0x000ea20000300800 */
[----:B----4-:R-:W-:-:S03]  /*6ebd0*/  LEA R4, P3, R12, R0, 0x1 ;  /* 0x000000000c047211 */ /* 0x010fc600078608ff */
[----:B------:R-:W4:Y:S01]  /*6ebe0*/  LDL.LU R28, [R1+0x25c] ;  /* 0x00025c00011c7983 */ /* 0x000f220000300800 */
[----:B------:R-:W-:Y:S01]  /*6ebf0*/  LEA.HI.X.SX32 R5, R12, R2, 0x1, P3 ;  /* 0x000000020c057211 */ /* 0x000fe200018f0eff */
[----:B-1----:R-:W-:Y:S01]  /*6ec00*/  IMAD R12, R24, 0x4, R3 ;  /* 0x00000004180c7824 */ /* 0x002fe200078e0203 */
[----:B-----5:R-:W-:Y:S01]  /*6ec10*/  ISETP.LT.AND P5, PT, R16, UR4, !P0 ;  /* 0x0000000410007c0c */ /* 0x020fe2000c7a1270 */
[----:B------:R-:W-:Y:S01]  /*6ec20*/  ULDC UR4, c[0x0][0x22c] ;  /* 0x00008b0000047ab9 */ /* 0x000fe20000000800 */
[----:B------:R-:W-:Y:S01]  /*6ec30*/  LEA R8, P6, R3, R0, 0x1 ;  /* 0x0000000003087211 */ /* 0x000fe200078c08ff */
[----:B------:R-:W0:Y:S01]  /*6ec40*/  LDC R16, c[0x0][0x248] ;  /* 0x00009200ff107b82 */ /* 0x000e220000000800 */
[----:B---3--:R-:W-:Y:S01]  /*6ec50*/  ISETP.LT.AND P4, PT, R20, UR4, !P0 ;  /* 0x0000000414007c0c */ /* 0x008fe2000c781270 */
[----:B------:R-:W-:Y:S02]  /*6ec60*/  ULDC UR4, c[0x0][0x22c] ;  /* 0x00008b0000047ab9 */ /* 0x000fe40000000800 */
[----:B------:R-:W-:Y:S01]  /*6ec70*/  ISETP.LT.AND P3, PT, R25, UR4, !P0 ;  /* 0x0000000419007c0c */ /* 0x000fe2000c761270 */
[----:B------:R-:W-:Y:S01]  /*6ec80*/  ULDC UR4, c[0x0][0x22c] ;  /* 0x00008b0000047ab9 */ /* 0x000fe20000000800 */
[----:B------:R-:W3:Y:S01]  /*6ec90*/  LDL.LU R25, [R1+0x260] ;  /* 0x0002600001197983 */ /* 0x000ee20000300800 */
[----:B------:R-:W-:Y:S01]  /*6eca0*/  LEA.HI.X.SX32 R9, R3, R2, 0x1, P6 ;  /* 0x0000000203097211 */ /* 0x000fe200030f0eff */
[----:B------:R-:W1:Y:S02]  /*6ecb0*/  LDC R20, c[0x0][0x248] ;  /* 0x00009200ff147b82 */ /* 0x000e640000000800 */
[----:B------:R-:W5:Y:S04]  /*6ecc0*/  LDL.LU R24, [R1+0x8] ;  /* 0x0000080001187983 */ /* 0x000f680000300800 */
[----:B------:R-:W4:Y:S04]  /*6ecd0*/  LDL.LU R3, [R1+0x250] ;  /* 0x0002500001037983 */ /* 0x000f280000300800 */
[----:B-----5:R5:W-:Y:S04]  /*6ece0*/  @P2 STG.E.U16 desc[UR10][R4.64], R24 ;  /* 0x0000001804002986 */ /* 0x020be8000c10150a */
[----:B-----5:R-:W5:Y:S01]  /*6ecf0*/  LDL.LU R5, [R1+0x24c] ;  /* 0x00024c0001057983 */ /* 0x020f620000300800 */
[----:B------:R-:W-:-:S03]  /*6ed00*/  LEA R4, P6, R12, R0, 0x1 ;  /* 0x000000000c047211 */ /* 0x000fc600078c08ff */
[----:B------:R0:W-:Y:S01]  /*6ed10*/  @P5 STG.E.U16 desc[UR10][R8.64], R10 ;  /* 0x0000000a08005986 */ /* 0x0001e2000c10150a */
[----:B-----5:R-:W-:Y:S01]  /*6ed20*/  ISETP.LT.AND P2, PT, R5, UR4, !P0 ;  /* 0x0000000405007c0c */ /* 0x020fe2000c741270 */
[----:B------:R-:W-:Y:S01]  /*6ed30*/  ULDC UR4, c[0x0][0x22c] ;  /* 0x00008b0000047ab9 */ /* 0x000fe20000000800 */
[----:B------:R-:W-:Y:S01]  /*6ed40*/  LEA.HI.X.SX32 R5, R12, R2, 0x1, P6 ;  /* 0x000000020c057211 */ /* 0x000fe200030f0eff */
[----:B--2---:R-:W-:Y:S01]  /*6ed50*/  IMAD R12, R13, 0x4, R12 ;  /* 0x000000040d0c7824 */ /* 0x004fe200078e020c */
[----:B----4-:R-:W-:Y:S01]  /*6ed60*/  ISETP.LT.AND P5, PT, R3, UR4, !P0 ;  /* 0x0000000403007c0c */ /* 0x010fe2000c7a1270 */
[----:B------:R-:W-:Y:S01]  /*6ed70*/  ULDC UR4, c[0x0][0x22c] ;  /* 0x00008b0000047ab9 */ /* 0x000fe20000000800 */
[----:B------:R-:W2:Y:S01]  /*6ed80*/  LDC R13, c[0x0][0x248] ;  /* 0x00009200ff0d7b82 */ /* 0x000ea20000000800 */
[----:B------:R4:W-:Y:S01]  /*6ed90*/  @P4 STG.E.U16 desc[UR10][R4.64], R26 ;  /* 0x0000001a04004986 */ /* 0x0009e2000c10150a */
[----:B0-----:R-:W-:Y:S01]  /*6eda0*/  IMAD R9, R16, 0x4, R12 ;  /* 0x0000000410097824 */ /* 0x001fe200078e020c */
[----:B------:R-:W-:Y:S01]  /*6edb0*/  ISETP.LT.AND P6, PT, R17, UR4, !P0 ;  /* 0x0000000411007c0c */ /* 0x000fe2000c7c1270 */
[----:B------:R-:W-:-:S02]  /*6edc0*/  ULDC UR4, c[0x0][0x22c] ;  /* 0x00008b0000047ab9 */ /* 0x000fc40000000800 */
[----:B-1----:R-:W-:Y:S02]  /*6edd0*/  IMAD R3, R20, 0x4, R9 ;  /* 0x0000000414037824 */ /* 0x002fe400078e0209 */
[----:B------:R-:W5:Y:S01]  /*6ede0*/  LDL.LU R20, [R1+0x264] ;  /* 0x0002640001147983 */ /* 0x000f620000300800 */
[----:B------:R-:W0:Y:S01]  /*6edf0*/  LDC R16, c[0x0][0x248] ;  /* 0x00009200ff107b82 */ /* 0x000e220000000800 */
[----:B----4-:R-:W-:-:S04]  /*6ee00*/  LEA R4, P4, R12, R0, 0x1 ;  /* 0x000000000c047211 */ /* 0x010fc800078808ff */
[----:B------:R-:W-:-:S03]  /*6ee10*/  LEA.HI.X.SX32 R5, R12, R2, 0x1, P4 ;  /* 0x000000020c057211 */ /* 0x000fc600020f0eff */
[----:B------:R-:W1:Y:S01]  /*6ee20*/  LDC R17, c[0x0][0x248] ;  /* 0x00009200ff117b82 */ /* 0x000e620000000800 */
[----:B------:R-:W-:-:S04]  /*6ee30*/  LEA R8, P4, R9, R0, 0x1 ;  /* 0x0000000009087211 */ /* 0x000fc800078808ff */
[----:B------:R-:W-:Y:S02]  /*6ee40*/  LEA.HI.X.SX32 R9, R9, R2, 0x1, P4 ;  /* 0x0000000209097211 */ /* 0x000fe400020f0eff */
[----:B------:R-:W-:Y:S01]  /*6ee50*/  ISETP.LT.AND P4, PT, R21, UR4, !P0 ;  /* 0x0000000415007c0c */ /* 0x000fe2000c781270 */
[----:B------:R4:W-:Y:S01]  /*6ee60*/  @P3 STG.E.U16 desc[UR10][R4.64], R14 ;  /* 0x0000000e04003986 */ /* 0x0009e2000c10150a */
[----:B------:R-:W-:-:S03]  /*6ee70*/  ULDC UR4, c[0x0][0x22c] ;  /* 0x00008b0000047ab9 */ /* 0x000fc60000000800 */
[----:B------:R-:W5:Y:S04]  /*6ee80*/  LDL.LU R21, [R1+0x268] ;  /* 0x0002680001157983 */ /* 0x000f680000300800 */
[----:B------:R2:W-:Y:S01]  /*6ee90*/  @P2 STG.E.U16 desc[UR10][R8.64], R18 ;  /* 0x0000001208002986 */ /* 0x0005e2000c10150a */
[----:B------:R-:W-:Y:S01]  /*6eea0*/  ISETP.LT.AND P2, PT, R28, UR4, !P0 ;  /* 0x000000041c007c0c */ /* 0x000fe2000c741270 */
[----:B------:R-:W-:Y:S01]  /*6eeb0*/  ULDC UR4, c[0x0][0x22c] ;  /* 0x00008b0000047ab9 */ /* 0x000fe20000000800 */
[C---:B----4-:R-:W-:Y:S01]  /*6eec0*/  LEA R4, P3, R3.reuse, R0, 0x1 ;  /* 0x0000000003047211 */ /* 0x050fe200078608ff */
[----:B------:R-:W4:Y:S03]  /*6eed0*/  LDL.LU R28, [R1+0x26c] ;  /* 0x00026c00011c7983 */ /* 0x000f260000300800 */
[----:B------:R-:W-:-:S02]  /*6eee0*/  LEA.HI.X.SX32 R5, R3, R2, 0x1, P3 ;  /* 0x0000000203057211 */ /* 0x000fc400018f0eff */
[----:B---3--:R-:W-:Y:S02]  /*6eef0*/  ISETP.LT.AND P3, PT, R25, UR5, !P0 ;  /* 0x0000000519007c0c */ /* 0x008fe4000c761270 */
[----:B------:R-:W3:Y:S01]  /*6ef00*/  LDL.LU R25, [R1+0x270] ;  /* 0x0002700001197983 */ /* 0x000ee20000300800 */
[----:B------:R-:W-:-:S03]  /*6ef10*/  PRMT R12, R29, 0x7632, R12 ;  /* 0x000076321d0c7816 */ /* 0x000fc6000000000c */
[----:B------:R-:W3:Y:S01]  /*6ef20*/  LDL.LU R29, [R1+0x274] ;  /* 0x00027400011d7983 */ /* 0x000ee20000300800 */
[----:B--2---:R-:W-:Y:S02]  /*6ef30*/  IMAD R8, R13, 0x4, R3 ;  /* 0x000000040d087824 */ /* 0x004fe400078e0203 */
[----:B------:R-:W2:Y:S02]  /*6ef40*/  LDC R13, c[0x0][0x248] ;  /* 0x00009200ff0d7b82 */ /* 0x000ea40000000800 */
[----:B0-----:R-:W-:Y:S01]  /*6ef50*/  IMAD R3, R16, 0x4, R8 ;  /* 0x0000000410037824 */ /* 0x001fe200078e0208 */
[----:B------:R0:W-:Y:S05]  /*6ef60*/  @P5 STG.E.U16 desc[UR10][R4.64], R22 ;  /* 0x0000001604005986 */ /* 0x0001ea000c10150a */
[----:B------:R-:W2:Y:S01]  /*6ef70*/  LDC R16, c[0x0][0x248] ;  /* 0x00009200ff107b82 */ /* 0x000ea20000000800 */
[----:B------:R-:W-:Y:S01]  /*6ef80*/  PRMT R10, R6, 0x7632, R10 ;  /* 0x00007632060a7816 */ /* 0x000fe2000000000a */
[----:B-1----:R-:W-:Y:S01]  /*6ef90*/  IMAD R6, R17, 0x4, R3 ;  /* 0x0000000411067824 */ /* 0x002fe200078e0203 */
[----:B0-----:R-:W-:-:S05]  /*6efa0*/  LEA R4, P5, R8, R0, 0x1 ;  /* 0x0000000008047211 */ /* 0x001fca00078a08ff */
[----:B------:R-:W0:Y:S01]  /*6efb0*/  LDC R17, c[0x0][0x248] ;  /* 0x00009200ff117b82 */ /* 0x000e220000000800 */
[----:B------:R-:W-:Y:S02]  /*6efc0*/  LEA.HI.X.SX32 R5, R8, R2, 0x1, P5 ;  /* 0x0000000208057211 */ /* 0x000fe400028f0eff */
[----:B------:R-:W-:-:S03]  /*6efd0*/  LEA R8, P5, R3, R0, 0x1 ;  /* 0x0000000003087211 */ /* 0x000fc600078a08ff */
[----:B------:R1:W-:Y:S01]  /*6efe0*/  @P6 STG.E.U16 desc[UR10][R4.64], R12 ;  /* 0x0000000c04006986 */ /* 0x0003e2000c10150a */
[----:B------:R-:W-:Y:S02]  /*6eff0*/  LEA.HI.X.SX32 R9, R3, R2, 0x1, P5 ;  /* 0x0000000203097211 */ /* 0x000fe400028f0eff */
[----:B------:R-:W-:Y:S02]  /*6f000*/  PRMT R3, R24, 0x7632, R3 ;  /* 0x0000763218037816 */ /* 0x000fe40000000003 */
[C---:B-1----:R-:W-:Y:S01]  /*6f010*/  LEA R4, P6, R6.reuse, R0, 0x1 ;  /* 0x0000000006047211 */ /* 0x042fe200078c08ff */
[----:B------:R-:W1:Y:S03]  /*6f020*/  LDC R12, c[0x0][0x248] ;  /* 0x00009200ff0c7b82 */ /* 0x000e660000000800 */
[----:B------:R-:W-:Y:S01]  /*6f030*/  LEA.HI.X.SX32 R5, R6, R2, 0x1, P6 ;  /* 0x0000000206057211 */ /* 0x000fe200030f0eff */
[----:B--2---:R-:W-:Y:S01]  /*6f040*/  IMAD R6, R13, 0x4, R6 ;  /* 0x000000040d067824 */ /* 0x004fe200078e0206 */
[----:B------:R2:W-:Y:S01]  /*6f050*/  @P4 STG.E.U16 desc[UR10][R8.64], R10 ;  /* 0x0000000a08004986 */ /* 0x0005e2000c10150a */
[----:B------:R-:W-:-:S02]  /*6f060*/  PRMT R26, R26, 0x7632, R26 ;  /* 0x000076321a1a7816 */ /* 0x000fc4000000001a */
[----:B------:R-:W0:Y:S01]  /*6f070*/  LDC R13, c[0x0][0x248] ;  /* 0x00009200ff0d7b82 */ /* 0x000e220000000800 */
[----:B------:R2:W-:Y:S02]  /*6f080*/  @P2 STG.E.U16 desc[UR10][R4.64], R3 ;  /* 0x0000000304002986 */ /* 0x0005e4000c10150a */
[----:B--2---:R-:W-:Y:S02]  /*6f090*/  PRMT R10, R10, 0x7632, R10 ;  /* 0x000076320a0a7816 */ /* 0x004fe4000000000a */
[----:B------:R-:W-:Y:S01]  /*6f0a0*/  LEA R4, P2, R6, R0, 0x1 ;  /* 0x0000000006047211 */ /* 0x000fe200078408ff */
[----:B------:R-:W-:Y:S01]  /*6f0b0*/  IMAD R3, R16, 0x4, R6 ;  /* 0x0000000410037824 */ /* 0x000fe200078e0206 */
[----:B------:R-:W-:Y:S01]  /*6f0c0*/  PRMT R14, R14, 0x7632, R14 ;  /* 0x000076320e0e7816 */ /* 0x000fe2000000000e */
[----:B------:R-:W2:Y:S01]  /*6f0d0*/  LDC R16, c[0x0][0x248] ;  /* 0x00009200ff107b82 */ /* 0x000ea20000000800 */
[----:B------:R-:W-:Y:S02]  /*6f0e0*/  LEA.HI.X.SX32 R5, R6, R2, 0x1, P2 ;  /* 0x0000000206057211 */ /* 0x000fe400010f0eff */
[----:B------:R-:W-:-:S03]  /*6f0f0*/  LEA R8, P2, R3, R0, 0x1 ;  /* 0x0000000003087211 */ /* 0x000fc600078408ff */
[----:B------:R1:W-:Y:S01]  /*6f100*/  @P3 STG.E.U16 desc[UR10][R4.64], R10 ;  /* 0x0000000a04003986 */ /* 0x0003e2000c10150a */
[----:B------:R-:W-:Y:S02]  /*6f110*/  LEA.HI.X.SX32 R9, R3, R2, 0x1, P2 ;  /* 0x0000000203097211 */ /* 0x000fe400010f0eff */
[----:B-----5:R-:W-:Y:S01]  /*6f120*/  ISETP.LT.AND P5, PT, R20, UR4, !P0 ;  /* 0x0000000414007c0c */ /* 0x020fe2000c7a1270 */
[----:B------:R-:W-:Y:S01]  /*6f130*/  ULDC UR4, c[0x0][0x22c] ;  /* 0x00008b0000047ab9 */ /* 0x000fe20000000800 */
[----:B------:R-:W-:Y:S01]  /*6f140*/  PRMT R18, R18, 0x7632, R18 ;  /* 0x0000763212127816 */ /* 0x000fe20000000012 */
[----:B-1----:R-:W1:Y:S01]  /*6f150*/  LDC R10, c[0x0][0x248] ;  /* 0x00009200ff0a7b82 */ /* 0x002e620000000800 */
[----:B------:R-:W-:Y:S01]  /*6f160*/  ISETP.LT.AND P6, PT, R21, UR4, !P0 ;  /* 0x0000000415007c0c */ /* 0x000fe2000c7c1270 */
[----:B------:R-:W-:Y:S01]  /*6f170*/  ULDC UR4, c[0x0][0x22c] ;  /* 0x00008b0000047ab9 */ /* 0x000fe20000000800 */
[----:B------:R-:W5:Y:S04]  /*6f180*/  LDL.LU R21, [R1+0x278] ;  /* 0x0002780001157983 */ /* 0x000f680000300800 */
[----:B------:R-:W2:Y:S01]  /*6f190*/  LDL.LU R20, [R1+0x27c] ;  /* 0x00027c0001147983 */ /* 0x000ea20000300800 */
[----:B----4-:R-:W-:Y:S01]  /*6f1a0*/  ISETP.LT.AND P4, PT, R28, UR4, !P0 ;  /* 0x000000041c007c0c */ /* 0x010fe2000c781270 */
[----:B------:R-:W-:-:S02]  /*6f1b0*/  ULDC UR4, c[0x0][0x22c] ;  /* 0x00008b0000047ab9 */ /* 0x000fc40000000800 */
[----:B------:R-:W4:Y:S01]  /*6f1c0*/  LDL.LU R28, [R1+0x280] ;  /* 0x00028000011c7983 */ /* 0x000f220000300800 */
[----:B---3--:R-:W-:Y:S01]  /*6f1d0*/  ISETP.LT.AND P3, PT, R25, UR4, !P0 ;  /* 0x0000000419007c0c */ /* 0x008fe2000c761270 */
[----:B------:R-:W-:Y:S02]  /*6f1e0*/  ULDC UR4, c[0x0][0x22c] ;  /* 0x00008b0000047ab9 */ /* 0x000fe40000000800 */
[----:B------:R-:W3:Y:S01]  /*6f1f0*/  LDL.LU R25, [R1+0x284] ;  /* 0x0002840001197983 */ /* 0x000ee20000300800 */
[----:B------:R-:W-:Y:S01]  /*6f200*/  ISETP.LT.AND P2, PT, R29, UR4, !P0 ;  /* 0x000000041d007c0c */ /* 0x000fe2000c741270 */
[----:B------:R-:W-:Y:S02]  /*6f210*/  IMAD R3, R12, 0x4, R3 ;  /* 0x000000040c037824 */ /* 0x000fe400078e0203 */
[----:B------:R-:W3:Y:S01]  /*6f220*/  LDL.LU R29, [R1+0xc] ;  /* 0x00000c00011d7983 */ /* 0x000ee20000300800 */
[----:B------:R-:W1:Y:S01]  /*6f230*/  LDC R12, c[0x0][0x248] ;  /* 0x00009200ff0c7b82 */ /* 0x000e620000000800 */
[----:B------:R-:W-:-:S02]  /*6f240*/  ULDC UR4, c[0x0][0x22c] ;  /* 0x00008b0000047ab9 */ /* 0x000fc40000000800 */
[----:B------:R0:W-:Y:S04]  /*6f250*/  @P5 STG.E.U16 desc[UR10][R8.64], R26 ;  /* 0x0000001a08005986 */ /* 0x0001e8000c10150a */
[----:B0-----:R-:W3:Y:S01]  /*6f260*/  LDL.LU R26, [R1+0x4c] ;  /* 0x00004c00011a7983 */ /* 0x001ee20000300800 */
[----:B------:R-:W-:Y:S01]  /*6f270*/  LEA R4, P5, R3, R0, 0x1 ;  /* 0x0000000003047211 */ /* 0x000fe200078a08ff */
[----:B------:R-:W-:Y:S02]  /*6f280*/  IMAD R6, R13, 0x4, R3 ;  /* 0x000000040d067824 */ /* 0x000fe400078e0203 */
[----:B------:R-:W3:Y:S01]  /*6f290*/  LDL.LU R24, [R1+0x288] ;  /* 0x0002880001187983 */ /* 0x000ee20000300800 */
[----:B------:R-:W-:Y:S01]  /*6f2a0*/  LEA.HI.X.SX32 R5, R3, R2, 0x1, P5 ;  /* 0x0000000203057211 */ /* 0x000fe200028f0eff */
[----:B------:R-:W-:Y:S01]  /*6f2b0*/  IMAD R3, R17, 0x4, R6 ;  /* 0x0000000411037824 */ /* 0x000fe200078e0206 */
[C---:B------:R-:W-:Y:S01]  /*6f2c0*/  LEA R8, P5, R6.reuse, R0, 0x1 ;  /* 0x0000000006087211 */ /* 0x040fe200078a08ff */
[----:B------:R-:W0:Y:S02]  /*6f2d0*/  LDC R13, c[0x0][0x248] ;  /* 0x00009200ff0d7b82 */ /* 0x000e240000000800 */
[----:B------:R1:W-:Y:S01]  /*6f2e0*/  @P6 STG.E.U16 desc[UR10][R4.64], R14 ;  /* 0x0000000e04006986 */ /* 0x0003e2000c10150a */
[----:B------:R-:W-:Y:S01]  /*6f2f0*/  LEA.HI.X.SX32 R9, R6, R2, 0x1, P5 ;  /* 0x0000000206097211 */ /* 0x000fe200028f0eff */
[----:B-1----:R-:W-:Y:S01]  /*6f300*/  IMAD R6, R12, 0x4, R3 ;  /* 0x000000040c067824 */ /* 0x002fe200078e0203 */
[----:B------:R-:W-:-:S02]  /*6f310*/  PRMT R22, R22, 0x7632, R22 ;  /* 0x0000763216167816 */ /* 0x000fc40000000016 */
[C---:B------:R-:W-:Y:S01]  /*6f320*/  LEA R4, P6, R3.reuse, R0, 0x1 ;  /* 0x0000000003047211 */ /* 0x040fe200078c08ff */
[----:B------:R-:W-:Y:S01]  /*6f330*/  @P4 STG.E.U16 desc[UR10][R8.64], R18 ;  /* 0x0000001208004986 */ /* 0x000fe2000c10150a */
[----:B------:R-:W1:Y:S02]  /*6f340*/  LDC R12, c[0x0][0x248] ;  /* 0x00009200ff0c7b82 */ /* 0x000e640000000800 */
[----:B------:R-:W-:-:S05]  /*6f350*/  LEA.HI.X.SX32 R5, R3, R2, 0x1, P6 ;  /* 0x0000000203057211 */ /* 0x000fca00030f0eff */
[----:B------:R0:W-:Y:S01]  /*6f360*/  @P3 STG.E.U16 desc[UR10][R4.64], R22 ;  /* 0x0000001604003986 */ /* 0x0001e2000c10150a */
[----:B------:R-:W1:Y:S01]  /*6f370*/  LDC R3, c[0x0][0x248] ;  /* 0x00009200ff037b82 */ /* 0x000e620000000800 */
[----:B0-----:R-:W-:-:S04]  /*6f380*/  LEA R4, P3, R6, R0, 0x1 ;  /* 0x0000000006047211 */ /* 0x001fc800078608ff */
[----:B------:R-:W-:Y:S02]  /*6f390*/  LEA.HI.X.SX32 R5, R6, R2, 0x1, P3 ;  /* 0x0000000206057211 */ /* 0x000fe400018f0eff */
[----:B-----5:R-:W-:Y:S01]  /*6f3a0*/  ISETP.LT.AND P5, PT, R21, UR4, !P0 ;  /* 0x0000000415007c0c */ /* 0x020fe2000c7a1270 */
[----:B------:R-:W-:Y:S01]  /*6f3b0*/  ULDC UR4, c[0x0][0x22c] ;  /* 0x00008b0000047ab9 */ /* 0x000fe20000000800 */
[----:B------:R-:W5:Y:S01]  /*6f3c0*/  LDL.LU R21, [R1+0x28c] ;  /* 0x00028c0001157983 */ /* 0x000f620000300800 */
[----:B--2---:R-:W-:Y:S01]  /*6f3d0*/  ISETP.LT.AND P4, PT, R20, UR4, !P0 ;  /* 0x0000000414007c0c */ /* 0x004fe2000c781270 */
[----:B------:R-:W-:Y:S02]  /*6f3e0*/  ULDC UR4, c[0x0][0x22c] ;  /* 0x00008b0000047ab9 */ /* 0x000fe40000000800 */
[----:B----4-:R-:W-:Y:S01]  /*6f3f0*/  ISETP.LT.AND P3, PT, R28, UR4, !P0 ;  /* 0x000000041c007c0c */ /* 0x010fe2000c761270 */
[----:B------:R-:W-:Y:S01]  /*6f400*/  ULDC UR4, c[0x0][0x22c] ;  /* 0x00008b0000047ab9 */ /* 0x000fe20000000800 */
[----:B------:R-:W2:Y:S04]  /*6f410*/  LDL.LU R28, [R1+0x290] ;  /* 0x00029000011c7983 */ /* 0x000ea80000300800 */
[----:B---3--:R0:W-:Y:S01]  /*6f420*/  @P2 STG.E.U16 desc[UR10][R4.64], R26 ;  /* 0x0000001a04002986 */ /* 0x0081e2000c10150a */
[----:B------:R-:W-:Y:S01]  /*6f430*/  ISETP.LT.AND P2, PT, R25, UR4, !P0 ;  /* 0x0000000419007c0c */ /* 0x000fe2000c741270 */
[----:B------:R-:W-:Y:S01]  /*6f440*/  IMAD R9, R10, 0x4, R6 ;  /* 0x000000040a097824 */ /* 0x000fe200078e0206 */
[----:B------:R-:W-:Y:S01]  /*6f450*/  ULDC UR4, c[0x0][0x22c] ;  /* 0x00008b0000047ab9 */ /* 0x000fe20000000800 */
[----:B------:R-:W3:Y:S01]  /*6f460*/  LDL.LU R25, [R1+0x294] ;  /* 0x0002940001197983 */ /* 0x000ee20000300800 */
[----:B------:R-:W4:Y:S01]  /*6f470*/  LDC R10, c[0x0][0x248] ;  /* 0x00009200ff0a7b82 */ /* 0x000f220000000800 */
[----:B------:R-:W-:Y:S01]  /*6f480*/  IMAD R6, R16, 0x4, R9 ;  /* 0x0000000410067824 */ /* 0x000fe200078e0209 */
[C---:B------:R-:W-:Y:S01]  /*6f490*/  LEA R8, P6, R9.reuse, R0, 0x1 ;  /* 0x0000000009087211 */ /* 0x040fe200078c08ff */
[----:B------:R-:W4:Y:S03]  /*6f4a0*/  LDL.LU R18, [R1+0x298] ;  /* 0x0002980001127983 */ /* 0x000f260000300800 */
[----:B------:R-:W-:Y:S01]  /*6f4b0*/  LEA.HI.X.SX32 R9, R9, R2, 0x1, P6 ;  /* 0x0000000209097211 */ /* 0x000fe200030f0eff */
[----:B------:R-:W4:Y:S01]  /*6f4c0*/  LDL.LU R14, [R1+0x29c] ;  /* 0x00029c00010e7983 */ /* 0x000f220000300800 */
[----:B0-----:R-:W-:Y:S01]  /*6f4d0*/  LEA R4, P6, R6, R0, 0x1 ;  /* 0x0000000006047211 */ /* 0x001fe200078c08ff */
[----:B-1----:R-:W-:Y:S01]  /*6f4e0*/  IMAD R17, R12, 0x4, R6 ;  /* 0x000000040c117824 */ /* 0x002fe200078e0206 */
[----:B------:R-:W0:Y:S01]  /*6f4f0*/  LDC R16, c[0x0][0x248] ;  /* 0x00009200ff107b82 */ /* 0x000e220000000800 */
[----:B------:R-:W-:Y:S01]  /*6f500*/  @P5 STG.E.U16 desc[UR10][R8.64], R7 ;  /* 0x0000000708005986 */ /* 0x000fe2000c10150a */
[----:B------:R-:W-:-:S02]  /*6f510*/  LEA.HI.X.SX32 R5, R6, R2, 0x1, P6 ;  /* 0x0000000206057211 */ /* 0x000fc400030f0eff */
[----:B------:R-:W-:Y:S01]  /*6f520*/  ISETP.LT.AND P5, PT, R24, UR4, !P0 ;  /* 0x0000000418007c0c */ /* 0x000fe2000c7a1270 */
[----:B------:R-:W-:Y:S01]  /*6f530*/  ULDC UR4, c[0x0][0x22c] ;  /* 0x00008b0000047ab9 */ /* 0x000fe20000000800 */
[----:B------:R-:W4:Y:S02]  /*6f540*/  LDL.LU R20, [R1+0x2a0] ;  /* 0x0002a00001147983 */ /* 0x000f240000300800 */
[----:B------:R-:W1:Y:S02]  /*6f550*/  LDC R6, c[0x0][0x248] ;  /* 0x00009200ff067b82 */ /* 0x000e640000000800 */
[----:B------:R0:W-:Y:S04]  /*6f560*/  @P4 STG.E.U16 desc[UR10][R4.64], R29 ;  /* 0x0000001d04004986 */ /* 0x0001e8000c10150a */
[----:B------:R-:W4:Y:S01]  /*6f570*/  LDL.LU R24, [R1+0x2a4] ;  /* 0x0002a40001187983 */ /* 0x000f220000300800 */
[----:B0-----:R-:W-:-:S04]  /*6f580*/  LEA R4, P6, R17, R0, 0x1 ;  /* 0x0000000011047211 */ /* 0x001fc800078c08ff */
[----:B------:R-:W-:-:S05]  /*6f590*/  LEA.HI.X.SX32 R5, R17, R2, 0x1, P6 ;  /* 0x0000000211057211 */ /* 0x000fca00030f0eff */
[----:B------:R0:W-:Y:S01]  /*6f5a0*/  @P3 STG.E.U16 desc[UR10][R4.64], R11 ;  /* 0x0000000b04003986 */ /* 0x0001e2000c10150a */
[----:B-----5:R-:W-:Y:S01]  /*6f5b0*/  ISETP.LT.AND P4, PT, R21, UR4, !P0 ;  /* 0x0000000415007c0c */ /* 0x020fe2000c781270 */
[----:B------:R-:W-:Y:S01]  /*6f5c0*/  IMAD R21, R3, 0x4, R17 ;  /* 0x0000000403157824 */ /* 0x000fe200078e0211 */
[----:B------:R-:W-:Y:S01]  /*6f5d0*/  ULDC UR4, c[0x0][0x22c] ;  /* 0x00008b0000047ab9 */ /* 0x000fe20000000800 */
[----:B------:R-:W5:Y:S03]  /*6f5e0*/  LDC R3, c[0x0][0x248] ;  /* 0x00009200ff037b82 */ /* 0x000f660000000800 */
[----:B------:R-:W-:-:S04]  /*6f5f0*/  LEA R8, P6, R21, R0, 0x1 ;  /* 0x0000000015087211 */ /* 0x000fc800078c08ff */
[----:B------:R-:W-:Y:S02]  /*6f600*/  LEA.HI.X.SX32 R9, R21, R2, 0x1, P6 ;  /* 0x0000000215097211 */ /* 0x000fe400030f0eff */
[----:B--2---:R-:W-:Y:S01]  /*6f610*/  ISETP.LT.AND P3, PT, R28, UR4, !P0 ;  /* 0x000000041c007c0c */ /* 0x004fe2000c761270 */
[----:B------:R-:W-:Y:S01]  /*6f620*/  ULDC UR4, c[0x0][0x22c] ;  /* 0x00008b0000047ab9 */ /* 0x000fe20000000800 */
[----:B------:R-:W2:Y:S04]  /*6f630*/  LDL.LU R28, [R1+0x2a8] ;  /* 0x0002a800011c7983 */ /* 0x000ea80000300800 */
[----:B------:R1:W-:Y:S01]  /*6f640*/  @P2 STG.E.U16 desc[UR10][R8.64], R27 ;  /* 0x0000001b08002986 */ /* 0x0003e2000c10150a */
[----:B---3--:R-:W-:Y:S01]  /*6f650*/  ISETP.LT.AND P2, PT, R25, UR4, !P0 ;  /* 0x0000000419007c0c */ /* 0x008fe2000c741270 */
[----:B------:R-:W-:-:S02]  /*6f660*/  IMAD R13, R13, 0x4, R21 ;  /* 0x000000040d0d7824 */ /* 0x000fc400078e0215 */
[----:B------:R-:W3:Y:S01]  /*6f670*/  LDL.LU R25, [R1+0x234] ;  /* 0x0002340001197983 */ /* 0x000ee20000300800 */
[----:B------:R-:W-:Y:S01]  /*6f680*/  ULDC UR4, c[0x0][0x22c] ;  /* 0x00008b0000047ab9 */ /* 0x000fe20000000800 */
[----:B----4-:R-:W-:Y:S02]  /*6f690*/  IMAD R17, R10, 0x4, R13 ;  /* 0x000000040a117824 */ /* 0x010fe400078e020d */
[----:B------:R-:W4:Y:S01]  /*6f6a0*/  LDC R10, c[0x0][0x248] ;  /* 0x00009200ff0a7b82 */ /* 0x000f220000000800 */
[----:B0-----:R-:W-:-:S04]  /*6f6b0*/  LEA R4, P6, R13, R0, 0x1 ;  /* 0x000000000d047211 */ /* 0x001fc800078c08ff */
[----:B------:R-:W-:Y:S02]  /*6f6c0*/  LEA.HI.X.SX32 R5, R13, R2, 0x1, P6 ;  /* 0x000000020d057211 */ /* 0x000fe400030f0eff */
[----:B-1----:R-:W-:-:S04]  /*6f6d0*/  LEA R8, P6, R17, R0, 0x1 ;  /* 0x0000000011087211 */ /* 0x002fc800078c08ff */
[----:B------:R-:W-:Y:S01]  /*6f6e0*/  LEA.HI.X.SX32 R9, R17, R2, 0x1, P6 ;  /* 0x0000000211097211 */ /* 0x000fe200030f0eff */
[----:B------:R-:W-:Y:S02]  /*6f6f0*/  IMAD R17, R6, 0x4, R17 ;  /* 0x0000000406117824 */ /* 0x000fe400078e0211 */
[----:B------:R-:W0:Y:S01]  /*6f700*/  LDC R6, c[0x0][0x248] ;  /* 0x00009200ff067b82 */ /* 0x000e220000000800 */
[----:B------:R1:W-:Y:S01]  /*6f710*/  @P5 STG.E.U16 desc[UR10][R4.64], R15 ;  /* 0x0000000f04005986 */ /* 0x0003e2000c10150a */
[----:B-----5:R-:W-:-:S03]  /*6f720*/  IMAD R13, R3, 0x4, R17 ;  /* 0x00000004030d7824 */ /* 0x020fc600078e0211 */
[----:B------:R5:W-:Y:S03]  /*6f730*/  @P4 STG.E.U16 desc[UR10][R8.64], R19 ;  /* 0x0000001308004986 */ /* 0x000be6000c10150a */
[----:B------:R-:W0:Y:S01]  /*6f740*/  LDC R3, c[0x0][0x248] ;  /* 0x00009200ff037b82 */ /* 0x000e220000000800 */
[----:B-1----:R-:W-:-:S04]  /*6f750*/  LEA R4, P4, R17, R0, 0x1 ;  /* 0x0000000011047211 */ /* 0x002fc800078808ff */
[----:B------:R-:W-:Y:S01]  /*6f760*/  LEA.HI.X.SX32 R5, R17, R2, 0x1, P4 ;  /* 0x0000000211057211 */ /* 0x000fe200020f0eff */
[----:B----4-:R-:W-:Y:S02]  /*6f770*/  IMAD R17, R10, 0x4, R13 ;  /* 0x000000040a117824 */ /* 0x010fe400078e020d */
[----:B------:R-:W1:Y:S01]  /*6f780*/  LDC R10, c[0x0][0x248] ;  /* 0x00009200ff0a7b82 */ /* 0x000e620000000800 */
[C---:B-----5:R-:W-:Y:S02]  /*6f790*/  LEA R8, P4, R13.reuse, R0, 0x1 ;  /* 0x000000000d087211 */ /* 0x060fe400078808ff */
[----:B------:R-:W-:Y:S01]  /*6f7a0*/  ISETP.LT.AND P6, PT, R18, UR4, !P0 ;  /* 0x0000000412007c0c */ /* 0x000fe2000c7c1270 */
[----:B------:R-:W-:Y:S01]  /*6f7b0*/  ULDC UR4, c[0x0][0x22c] ;  /* 0x00008b0000047ab9 */ /* 0x000fe20000000800 */
[----:B------:R-:W-:Y:S01]  /*6f7c0*/  PRMT R7, R26, 0x7632, R7 ;  /* 0x000076321a077816 */ /* 0x000fe20000000007 */
[----:B------:R-:W-:Y:S01]  /*6f7d0*/  @P3 STG.E.U16 desc[UR10][R4.64], R23 ;  /* 0x0000001704003986 */ /* 0x000fe2000c10150a */
[----:B------:R-:W-:-:S02]  /*6f7e0*/  LEA.HI.X.SX32 R9, R13, R2, 0x1, P4 ;  /* 0x000000020d097211 */ /* 0x000fc400020f0eff */
[----:B------:R-:W-:Y:S01]  /*6f7f0*/  ISETP.LT.AND P5, PT, R14, UR4, !P0 ;  /* 0x000000040e007c0c */ /* 0x000fe2000c7a1270 */
[----:B------:R-:W-:Y:S01]  /*6f800*/  ULDC UR4, c[0x0][0x22c] ;  /* 0x00008b0000047ab9 */ /* 0x000fe20000000800 */
[C---:B------:R-:W-:Y:S01]  /*6f810*/  LEA R12, P3, R17.reuse, R0, 0x1 ;  /* 0x00000000110c7211 */ /* 0x040fe200078608ff */
[----:B------:R-:W4:Y:S01]  /*6f820*/  LDC R14, c[0x0][0x248] ;  /* 0x00009200ff0e7b82 */ /* 0x000f220000000800 */
[----:B------:R5:W-:Y:S02]  /*6f830*/  @P2 STG.E.U16 desc[UR10][R8.64], R7 ;  /* 0x0000000708002986 */ /* 0x000be4000c10150a */
[----:B------:R-:W-:Y:S01]  /*6f840*/  LEA.HI.X.SX32 R13, R17, R2, 0x1, P3 ;  /* 0x00000002110d7211 */ /* 0x000fe200018f0eff */
[----:B0-----:R-:W-:Y:S01]  /*6f850*/  IMAD R17, R6, 0x4, R17 ;  /* 0x0000000406117824 */ /* 0x001fe200078e0211 */
[----:B-----5:R-:W-:-:S03]  /*6f860*/  PRMT R7, R7, 0x7632, R7 ;  /* 0x0000763207077816 */ /* 0x020fc60000000007 */
[----:B------:R-:W0:Y:S01]  /*6f870*/  LDC R8, c[0x0][0x248] ;  /* 0x00009200ff087b82 */ /* 0x000e220000000800 */
[----:B------:R-:W-:Y:S01]  /*6f880*/  IMAD R3, R3, 0x4, R17 ;  /* 0x0000000403037824 */ /* 0x000fe200078e0211 */
[----:B------:R5:W-:Y:S01]  /*6f890*/  @P6 STG.E.U16 desc[UR10][R12.64], R7 ;  /* 0x000000070c006986 */ /* 0x000be2000c10150a */
[C---:B------:R-:W-:Y:S02]  /*6f8a0*/  LEA R4, P6, R17.reuse, R0, 0x1 ;  /* 0x0000000011047211 */ /* 0x040fe400078c08ff */
[----:B-1----:R-:W-:Y:S01]  /*6f8b0*/  IMAD R9, R10, 0x4, R3 ;  /* 0x000000040a097824 */ /* 0x002fe200078e0203 */
[----:B------:R-:W-:Y:S01]  /*6f8c0*/  ISETP.LT.AND P4, PT, R20, UR4, !P0 ;  /* 0x0000000414007c0c */ /* 0x000fe2000c781270 */
[----:B------:R-:W-:Y:S01]  /*6f8d0*/  ULDC UR4, c[0x0][0x22c] ;  /* 0x00008b0000047ab9 */ /* 0x000fe20000000800 */
[----:B------:R-:W-:Y:S02]  /*6f8e0*/  LEA.HI.X.SX32 R5, R17, R2, 0x1, P6 ;  /* 0x0000000211057211 */ /* 0x000fe400030f0eff */
[----:B------:R-:W-:-:S02]  /*6f8f0*/  LEA R6, P6, R3, R0, 0x1 ;  /* 0x0000000003067211 */ /* 0x000fc400078c08ff */
[----:B------:R-:W-:Y:S02]  /*6f900*/  PRMT R11, R29, 0x7632, R11 ;  /* 0x000076321d0b7816 */ /* 0x000fe4000000000b */
[----:B------:R-:W-:Y:S01]  /*6f910*/  ISETP.LT.AND P2, PT, R24, UR4, !P0 ;  /* 0x0000000418007c0c */ /* 0x000fe2000c741270 */
[----:B------:R-:W-:Y:S01]  /*6f920*/  ULDC UR4, c[0x0][0x22c] ;  /* 0x00008b0000047ab9 */ /* 0x000fe20000000800 */
[----:B-----5:R-:W-:Y:S01]  /*6f930*/  LEA.HI.X.SX32 R7, R3, R2, 0x1, P6 ;  /* 0x0000000203077211 */ /* 0x020fe200030f0eff */
[----:B------:R-:W-:Y:S01]  /*6f940*/  IMAD R3, R16, 0x4, R9 ;  /* 0x0000000410037824 */ /* 0x000fe200078e0209 */
[----:B------:R1:W-:Y:S01]  /*6f950*/  @P5 STG.E.U16 desc[UR10][R4.64], R11 ;  /* 0x0000000b04005986 */ /* 0x0003e2000c10150a */
[----:B------:R-:W-:Y:S02]  /*6f960*/  PRMT R13, R11, 0x7632, R13 ;  /* 0x000076320b0d7816 */ /* 0x000fe4000000000d */
[----:B------:R-:W-:Y:S01]  /*6f970*/  PRMT R17, R15, 0x7632, R17 ;  /* 0x000076320f117816 */ /* 0x000fe20000000011 */
[----:B----4-:R-:W-:Y:S01]  /*6f980*/  IMAD R15, R14, 0x4, R3 ;  /* 0x000000040e0f7824 */ /* 0x010fe200078e0203 */
[----:B------:R-:W-:Y:S01]  /*6f990*/  LEA R10, P5, R9, R0, 0x1 ;  /* 0x00000000090a7211 */ /* 0x000fe200078a08ff */
[----:B------:R4:W-:Y:S01]  /*6f9a0*/  @P4 STG.E.U16 desc[UR10][R6.64], R13 ;  /* 0x0000000d06004986 */ /* 0x0009e2000c10150a */
[----:B------:R-:W-:-:S02]  /*6f9b0*/  PRMT R27, R27, 0x7632, R27 ;  /* 0x000076321b1b7816 */ /* 0x000fc4000000001b */
[----:B------:R-:W-:Y:S02]  /*6f9c0*/  LEA R14, P4, R15, R0, 0x1 ;  /* 0x000000000f0e7211 */ /* 0x000fe400078808ff */
[----:B-1----:R-:W-:Y:S02]  /*6f9d0*/  LEA.HI.X.SX32 R11, R9, R2, 0x1, P5 ;  /* 0x00000002090b7211 */ /* 0x002fe400028f0eff */
[----:B------:R-:W-:Y:S01]  /*6f9e0*/  LEA R12, P5, R3, R0, 0x1 ;  /* 0x00000000030c7211 */ /* 0x000fe200078a08ff */
[----:B0-----:R-:W-:Y:S01]  /*6f9f0*/  IMAD R9, R8, 0x4, R15 ;  /* 0x0000000408097824 */ /* 0x001fe200078e020f */
[----:B------:R-:W-:Y:S02]  /*6fa00*/  PRMT R19, R19, 0x7632, R19 ;  /* 0x0000763213137816 */ /* 0x000fe40000000013 */
[-C--:B----4-:R-:W-:Y:S02]  /*6fa10*/  LEA.HI.X.SX32 R13, R3, R2.reuse, 0x1, P5 ;  /* 0x00000002030d7211 */ /* 0x090fe400028f0eff */
[----:B------:R-:W-:Y:S01]  /*6fa20*/  LEA.HI.X.SX32 R15, R15, R2, 0x1, P4 ;  /* 0x000000020f0f7211 */ /* 0x000fe200020f0eff */
[----:B------:R0:W-:Y:S01]  /*6fa30*/  @P2 STG.E.U16 desc[UR10][R10.64], R27 ;  /* 0x0000001b0a002986 */ /* 0x0001e2000c10150a */
[----:B------:R-:W-:-:S04]  /*6fa40*/  LEA R4, P4, R9, R0, 0x1 ;  /* 0x0000000009047211 */ /* 0x000fc800078808ff */
[----:B------:R-:W-:Y:S02]  /*6fa50*/  LEA.HI.X.SX32 R5, R9, R2, 0x1, P4 ;  /* 0x0000000209057211 */ /* 0x000fe400020f0eff */
[----:B--2---:R-:W-:Y:S01]  /*6fa60*/  ISETP.LT.AND P3, PT, R28, UR4, !P0 ;  /* 0x000000041c007c0c */ /* 0x004fe2000c761270 */
[----:B------:R-:W-:-:S12]  /*6fa70*/  ULDC UR4, c[0x0][0x22c] ;  /* 0x00008b0000047ab9 */ /* 0x000fd80000000800 */
[----:B------:R0:W-:Y:S01]  /*6fa80*/  @P3 STG.E.U16 desc[UR10][R12.64], R17 ;  /* 0x000000110c003986 */ /* 0x0001e2000c10150a */
[----:B---3--:R-:W-:-:S13]  /*6fa90*/  ISETP.LT.AND P0, PT, R25, UR4, !P0 ;  /* 0x0000000419007c0c */ /* 0x008fda000c701270 */
[----:B------:R0:W-:Y:S01]  /*6faa0*/  @P0 STG.E.U16 desc[UR10][R14.64], R19 ;  /* 0x000000130e000986 */ /* 0x0001e2000c10150a */
[----:B------:R-:W-:Y:S05]  /*6fab0*/  @!P1 EXIT ;  /* 0x000000000000994d */ /* 0x000fea0003800000 */
[----:B------:R-:W-:-:S05]  /*6fac0*/  PRMT R2, R23, 0x7632, R2 ;  /* 0x0000763217027816 */ /* 0x000fca0000000002 */
[----:B------:R-:W-:Y:S01]  /*6fad0*/  STG.E.U16 desc[UR10][R4.64], R2 ;  /* 0x0000000204007986 */ /* 0x000fe2000c10150a */
[----:B------:R-:W-:Y:S05]  /*6fae0*/  EXIT ;  /* 0x000000000000794d */ /* 0x000fea0003800000 */
.L_x_3:
[----:B------:R-:W-:-:S00]  /*6faf0*/  BRA `(.L_x_3) ;  /* 0xfffffffc00fc7947 */ /* 0x000fc0000383ffff */
[----:B------:R-:W-:-:S00]  /*6fb00*/  NOP ;  /* 0x0000000000007918 */ /* 0x000fc00000000000 */
[----:B------:R-:W-:-:S00]  /*6fb10*/  NOP ;  /* 0x0000000000007918 */ /* 0x000fc00000000000 */
[----:B------:R-:W-:-:S00]  /*6fb20*/  NOP ;  /* 0x0000000000007918 */ /* 0x000fc00000000000 */
[----:B------:R-:W-:-:S00]  /*6fb30*/  NOP ;  /* 0x0000000000007918 */ /* 0x000fc00000000000 */
[----:B------:R-:W-:-:S00]  /*6fb40*/  NOP ;  /* 0x0000000000007918 */ /* 0x000fc00000000000 */
[----:B------:R-:W-:-:S00]  /*6fb50*/  NOP ;  /* 0x0000000000007918 */ /* 0x000fc00000000000 */
[----:B------:R-:W-:-:S00]  /*6fb60*/  NOP ;  /* 0x0000000000007918 */ /* 0x000fc00000000000 */
[----:B------:R-:W-:-:S00]  /*6fb70*/  NOP ;  /* 0x0000000000007918 */ /* 0x000fc00000000000 */
.L_x_4:


//--------------------- .nv.shared.matmul_kernel  --------------------------
	.section	.nv.shared.matmul_kernel,"aw",@nobits
	.sectionflags	@""
	.align	16
	.zero		1024


//--------------------- .nv.shared.reserved.0     --------------------------
	.section	.nv.shared.reserved.0,"aw",@nobits
	.weak		__nv_reservedSMEM_offset_0_alias
	.size		__nv_reservedSMEM_offset_0_alias, 0, 0
	.other		__nv_reservedSMEM_offset_0_alias,@"STO_CUDA_RESERVED_SHARED STV_DEFAULT"
__nv_reservedSMEM_offset_0_alias:
	.zero		0


//--------------------- .nv.constant0.matmul_kernel --------------------------
	.section	.nv.constant0.matmul_kernel,"a",@progbits
	.sectionflags	@""
	.align	4
.nv.constant0.matmul_kernel:
	.zero		608


//--------------------- SYMBOLS --------------------------

	.type		.nv.reservedSmem.offset0,@object
	.size		.nv.reservedSmem.offset0,0x4
